	.target	sm_100a

	.elftype	@"ET_EXEC"


//--------------------- .note.nv.tkinfo           --------------------------
	.section	.note.nv.tkinfo,"",@"SHT_NOTE"
	.sectionflags	@"SHF_NOTE_NV_TKINFO"
	.tkinfo
        /*0018*/ 	.word	0x00000002
        /*0030*/ 	.string	""
        /*0030*/ 	.string	"ptxas"
        /*0030*/ 	.string	"Cuda compilation tools, release 13.0, V13.0.88"
        /*0030*/ 	.string	"Build cuda_13.0.r13.0/compiler.36424714_0"
        /*0030*/ 	.string	"-arch sm_100a -m 64 "



//--------------------- .note.nv.cuinfo           --------------------------
	.section	.note.nv.cuinfo,"",@"SHT_NOTE"
	.sectionflags	@"SHF_NOTE_NV_CUINFO"
        /*0018*/ 	.short	0x0002
        /*001a*/ 	.short	0x0064
        /*001c*/ 	.short	0x0082
	.zero		2


//--------------------- .nv.info                  --------------------------
	.section	.nv.info,"",@"SHT_CUDA_INFO"
	.align	4


	//----- nvinfo : EIATTR_REGCOUNT
	.align		4
        /*0000*/ 	.byte	0x04, 0x2f
        /*0002*/ 	.short	(.L_19 - .L_18)
	.align		4
.L_18:
        /*0004*/ 	.word	index@(_ZN7cutlass13device_kernelINS_4gemm6kernel13GemmUniversalINS1_17GroupProblemShapeIN4cute5tupleIJiiiEEEEENS1_10collective13CollectiveMmaINS1_40MainloopSm100ArrayTmaUmmaWarpSpecializedILi5ELi8ELi4ENS6_IJNS5_1CILi1EEESD_SD_EEEEENS6_IJNSC_ILi128EEESG_NSC_ILi64EEEEEENS_10bfloat16_tEPNS6_IJlSD_NSC_ILi0EEEEEESJ_SM_NS5_8TiledMMAINS5_8MMA_AtomIJNS5_20SM100_MMA_F16BF16_SSISJ_SJ_fLi128ELi128ELNS5_4UMMA5MajorE0ELSR_0ELNSQ_7ScaleInE0ELSS_0EEEEEENS5_6LayoutISE_NS6_IJSK_SK_SK_EEEEENS6_IJNS5_10UnderscoreESY_SY_EEEEENS5_13SM90_TMA_LOADENS5_14ComposedLayoutINS5_7SwizzleILi3ELi4ELi3EEENS5_18smem_ptr_flag_bitsILi16EEENSV_INS6_IJNSC_ILi8EEESH_EEENS6_IJSH_SD_EEEEEEEvNS5_8identityES11_S1B_vS1C_EENS_8epilogue10collective18CollectiveEpilogueINS1E_31Sm100PtrArrayTmaWarpSpecializedILi4ELi2ELi32ELb1ELb0EEEJSI_NS6_IJNSV_ISG_SD_EENSV_INSC_ILi32EEESD_EEEEENS_6half_tEPNS6_IJSD_lSK_EEES1N_S1P_NS1E_6fusion15FusionCallbacksIS1I_NS1Q_17LinearCombinationIS1N_fS1N_fLNS_15FloatRoundStyleE2EEESI_S1M_JEEENS5_5SM1004TMEM4LOAD26SM100_TMEM_LOAD_16dp256b4xES11_NS12_IS14_S16_NSV_INS6_IJSH_S17_EEENS6_IJSD_SH_EEEEEEENS5_17SM75_U16x8_LDSM_TENS5_14SM90_TMA_STOREES23_NS5_17SM90_U16x8_STSM_TENS5_39AutoVectorizingCopyWithAssumedAlignmentILi128EEEEEEvvEEEEvNT_6ParamsE)
        /*0008*/ 	.word	0x000000a8


	//----- nvinfo : EIATTR_FRAME_SIZE
	.align		4
.L_19:
        /*000c*/ 	.byte	0x04, 0x11
        /*000e*/ 	.short	(.L_21 - .L_20)
	.align		4
.L_20:
        /*0010*/ 	.word	index@($__internal_3_$__cuda_sm20_div_u64)
        /*0014*/ 	.word	0x00000000


	//----- nvinfo : EIATTR_FRAME_SIZE
	.align		4
.L_21:
        /*0018*/ 	.byte	0x04, 0x11
        /*001a*/ 	.short	(.L_23 - .L_22)
	.align		4
.L_22:
        /*001c*/ 	.word	index@($__internal_2_$__cuda_sm10x_tcgen05_guardrail_trap_unallocated_columns_being_dealloced)
        /*0020*/ 	.word	0x00000000


	//----- nvinfo : EIATTR_FRAME_SIZE
	.align		4
.L_23:
        /*0024*/ 	.byte	0x04, 0x11
        /*0026*/ 	.short	(.L_25 - .L_24)
	.align		4
.L_24:
        /*0028*/ 	.word	index@($__internal_1_$__cuda_sm10x_tcgen05_guardrail_trap_phase_invalid_during_alloc)
        /*002c*/ 	.word	0x00000000


	//----- nvinfo : EIATTR_FRAME_SIZE
	.align		4
.L_25:
        /*0030*/ 	.byte	0x04, 0x11
        /*0032*/ 	.short	(.L_27 - .L_26)
	.align		4
.L_26:
        /*0034*/ 	.word	index@($__internal_0_$__cuda_sm10x_tcgen05_guardrail_trap_col_being_dealloced_not_returned_by_alloc)
        /*0038*/ 	.word	0x00000000


	//----- nvinfo : EIATTR_FRAME_SIZE
	.align		4
.L_27:
        /*003c*/ 	.byte	0x04, 0x11
        /*003e*/ 	.short	(.L_29 - .L_28)
	.align		4
.L_28:
        /*0040*/ 	.word	index@(_ZN7cutlass13device_kernelINS_4gemm6kernel13GemmUniversalINS1_17GroupProblemShapeIN4cute5tupleIJiiiEEEEENS1_10collective13CollectiveMmaINS1_40MainloopSm100ArrayTmaUmmaWarpSpecializedILi5ELi8ELi4ENS6_IJNS5_1CILi1EEESD_SD_EEEEENS6_IJNSC_ILi128EEESG_NSC_ILi64EEEEEENS_10bfloat16_tEPNS6_IJlSD_NSC_ILi0EEEEEESJ_SM_NS5_8TiledMMAINS5_8MMA_AtomIJNS5_20SM100_MMA_F16BF16_SSISJ_SJ_fLi128ELi128ELNS5_4UMMA5MajorE0ELSR_0ELNSQ_7ScaleInE0ELSS_0EEEEEENS5_6LayoutISE_NS6_IJSK_SK_SK_EEEEENS6_IJNS5_10UnderscoreESY_SY_EEEEENS5_13SM90_TMA_LOADENS5_14ComposedLayoutINS5_7SwizzleILi3ELi4ELi3EEENS5_18smem_ptr_flag_bitsILi16EEENSV_INS6_IJNSC_ILi8EEESH_EEENS6_IJSH_SD_EEEEEEEvNS5_8identityES11_S1B_vS1C_EENS_8epilogue10collective18CollectiveEpilogueINS1E_31Sm100PtrArrayTmaWarpSpecializedILi4ELi2ELi32ELb1ELb0EEEJSI_NS6_IJNSV_ISG_SD_EENSV_INSC_ILi32EEESD_EEEEENS_6half_tEPNS6_IJSD_lSK_EEES1N_S1P_NS1E_6fusion15FusionCallbacksIS1I_NS1Q_17LinearCombinationIS1N_fS1N_fLNS_15FloatRoundStyleE2EEESI_S1M_JEEENS5_5SM1004TMEM4LOAD26SM100_TMEM_LOAD_16dp256b4xES11_NS12_IS14_S16_NSV_INS6_IJSH_S17_EEENS6_IJSD_SH_EEEEEEENS5_17SM75_U16x8_LDSM_TENS5_14SM90_TMA_STOREES23_NS5_17SM90_U16x8_STSM_TENS5_39AutoVectorizingCopyWithAssumedAlignmentILi128EEEEEEvvEEEEvNT_6ParamsE)
        /*0044*/ 	.word	0x00000000


	//----- nvinfo : EIATTR_MIN_STACK_SIZE
	.align		4
.L_29:
        /*0048*/ 	.byte	0x04, 0x12
        /*004a*/ 	.short	(.L_31 - .L_30)
	.align		4
.L_30:
        /*004c*/ 	.word	index@(_ZN7cutlass13device_kernelINS_4gemm6kernel13GemmUniversalINS1_17GroupProblemShapeIN4cute5tupleIJiiiEEEEENS1_10collective13CollectiveMmaINS1_40MainloopSm100ArrayTmaUmmaWarpSpecializedILi5ELi8ELi4ENS6_IJNS5_1CILi1EEESD_SD_EEEEENS6_IJNSC_ILi128EEESG_NSC_ILi64EEEEEENS_10bfloat16_tEPNS6_IJlSD_NSC_ILi0EEEEEESJ_SM_NS5_8TiledMMAINS5_8MMA_AtomIJNS5_20SM100_MMA_F16BF16_SSISJ_SJ_fLi128ELi128ELNS5_4UMMA5MajorE0ELSR_0ELNSQ_7ScaleInE0ELSS_0EEEEEENS5_6LayoutISE_NS6_IJSK_SK_SK_EEEEENS6_IJNS5_10UnderscoreESY_SY_EEEEENS5_13SM90_TMA_LOADENS5_14ComposedLayoutINS5_7SwizzleILi3ELi4ELi3EEENS5_18smem_ptr_flag_bitsILi16EEENSV_INS6_IJNSC_ILi8EEESH_EEENS6_IJSH_SD_EEEEEEEvNS5_8identityES11_S1B_vS1C_EENS_8epilogue10collective18CollectiveEpilogueINS1E_31Sm100PtrArrayTmaWarpSpecializedILi4ELi2ELi32ELb1ELb0EEEJSI_NS6_IJNSV_ISG_SD_EENSV_INSC_ILi32EEESD_EEEEENS_6half_tEPNS6_IJSD_lSK_EEES1N_S1P_NS1E_6fusion15FusionCallbacksIS1I_NS1Q_17LinearCombinationIS1N_fS1N_fLNS_15FloatRoundStyleE2EEESI_S1M_JEEENS5_5SM1004TMEM4LOAD26SM100_TMEM_LOAD_16dp256b4xES11_NS12_IS14_S16_NSV_INS6_IJSH_S17_EEENS6_IJSD_SH_EEEEEEENS5_17SM75_U16x8_LDSM_TENS5_14SM90_TMA_STOREES23_NS5_17SM90_U16x8_STSM_TENS5_39AutoVectorizingCopyWithAssumedAlignmentILi128EEEEEEvvEEEEvNT_6ParamsE)
        /*0050*/ 	.word	0x00000000
.L_31:


//--------------------- .nv.compat                --------------------------
	.section	.nv.compat,"",@"SHT_CUDA_COMPAT_INFO"
	.align	4
        /*0000*/ 	.byte	0x02, 0x09, 0x01, 0x00, 0x02, 0x02, 0x02, 0x00, 0x02, 0x05, 0x05, 0x00, 0x03, 0x07, 0x01, 0x01
        /*0010*/ 	.byte	0x02, 0x03, 0x03, 0x00, 0x02, 0x06, 0x01, 0x00, 0x04, 0x0b, 0x08, 0x00, 0x09, 0x00, 0x00, 0x00
        /*0020*/ 	.byte	0x00, 0x00, 0x00, 0x00


//--------------------- .nv.info._ZN7cutlass13device_kernelINS_4gemm6kernel13GemmUniversalINS1_17GroupProblemShapeIN4cute5tupleIJiiiEEEEENS1_10collective13CollectiveMmaINS1_40MainloopSm100ArrayTmaUmmaWarpSpecializedILi5ELi8ELi4ENS6_IJNS5_1CILi1EEESD_SD_EEEEENS6_IJNSC_ILi128EEESG_NSC_ILi64EEEEEENS_10bfloat16_tEPNS6_IJlSD_NSC_ILi0EEEEEESJ_SM_NS5_8TiledMMAINS5_8MMA_AtomIJNS5_20SM100_MMA_F16BF16_SSISJ_SJ_fLi128ELi128ELNS5_4UMMA5MajorE0ELSR_0ELNSQ_7ScaleInE0ELSS_0EEEEEENS5_6LayoutISE_NS6_IJSK_SK_SK_EEEEENS6_IJNS5_10UnderscoreESY_SY_EEEEENS5_13SM90_TMA_LOADENS5_14ComposedLayoutINS5_7SwizzleILi3ELi4ELi3EEENS5_18smem_ptr_flag_bitsILi16EEENSV_INS6_IJNSC_ILi8EEESH_EEENS6_IJSH_SD_EEEEEEEvNS5_8identityES11_S1B_vS1C_EENS_8epilogue10collective18CollectiveEpilogueINS1E_31Sm100PtrArrayTmaWarpSpecializedILi4ELi2ELi32ELb1ELb0EEEJSI_NS6_IJNSV_ISG_SD_EENSV_INSC_ILi32EEESD_EEEEENS_6half_tEPNS6_IJSD_lSK_EEES1N_S1P_NS1E_6fusion15FusionCallbacksIS1I_NS1Q_17LinearCombinationIS1N_fS1N_fLNS_15FloatRoundStyleE2EEESI_S1M_JEEENS5_5SM1004TMEM4LOAD26SM100_TMEM_LOAD_16dp256b4xES11_NS12_IS14_S16_NSV_INS6_IJSH_S17_EEENS6_IJSD_SH_EEEEEEENS5_17SM75_U16x8_LDSM_TENS5_14SM90_TMA_STOREES23_NS5_17SM90_U16x8_STSM_TENS5_39AutoVectorizingCopyWithAssumedAlignmentILi128EEEEEEvvEEEEvNT_6ParamsE --------------------------
	.section	.nv.info._ZN7cutlass13device_kernelINS_4gemm6kernel13GemmUniversalINS1_17GroupProblemShapeIN4cute5tupleIJiiiEEEEENS1_10collective13CollectiveMmaINS1_40MainloopSm100ArrayTmaUmmaWarpSpecializedILi5ELi8ELi4ENS6_IJNS5_1CILi1EEESD_SD_EEEEENS6_IJNSC_ILi128EEESG_NSC_ILi64EEEEEENS_10bfloat16_tEPNS6_IJlSD_NSC_ILi0EEEEEESJ_SM_NS5_8TiledMMAINS5_8MMA_AtomIJNS5_20SM100_MMA_F16BF16_SSISJ_SJ_fLi128ELi128ELNS5_4UMMA5MajorE0ELSR_0ELNSQ_7ScaleInE0ELSS_0EEEEEENS5_6LayoutISE_NS6_IJSK_SK_SK_EEEEENS6_IJNS5_10UnderscoreESY_SY_EEEEENS5_13SM90_TMA_LOADENS5_14ComposedLayoutINS5_7SwizzleILi3ELi4ELi3EEENS5_18smem_ptr_flag_bitsILi16EEENSV_INS6_IJNSC_ILi8EEESH_EEENS6_IJSH_SD_EEEEEEEvNS5_8identityES11_S1B_vS1C_EENS_8epilogue10collective18CollectiveEpilogueINS1E_31Sm100PtrArrayTmaWarpSpecializedILi4ELi2ELi32ELb1ELb0EEEJSI_NS6_IJNSV_ISG_SD_EENSV_INSC_ILi32EEESD_EEEEENS_6half_tEPNS6_IJSD_lSK_EEES1N_S1P_NS1E_6fusion15FusionCallbacksIS1I_NS1Q_17LinearCombinationIS1N_fS1N_fLNS_15FloatRoundStyleE2EEESI_S1M_JEEENS5_5SM1004TMEM4LOAD26SM100_TMEM_LOAD_16dp256b4xES11_NS12_IS14_S16_NSV_INS6_IJSH_S17_EEENS6_IJSD_SH_EEEEEEENS5_17SM75_U16x8_LDSM_TENS5_14SM90_TMA_STOREES23_NS5_17SM90_U16x8_STSM_TENS5_39AutoVectorizingCopyWithAssumedAlignmentILi128EEEEEEvvEEEEvNT_6ParamsE,"",@"SHT_CUDA_INFO"
	.sectionflags	@""
	.align	4


	//----- nvinfo : EIATTR_CUDA_API_VERSION
	.align		4
        /*0000*/ 	.byte	0x04, 0x37
        /*0002*/ 	.short	(.L_33 - .L_32)
.L_32:
        /*0004*/ 	.word	0x00000082


	//----- nvinfo : EIATTR_KPARAM_INFO
	.align		4
.L_33:
        /*0008*/ 	.byte	0x04, 0x17
        /*000a*/ 	.short	(.L_35 - .L_34)
.L_34:
        /*000c*/ 	.word	0x00000000
        /*0010*/ 	.short	0x0000
        /*0012*/ 	.short	0x0000
        /*0014*/ 	.byte	0x00, 0xf0, 0x01, 0x24


	//----- nvinfo : EIATTR_AT_ENTRY_FRAGMENTS
	.align		4
.L_35:
        /*0018*/ 	.byte	0x04, 0x4f
        /*001a*/ 	.short	(.L_37 - .L_36)


	//   ....[0]....
.L_36:
        /*001c*/ 	.word	0x00000006


	//----- nvinfo : EIATTR_RESERVED_SMEM_USED
	.align		4
.L_37:
        /*0020*/ 	.byte	0x01, 0x41
	.zero		2


	//----- nvinfo : EIATTR_SPARSE_MMA_MASK
	.align		4
        /*0024*/ 	.byte	0x03, 0x50
        /*0026*/ 	.short	0x0000


	//----- nvinfo : EIATTR_TCGEN05_1CTA_USED
	.align		4
        /*0028*/ 	.byte	0x01, 0x51
	.zero		2


	//----- nvinfo : EIATTR_MAXREG_COUNT
	.align		4
        /*002c*/ 	.byte	0x03, 0x1b
        /*002e*/ 	.short	0x00a8


	//----- nvinfo : EIATTR_NUM_BARRIERS
	.align		4
        /*0030*/ 	.byte	0x02, 0x4c
        /*0032*/ 	.byte	0x07
	.zero		1


	//----- nvinfo : EIATTR_EXTERNS
	.align		4
        /*0034*/ 	.byte	0x04, 0x0f
        /*0036*/ 	.short	(.L_39 - .L_38)


	//   ....[0]....
	.align		4
.L_38:
        /*0038*/ 	.word	index@(__assertfail)


	//----- nvinfo : EIATTR_MERCURY_ISA_VERSION
	.align		4
.L_39:
        /*003c*/ 	.byte	0x03, 0x5f
        /*003e*/ 	.short	0x0101


	//----- nvinfo : EIATTR_INT_WARP_WIDE_INSTR_OFFSETS
	.align		4
        /*0040*/ 	.byte	0x04, 0x31
        /*0042*/ 	.short	(.L_41 - .L_40)


	//   ....[0]....
.L_40:
        /*0044*/ 	.word	0x00010ef0


	//   ....[1]....
        /*0048*/ 	.word	0x00010f10


	//   ....[2]....
        /*004c*/ 	.word	0x00010f40


	//----- nvinfo : EIATTR_COOP_GROUP_MASK_REGIDS
	.align		4
.L_41:
        /*0050*/ 	.byte	0x04, 0x29
        /*0052*/ 	.short	(.L_43 - .L_42)


	//   ....[0]....
.L_42:
        /*0054*/ 	.word	0xffffffff


	//   ....[1]....
        /*0058*/ 	.word	0xffffffff


	//   ....[2]....
        /*005c*/ 	.word	0xffffffff


	//   ....[3]....
        /*0060*/ 	.word	0xffffffff


	//   ....[4]....
        /*0064*/ 	.word	0xffffffff


	//   ....[5]....
        /*0068*/ 	.word	0xffffffff


	//   ....[6]....
        /*006c*/ 	.word	0xffffffff


	//   ....[7]....
        /*0070*/ 	.word	0xffffffff


	//   ....[8]....
        /*0074*/ 	.word	0xffffffff


	//   ....[9]....
        /*0078*/ 	.word	0xffffffff


	//   ....[10]....
        /*007c*/ 	.word	0xffffffff


	//   ....[11]....
        /*0080*/ 	.word	0xffffffff


	//   ....[12]....
        /*0084*/ 	.word	0xffffffff


	//   ....[13]....
        /*0088*/ 	.word	0xffffffff


	//   ....[14]....
        /*008c*/ 	.word	0xffffffff


	//   ....[15]....
        /*0090*/ 	.word	0xffffffff


	//   ....[16]....
        /*0094*/ 	.word	0xffffffff


	//   ....[17]....
        /*0098*/ 	.word	0xffffffff


	//   ....[18]....
        /*009c*/ 	.word	0xffffffff


	//   ....[19]....
        /*00a0*/ 	.word	0xffffffff


	//   ....[20]....
        /*00a4*/ 	.word	0xffffffff


	//   ....[21]....
        /*00a8*/ 	.word	0xffffffff


	//   ....[22]....
        /*00ac*/ 	.word	0xffffffff


	//   ....[23]....
        /*00b0*/ 	.word	0xffffffff


	//   ....[24]....
        /*00b4*/ 	.word	0xffffffff


	//   ....[25]....
        /*00b8*/ 	.word	0xffffffff


	//   ....[26]....
        /*00bc*/ 	.word	0xffffffff


	//   ....[27]....
        /*00c0*/ 	.word	0xffffffff


	//   ....[28]....
        /*00c4*/ 	.word	0xffffffff


	//   ....[29]....
        /*00c8*/ 	.word	0xffffffff


	//   ....[30]....
        /*00cc*/ 	.word	0xffffffff


	//   ....[31]....
        /*00d0*/ 	.word	0xffffffff


	//   ....[32]....
        /*00d4*/ 	.word	0xffffffff


	//   ....[33]....
        /*00d8*/ 	.word	0xffffffff


	//   ....[34]....
        /*00dc*/ 	.word	0xffffffff


	//   ....[35]....
        /*00e0*/ 	.word	0xffffffff


	//   ....[36]....
        /*00e4*/ 	.word	0xffffffff


	//   ....[37]....
        /*00e8*/ 	.word	0xffffffff


	//   ....[38]....
        /*00ec*/ 	.word	0xffffffff


	//   ....[39]....
        /*00f0*/ 	.word	0xffffffff


	//   ....[40]....
        /*00f4*/ 	.word	0xffffffff


	//   ....[41]....
        /*00f8*/ 	.word	0xffffffff


	//   ....[42]....
        /*00fc*/ 	.word	0xffffffff


	//   ....[43]....
        /*0100*/ 	.word	0xffffffff


	//   ....[44]....
        /*0104*/ 	.word	0xffffffff


	//   ....[45]....
        /*0108*/ 	.word	0xffffffff


	//   ....[46]....
        /*010c*/ 	.word	0xffffffff


	//   ....[47]....
        /*0110*/ 	.word	0xffffffff


	//   ....[48]....
        /*0114*/ 	.word	0xffffffff


	//   ....[49]....
        /*0118*/ 	.word	0xffffffff


	//   ....[50]....
        /*011c*/ 	.word	0xffffffff


	//   ....[51]....
        /*0120*/ 	.word	0xffffffff


	//   ....[52]....
        /*0124*/ 	.word	0xffffffff


	//   ....[53]....
        /*0128*/ 	.word	0xffffffff


	//   ....[54]....
        /*012c*/ 	.word	0xffffffff


	//   ....[55]....
        /*0130*/ 	.word	0xffffffff


	//   ....[56]....
        /*0134*/ 	.word	0xffffffff


	//   ....[57]....
        /*0138*/ 	.word	0xffffffff


	//   ....[58]....
        /*013c*/ 	.word	0xffffffff


	//   ....[59]....
        /*0140*/ 	.word	0xffffffff


	//   ....[60]....
        /*0144*/ 	.word	0xffffffff


	//   ....[61]....
        /*0148*/ 	.word	0xffffffff


	//   ....[62]....
        /*014c*/ 	.word	0xffffffff


	//   ....[63]....
        /*0150*/ 	.word	0xffffffff


	//   ....[64]....
        /*0154*/ 	.word	0xffffffff


	//   ....[65]....
        /*0158*/ 	.word	0xffffffff


	//   ....[66]....
        /*015c*/ 	.word	0xffffffff


	//   ....[67]....
        /*0160*/ 	.word	0xffffffff


	//   ....[68]....
        /*0164*/ 	.word	0xffffffff


	//   ....[69]....
        /*0168*/ 	.word	0xffffffff


	//   ....[70]....
        /*016c*/ 	.word	0xffffffff


	//   ....[71]....
        /*0170*/ 	.word	0xffffffff


	//   ....[72]....
        /*0174*/ 	.word	0xffffffff


	//   ....[73]....
        /*0178*/ 	.word	0xffffffff


	//   ....[74]....
        /*017c*/ 	.word	0xffffffff


	//   ....[75]....
        /*0180*/ 	.word	0xffffffff


	//   ....[76]....
        /*0184*/ 	.word	0xffffffff


	//   ....[77]....
        /*0188*/ 	.word	0xffffffff


	//   ....[78]....
        /*018c*/ 	.word	0xffffffff


	//   ....[79]....
        /*0190*/ 	.word	0xffffffff


	//   ....[80]....
        /*0194*/ 	.word	0xffffffff


	//   ....[81]....
        /*0198*/ 	.word	0xffffffff


	//   ....[82]....
        /*019c*/ 	.word	0xffffffff


	//   ....[83]....
        /*01a0*/ 	.word	0xffffffff


	//   ....[84]....
        /*01a4*/ 	.word	0xffffffff


	//   ....[85]....
        /*01a8*/ 	.word	0xffffffff


	//   ....[86]....
        /*01ac*/ 	.word	0xffffffff


	//   ....[87]....
        /*01b0*/ 	.word	0xffffffff


	//   ....[88]....
        /*01b4*/ 	.word	0xffffffff


	//   ....[89]....
        /*01b8*/ 	.word	0xffffffff


	//   ....[90]....
        /*01bc*/ 	.word	0xffffffff


	//   ....[91]....
        /*01c0*/ 	.word	0xffffffff


	//   ....[92]....
        /*01c4*/ 	.word	0xffffffff


	//   ....[93]....
        /*01c8*/ 	.word	0xffffffff


	//   ....[94]....
        /*01cc*/ 	.word	0xffffffff


	//   ....[95]....
        /*01d0*/ 	.word	0xffffffff


	//   ....[96]....
        /*01d4*/ 	.word	0xffffffff


	//   ....[97]....
        /*01d8*/ 	.word	0xffffffff


	//   ....[98]....
        /*01dc*/ 	.word	0xffffffff


	//   ....[99]....
        /*01e0*/ 	.word	0xffffffff


	//   ....[100]....
        /*01e4*/ 	.word	0xffffffff


	//   ....[101]....
        /*01e8*/ 	.word	0xffffffff


	//   ....[102]....
        /*01ec*/ 	.word	0xffffffff


	//   ....[103]....
        /*01f0*/ 	.word	0xffffffff


	//   ....[104]....
        /*01f4*/ 	.word	0xffffffff


	//   ....[105]....
        /*01f8*/ 	.word	0xffffffff


	//   ....[106]....
        /*01fc*/ 	.word	0xffffffff


	//   ....[107]....
        /*0200*/ 	.word	0xffffffff


	//   ....[108]....
        /*0204*/ 	.word	0xffffffff


	//   ....[109]....
        /*0208*/ 	.word	0xffffffff


	//   ....[110]....
        /*020c*/ 	.word	0xffffffff


	//   ....[111]....
        /*0210*/ 	.word	0xffffffff


	//   ....[112]....
        /*0214*/ 	.word	0xffffffff


	//   ....[113]....
        /*0218*/ 	.word	0xffffffff


	//   ....[114]....
        /*021c*/ 	.word	0xffffffff


	//   ....[115]....
        /*0220*/ 	.word	0xffffffff


	//   ....[116]....
        /*0224*/ 	.word	0xffffffff


	//   ....[117]....
        /*0228*/ 	.word	0xffffffff


	//   ....[118]....
        /*022c*/ 	.word	0xffffffff


	//   ....[119]....
        /*0230*/ 	.word	0xffffffff


	//----- nvinfo : EIATTR_COOP_GROUP_INSTR_OFFSETS
	.align		4
.L_43:
        /*0234*/ 	.byte	0x04, 0x28
        /*0236*/ 	.short	(.L_45 - .L_44)


	//   ....[0]....
.L_44:
        /*0238*/ 	.word	0x00000090


	//   ....[1]....
        /*023c*/ 	.word	0x00000500


	//   ....[2]....
        /*0240*/ 	.word	0x00000720


	//   ....[3]....
        /*0244*/ 	.word	0x00000730


	//   ....[4]....
        /*0248*/ 	.word	0x000008e0


	//   ....[5]....
        /*024c*/ 	.word	0x00000a80


	//   ....[6]....
        /*0250*/ 	.word	0x00000b80


	//   ....[7]....
        /*0254*/ 	.word	0x00000dd0


	//   ....[8]....
        /*0258*/ 	.word	0x00001020


	//   ....[9]....
        /*025c*/ 	.word	0x000022f0


	//   ....[10]....
        /*0260*/ 	.word	0x00002320


	//   ....[11]....
        /*0264*/ 	.word	0x000023a0


	//   ....[12]....
        /*0268*/ 	.word	0x000023b0


	//   ....[13]....
        /*026c*/ 	.word	0x000023f0


	//   ....[14]....
        /*0270*/ 	.word	0x00002410


	//   ....[15]....
        /*0274*/ 	.word	0x00002450


	//   ....[16]....
        /*0278*/ 	.word	0x00002470


	//   ....[17]....
        /*027c*/ 	.word	0x000024c0


	//   ....[18]....
        /*0280*/ 	.word	0x000024e0


	//   ....[19]....
        /*0284*/ 	.word	0x00002580


	//   ....[20]....
        /*0288*/ 	.word	0x00002690


	//   ....[21]....
        /*028c*/ 	.word	0x000026c0


	//   ....[22]....
        /*0290*/ 	.word	0x00002c90


	//   ....[23]....
        /*0294*/ 	.word	0x00002ca0


	//   ....[24]....
        /*0298*/ 	.word	0x00002cf0


	//   ....[25]....
        /*029c*/ 	.word	0x00002d00


	//   ....[26]....
        /*02a0*/ 	.word	0x00002d50


	//   ....[27]....
        /*02a4*/ 	.word	0x00002d60


	//   ....[28]....
        /*02a8*/ 	.word	0x00002db0


	//   ....[29]....
        /*02ac*/ 	.word	0x00002dc0


	//   ....[30]....
        /*02b0*/ 	.word	0x00002e20


	//   ....[31]....
        /*02b4*/ 	.word	0x00002e30


	//   ....[32]....
        /*02b8*/ 	.word	0x00002ec0


	//   ....[33]....
        /*02bc*/ 	.word	0x00002f10


	//   ....[34]....
        /*02c0*/ 	.word	0x00002f50


	//   ....[35]....
        /*02c4*/ 	.word	0x00002f60


	//   ....[36]....
        /*02c8*/ 	.word	0x00002fb0


	//   ....[37]....
        /*02cc*/ 	.word	0x00002fd0


	//   ....[38]....
        /*02d0*/ 	.word	0x00002fe0


	//   ....[39]....
        /*02d4*/ 	.word	0x00002ff0


	//   ....[40]....
        /*02d8*/ 	.word	0x00003b00


	//   ....[41]....
        /*02dc*/ 	.word	0x00004480


	//   ....[42]....
        /*02e0*/ 	.word	0x000052c0


	//   ....[43]....
        /*02e4*/ 	.word	0x000052f0


	//   ....[44]....
        /*02e8*/ 	.word	0x00005370


	//   ....[45]....
        /*02ec*/ 	.word	0x00005380


	//   ....[46]....
        /*02f0*/ 	.word	0x000053c0


	//   ....[47]....
        /*02f4*/ 	.word	0x000053e0


	//   ....[48]....
        /*02f8*/ 	.word	0x00005430


	//   ....[49]....
        /*02fc*/ 	.word	0x00005440


	//   ....[50]....
        /*0300*/ 	.word	0x00005480


	//   ....[51]....
        /*0304*/ 	.word	0x000054a0


	//   ....[52]....
        /*0308*/ 	.word	0x00005540


	//   ....[53]....
        /*030c*/ 	.word	0x00005630


	//   ....[54]....
        /*0310*/ 	.word	0x00005660


	//   ....[55]....
        /*0314*/ 	.word	0x00005c20


	//   ....[56]....
        /*0318*/ 	.word	0x00005c30


	//   ....[57]....
        /*031c*/ 	.word	0x00005c80


	//   ....[58]....
        /*0320*/ 	.word	0x00005c90


	//   ....[59]....
        /*0324*/ 	.word	0x00005ce0


	//   ....[60]....
        /*0328*/ 	.word	0x00005cf0


	//   ....[61]....
        /*032c*/ 	.word	0x00005d50


	//   ....[62]....
        /*0330*/ 	.word	0x00005d60


	//   ....[63]....
        /*0334*/ 	.word	0x00005db0


	//   ....[64]....
        /*0338*/ 	.word	0x00005dc0


	//   ....[65]....
        /*033c*/ 	.word	0x00005e50


	//   ....[66]....
        /*0340*/ 	.word	0x00005ea0


	//   ....[67]....
        /*0344*/ 	.word	0x00005ee0


	//   ....[68]....
        /*0348*/ 	.word	0x00005ef0


	//   ....[69]....
        /*034c*/ 	.word	0x00005f40


	//   ....[70]....
        /*0350*/ 	.word	0x00005f60


	//   ....[71]....
        /*0354*/ 	.word	0x00005f70


	//   ....[72]....
        /*0358*/ 	.word	0x00005f80


	//   ....[73]....
        /*035c*/ 	.word	0x00006e60


	//   ....[74]....
        /*0360*/ 	.word	0x00006e90


	//   ....[75]....
        /*0364*/ 	.word	0x00006f10


	//   ....[76]....
        /*0368*/ 	.word	0x00006f20


	//   ....[77]....
        /*036c*/ 	.word	0x00006f60


	//   ....[78]....
        /*0370*/ 	.word	0x00006f80


	//   ....[79]....
        /*0374*/ 	.word	0x00006fc0


	//   ....[80]....
        /*0378*/ 	.word	0x00006fe0


	//   ....[81]....
        /*037c*/ 	.word	0x00007030


	//   ....[82]....
        /*0380*/ 	.word	0x00007050


	//   ....[83]....
        /*0384*/ 	.word	0x000070e0


	//   ....[84]....
        /*0388*/ 	.word	0x000071d0


	//   ....[85]....
        /*038c*/ 	.word	0x00007200


	//   ....[86]....
        /*0390*/ 	.word	0x000077c0


	//   ....[87]....
        /*0394*/ 	.word	0x000077d0


	//   ....[88]....
        /*0398*/ 	.word	0x00007820


	//   ....[89]....
        /*039c*/ 	.word	0x00007830


	//   ....[90]....
        /*03a0*/ 	.word	0x00007880


	//   ....[91]....
        /*03a4*/ 	.word	0x00007890


	//   ....[92]....
        /*03a8*/ 	.word	0x000078e0


	//   ....[93]....
        /*03ac*/ 	.word	0x000078f0


	//   ....[94]....
        /*03b0*/ 	.word	0x00007950


	//   ....[95]....
        /*03b4*/ 	.word	0x00007960


	//   ....[96]....
        /*03b8*/ 	.word	0x000079f0


	//   ....[97]....
        /*03bc*/ 	.word	0x00007a40


	//   ....[98]....
        /*03c0*/ 	.word	0x00007a80


	//   ....[99]....
        /*03c4*/ 	.word	0x00007a90


	//   ....[100]....
        /*03c8*/ 	.word	0x00007ae0


	//   ....[101]....
        /*03cc*/ 	.word	0x00007b00


	//   ....[102]....
        /*03d0*/ 	.word	0x00007b10


	//   ....[103]....
        /*03d4*/ 	.word	0x00007b20


	//   ....[104]....
        /*03d8*/ 	.word	0x00008830


	//   ....[105]....
        /*03dc*/ 	.word	0x00009660


	//   ....[106]....
        /*03e0*/ 	.word	0x00009a20


	//   ....[107]....
        /*03e4*/ 	.word	0x00009f20


	//   ....[108]....
        /*03e8*/ 	.word	0x0000e350


	//   ....[109]....
        /*03ec*/ 	.word	0x0000e7a0


	//   ....[110]....
        /*03f0*/ 	.word	0x0000e9f0


	//   ....[111]....
        /*03f4*/ 	.word	0x0000eb90


	//   ....[112]....
        /*03f8*/ 	.word	0x0000f3a0


	//   ....[113]....
        /*03fc*/ 	.word	0x0000f840


	//   ....[114]....
        /*0400*/ 	.word	0x0000fc10


	//   ....[115]....
        /*0404*/ 	.word	0x0000fff0


	//   ....[116]....
        /*0408*/ 	.word	0x00010200


	//   ....[117]....
        /*040c*/ 	.word	0x00010230


	//   ....[118]....
        /*0410*/ 	.word	0x00010dd0


	//   ....[119]....
        /*0414*/ 	.word	0x00011000


	//----- nvinfo : EIATTR_REG_RECONFIG
	.align		4
.L_45:
        /*0418*/ 	.byte	0x01, 0x54
	.zero		2


	//----- nvinfo : EIATTR_VRC_CTA_INIT_COUNT
	.align		4
        /*041c*/ 	.byte	0x02, 0x4a
        /*041e*/ 	.byte	0x80
	.zero		1


	//----- nvinfo : EIATTR_SYSCALL_OFFSETS
	.align		4
        /*0420*/ 	.byte	0x04, 0x46
        /*0422*/ 	.short	(.L_47 - .L_46)


	//   ....[0]....
.L_46:
        /*0424*/ 	.word	0x0000a300


	//   ....[1]....
        /*0428*/ 	.word	0x0000a3f0


	//   ....[2]....
        /*042c*/ 	.word	0x0000ab40


	//   ....[3]....
        /*0430*/ 	.word	0x0000acb0


	//   ....[4]....
        /*0434*/ 	.word	0x0000b9b0


	//   ....[5]....
        /*0438*/ 	.word	0x0000bb20


	//   ....[6]....
        /*043c*/ 	.word	0x0000c7b0


	//   ....[7]....
        /*0440*/ 	.word	0x0000c920


	//   ....[8]....
        /*0444*/ 	.word	0x0000d5f0


	//   ....[9]....
        /*0448*/ 	.word	0x0000d760


	//----- nvinfo : EIATTR_MBARRIER_INSTR_OFFSETS
	.align		4
.L_47:
        /*044c*/ 	.byte	0x04, 0x39
        /*044e*/ 	.short	(.L_49 - .L_48)


	//   ....[0]....
.L_48:
        /*0450*/ 	.word	0x00000830
        /*0454*/ 	.word	0x000000ff
        /*0458*/ 	.word	0x00000000
        /*045c*/ 	.short	0x0100
        /*045e*/ 	.byte	0x05
	.zero		1


	//   ....[1]....
        /*0460*/ 	.word	0x00000840
        /*0464*/ 	.word	0x000000ff
        /*0468*/ 	.word	0x00000028
        /*046c*/ 	.short	0x0100
        /*046e*/ 	.byte	0x05
	.zero		1


	//   ....[2]....
        /*0470*/ 	.word	0x00000850
        /*0474*/ 	.word	0x000000ff
        /*0478*/ 	.word	0x00000008
        /*047c*/ 	.short	0x0100
        /*047e*/ 	.byte	0x05
	.zero		1


	//   ....[3]....
        /*0480*/ 	.word	0x00000860
        /*0484*/ 	.word	0x000000ff
        /*0488*/ 	.word	0x00000030
        /*048c*/ 	.short	0x0100
        /*048e*/ 	.byte	0x05
	.zero		1


	//   ....[4]....
        /*0490*/ 	.word	0x00000870
        /*0494*/ 	.word	0x000000ff
        /*0498*/ 	.word	0x00000010
        /*049c*/ 	.short	0x0100
        /*049e*/ 	.byte	0x05
	.zero		1


	//   ....[5]....
        /*04a0*/ 	.word	0x00000880
        /*04a4*/ 	.word	0x000000ff
        /*04a8*/ 	.word	0x00000038
        /*04ac*/ 	.short	0x0100
        /*04ae*/ 	.byte	0x05
	.zero		1


	//   ....[6]....
        /*04b0*/ 	.word	0x00000890
        /*04b4*/ 	.word	0x000000ff
        /*04b8*/ 	.word	0x00000018
        /*04bc*/ 	.short	0x0100
        /*04be*/ 	.byte	0x05
	.zero		1


	//   ....[7]....
        /*04c0*/ 	.word	0x000008a0
        /*04c4*/ 	.word	0x000000ff
        /*04c8*/ 	.word	0x00000040
        /*04cc*/ 	.short	0x0100
        /*04ce*/ 	.byte	0x05
	.zero		1


	//   ....[8]....
        /*04d0*/ 	.word	0x000008b0
        /*04d4*/ 	.word	0x000000ff
        /*04d8*/ 	.word	0x00000020
        /*04dc*/ 	.short	0x0100
        /*04de*/ 	.byte	0x05
	.zero		1


	//   ....[9]....
        /*04e0*/ 	.word	0x000008c0
        /*04e4*/ 	.word	0x000000ff
        /*04e8*/ 	.word	0x00000048
        /*04ec*/ 	.short	0x0100
        /*04ee*/ 	.byte	0x05
	.zero		1


	//   ....[10]....
        /*04f0*/ 	.word	0x000009f0
        /*04f4*/ 	.word	0x000000ff
        /*04f8*/ 	.word	0x00000050
        /*04fc*/ 	.short	0x0100
        /*04fe*/ 	.byte	0x06
	.zero		1


	//   ....[11]....
        /*0500*/ 	.word	0x00000a00
        /*0504*/ 	.word	0x000000ff
        /*0508*/ 	.word	0x00000070
        /*050c*/ 	.short	0x0100
        /*050e*/ 	.byte	0x06
	.zero		1


	//   ....[12]....
        /*0510*/ 	.word	0x00000a10
        /*0514*/ 	.word	0x000000ff
        /*0518*/ 	.word	0x00000058
        /*051c*/ 	.short	0x0100
        /*051e*/ 	.byte	0x06
	.zero		1


	//   ....[13]....
        /*0520*/ 	.word	0x00000a20
        /*0524*/ 	.word	0x000000ff
        /*0528*/ 	.word	0x00000078
        /*052c*/ 	.short	0x0100
        /*052e*/ 	.byte	0x06
	.zero		1


	//   ....[14]....
        /*0530*/ 	.word	0x00000a30
        /*0534*/ 	.word	0x000000ff
        /*0538*/ 	.word	0x00000060
        /*053c*/ 	.short	0x0100
        /*053e*/ 	.byte	0x06
	.zero		1


	//   ....[15]....
        /*0540*/ 	.word	0x00000a40
        /*0544*/ 	.word	0x000000ff
        /*0548*/ 	.word	0x00000080
        /*054c*/ 	.short	0x0100
        /*054e*/ 	.byte	0x06
	.zero		1


	//   ....[16]....
        /*0550*/ 	.word	0x00000a50
        /*0554*/ 	.word	0x000000ff
        /*0558*/ 	.word	0x00000068
        /*055c*/ 	.short	0x0100
        /*055e*/ 	.byte	0x06
	.zero		1


	//   ....[17]....
        /*0560*/ 	.word	0x00000a60
        /*0564*/ 	.word	0x000000ff
        /*0568*/ 	.word	0x00000088
        /*056c*/ 	.short	0x0100
        /*056e*/ 	.byte	0x06
	.zero		1


	//   ....[18]....
        /*0570*/ 	.word	0x00000b50
        /*0574*/ 	.word	0x000000ff
        /*0578*/ 	.word	0x00000090
        /*057c*/ 	.short	0x0100
        /*057e*/ 	.byte	0x05
	.zero		1


	//   ....[19]....
        /*0580*/ 	.word	0x00000b60
        /*0584*/ 	.word	0x000000ff
        /*0588*/ 	.word	0x00000098
        /*058c*/ 	.short	0x0100
        /*058e*/ 	.byte	0x05
	.zero		1


	//   ....[20]....
        /*0590*/ 	.word	0x00000cb0
        /*0594*/ 	.word	0x000000ff
        /*0598*/ 	.word	0x000000a0
        /*059c*/ 	.short	0x0100
        /*059e*/ 	.byte	0x06
	.zero		1


	//   ....[21]....
        /*05a0*/ 	.word	0x00000cc0
        /*05a4*/ 	.word	0x000000ff
        /*05a8*/ 	.word	0x000000e0
        /*05ac*/ 	.short	0x0100
        /*05ae*/ 	.byte	0x06
	.zero		1


	//   ....[22]....
        /*05b0*/ 	.word	0x00000cd0
        /*05b4*/ 	.word	0x000000ff
        /*05b8*/ 	.word	0x000000a8
        /*05bc*/ 	.short	0x0100
        /*05be*/ 	.byte	0x06
	.zero		1


	//   ....[23]....
        /*05c0*/ 	.word	0x00000ce0
        /*05c4*/ 	.word	0x000000ff
        /*05c8*/ 	.word	0x000000e8
        /*05cc*/ 	.short	0x0100
        /*05ce*/ 	.byte	0x06
	.zero		1


	//   ....[24]....
        /*05d0*/ 	.word	0x00000cf0
        /*05d4*/ 	.word	0x000000ff
        /*05d8*/ 	.word	0x000000b0
        /*05dc*/ 	.short	0x0100
        /*05de*/ 	.byte	0x06
	.zero		1


	//   ....[25]....
        /*05e0*/ 	.word	0x00000d00
        /*05e4*/ 	.word	0x000000ff
        /*05e8*/ 	.word	0x000000f0
        /*05ec*/ 	.short	0x0100
        /*05ee*/ 	.byte	0x06
	.zero		1


	//   ....[26]....
        /*05f0*/ 	.word	0x00000d10
        /*05f4*/ 	.word	0x000000ff
        /*05f8*/ 	.word	0x000000b8
        /*05fc*/ 	.short	0x0100
        /*05fe*/ 	.byte	0x06
	.zero		1


	//   ....[27]....
        /*0600*/ 	.word	0x00000d20
        /*0604*/ 	.word	0x000000ff
        /*0608*/ 	.word	0x000000f8
        /*060c*/ 	.short	0x0100
        /*060e*/ 	.byte	0x06
	.zero		1


	//   ....[28]....
        /*0610*/ 	.word	0x00000d30
        /*0614*/ 	.word	0x000000ff
        /*0618*/ 	.word	0x000000c0
        /*061c*/ 	.short	0x0100
        /*061e*/ 	.byte	0x06
	.zero		1


	//   ....[29]....
        /*0620*/ 	.word	0x00000d40
        /*0624*/ 	.word	0x000000ff
        /*0628*/ 	.word	0x00000100
        /*062c*/ 	.short	0x0100
        /*062e*/ 	.byte	0x06
	.zero		1


	//   ....[30]....
        /*0630*/ 	.word	0x00000d50
        /*0634*/ 	.word	0x000000ff
        /*0638*/ 	.word	0x000000c8
        /*063c*/ 	.short	0x0100
        /*063e*/ 	.byte	0x06
	.zero		1


	//   ....[31]....
        /*0640*/ 	.word	0x00000d60
        /*0644*/ 	.word	0x000000ff
        /*0648*/ 	.word	0x00000108
        /*064c*/ 	.short	0x0100
        /*064e*/ 	.byte	0x06
	.zero		1


	//   ....[32]....
        /*0650*/ 	.word	0x00000d70
        /*0654*/ 	.word	0x000000ff
        /*0658*/ 	.word	0x000000d0
        /*065c*/ 	.short	0x0100
        /*065e*/ 	.byte	0x06
	.zero		1


	//   ....[33]....
        /*0660*/ 	.word	0x00000d80
        /*0664*/ 	.word	0x000000ff
        /*0668*/ 	.word	0x00000110
        /*066c*/ 	.short	0x0100
        /*066e*/ 	.byte	0x06
	.zero		1


	//   ....[34]....
        /*0670*/ 	.word	0x00000d90
        /*0674*/ 	.word	0x000000ff
        /*0678*/ 	.word	0x000000d8
        /*067c*/ 	.short	0x0100
        /*067e*/ 	.byte	0x06
	.zero		1


	//   ....[35]....
        /*0680*/ 	.word	0x00000da0
        /*0684*/ 	.word	0x000000ff
        /*0688*/ 	.word	0x00000118
        /*068c*/ 	.short	0x0100
        /*068e*/ 	.byte	0x06
	.zero		1


	//   ....[36]....
        /*0690*/ 	.word	0x00000f00
        /*0694*/ 	.word	0x000000ff
        /*0698*/ 	.word	0x00000180
        /*069c*/ 	.short	0x0100
        /*069e*/ 	.byte	0x06
	.zero		1


	//   ....[37]....
        /*06a0*/ 	.word	0x00000f10
        /*06a4*/ 	.word	0x000000ff
        /*06a8*/ 	.word	0x000001c0
        /*06ac*/ 	.short	0x0100
        /*06ae*/ 	.byte	0x06
	.zero		1


	//   ....[38]....
        /*06b0*/ 	.word	0x00000f20
        /*06b4*/ 	.word	0x000000ff
        /*06b8*/ 	.word	0x00000188
        /*06bc*/ 	.short	0x0100
        /*06be*/ 	.byte	0x06
	.zero		1


	//   ....[39]....
        /*06c0*/ 	.word	0x00000f30
        /*06c4*/ 	.word	0x000000ff
        /*06c8*/ 	.word	0x000001c8
        /*06cc*/ 	.short	0x0100
        /*06ce*/ 	.byte	0x06
	.zero		1


	//   ....[40]....
        /*06d0*/ 	.word	0x00000f40
        /*06d4*/ 	.word	0x000000ff
        /*06d8*/ 	.word	0x00000190
        /*06dc*/ 	.short	0x0100
        /*06de*/ 	.byte	0x06
	.zero		1


	//   ....[41]....
        /*06e0*/ 	.word	0x00000f50
        /*06e4*/ 	.word	0x000000ff
        /*06e8*/ 	.word	0x000001d0
        /*06ec*/ 	.short	0x0100
        /*06ee*/ 	.byte	0x06
	.zero		1


	//   ....[42]....
        /*06f0*/ 	.word	0x00000f60
        /*06f4*/ 	.word	0x000000ff
        /*06f8*/ 	.word	0x00000198
        /*06fc*/ 	.short	0x0100
        /*06fe*/ 	.byte	0x06
	.zero		1


	//   ....[43]....
        /*0700*/ 	.word	0x00000f70
        /*0704*/ 	.word	0x000000ff
        /*0708*/ 	.word	0x000001d8
        /*070c*/ 	.short	0x0100
        /*070e*/ 	.byte	0x06
	.zero		1


	//   ....[44]....
        /*0710*/ 	.word	0x00000f80
        /*0714*/ 	.word	0x000000ff
        /*0718*/ 	.word	0x000001a0
        /*071c*/ 	.short	0x0100
        /*071e*/ 	.byte	0x06
	.zero		1


	//   ....[45]....
        /*0720*/ 	.word	0x00000f90
        /*0724*/ 	.word	0x000000ff
        /*0728*/ 	.word	0x000001e0
        /*072c*/ 	.short	0x0100
        /*072e*/ 	.byte	0x06
	.zero		1


	//   ....[46]....
        /*0730*/ 	.word	0x00000fa0
        /*0734*/ 	.word	0x000000ff
        /*0738*/ 	.word	0x000001a8
        /*073c*/ 	.short	0x0100
        /*073e*/ 	.byte	0x06
	.zero		1


	//   ....[47]....
        /*0740*/ 	.word	0x00000fb0
        /*0744*/ 	.word	0x000000ff
        /*0748*/ 	.word	0x000001e8
        /*074c*/ 	.short	0x0100
        /*074e*/ 	.byte	0x06
	.zero		1


	//   ....[48]....
        /*0750*/ 	.word	0x00000fc0
        /*0754*/ 	.word	0x000000ff
        /*0758*/ 	.word	0x000001b0
        /*075c*/ 	.short	0x0100
        /*075e*/ 	.byte	0x06
	.zero		1


	//   ....[49]....
        /*0760*/ 	.word	0x00000fd0
        /*0764*/ 	.word	0x000000ff
        /*0768*/ 	.word	0x000001f0
        /*076c*/ 	.short	0x0100
        /*076e*/ 	.byte	0x06
	.zero		1


	//   ....[50]....
        /*0770*/ 	.word	0x00000fe0
        /*0774*/ 	.word	0x000000ff
        /*0778*/ 	.word	0x000001b8
        /*077c*/ 	.short	0x0100
        /*077e*/ 	.byte	0x06
	.zero		1


	//   ....[51]....
        /*0780*/ 	.word	0x00000ff0
        /*0784*/ 	.word	0x000000ff
        /*0788*/ 	.word	0x000001f8
        /*078c*/ 	.short	0x0100
        /*078e*/ 	.byte	0x06
	.zero		1


	//   ....[52]....
        /*0790*/ 	.word	0x00001150
        /*0794*/ 	.word	0x000000ff
        /*0798*/ 	.word	0x00000120
        /*079c*/ 	.short	0x0100
        /*079e*/ 	.byte	0x06
	.zero		1


	//   ....[53]....
        /*07a0*/ 	.word	0x00001160
        /*07a4*/ 	.word	0x000000ff
        /*07a8*/ 	.word	0x00000140
        /*07ac*/ 	.short	0x0100
        /*07ae*/ 	.byte	0x06
	.zero		1


	//   ....[54]....
        /*07b0*/ 	.word	0x00001170
        /*07b4*/ 	.word	0x000000ff
        /*07b8*/ 	.word	0x00000128
        /*07bc*/ 	.short	0x0100
        /*07be*/ 	.byte	0x06
	.zero		1


	//   ....[55]....
        /*07c0*/ 	.word	0x00001180
        /*07c4*/ 	.word	0x000000ff
        /*07c8*/ 	.word	0x00000148
        /*07cc*/ 	.short	0x0100
        /*07ce*/ 	.byte	0x06
	.zero		1


	//   ....[56]....
        /*07d0*/ 	.word	0x00001190
        /*07d4*/ 	.word	0x000000ff
        /*07d8*/ 	.word	0x00000130
        /*07dc*/ 	.short	0x0100
        /*07de*/ 	.byte	0x06
	.zero		1


	//   ....[57]....
        /*07e0*/ 	.word	0x000011a0
        /*07e4*/ 	.word	0x000000ff
        /*07e8*/ 	.word	0x00000150
        /*07ec*/ 	.short	0x0100
        /*07ee*/ 	.byte	0x06
	.zero		1


	//   ....[58]....
        /*07f0*/ 	.word	0x000011b0
        /*07f4*/ 	.word	0x000000ff
        /*07f8*/ 	.word	0x00000138
        /*07fc*/ 	.short	0x0100
        /*07fe*/ 	.byte	0x06
	.zero		1


	//   ....[59]....
        /*0800*/ 	.word	0x000011c0
        /*0804*/ 	.word	0x000000ff
        /*0808*/ 	.word	0x00000158
        /*080c*/ 	.short	0x0100
        /*080e*/ 	.byte	0x06
	.zero		1


	//   ....[60]....
        /*0810*/ 	.word	0x00003e40
        /*0814*/ 	.word	0x000000ff
        /*0818*/ 	.word	0x00000028
        /*081c*/ 	.short	0x010a
        /*081e*/ 	.byte	0x05
	.zero		1


	//   ....[61]....
        /*0820*/ 	.word	0x00003f80
        /*0824*/ 	.word	0x000000ff
        /*0828*/ 	.word	0x00000028
        /*082c*/ 	.short	0x010a
        /*082e*/ 	.byte	0x09
	.zero		1


	//   ....[62]....
        /*0830*/ 	.word	0x00004120
        /*0834*/ 	.word	0x000000ff
        /*0838*/ 	.word	0x00000028
        /*083c*/ 	.short	0x010a
        /*083e*/ 	.byte	0x04
	.zero		1


	//   ....[63]....
        /*0840*/ 	.word	0x000041c0
        /*0844*/ 	.word	0x000000ff
        /*0848*/ 	.word	0x00000098
        /*084c*/ 	.short	0x0101
        /*084e*/ 	.byte	0x0c
	.zero		1


	//   ....[64]....
        /*0850*/ 	.word	0x000041e0
        /*0854*/ 	.word	0x000000ff
        /*0858*/ 	.word	0x00000028
        /*085c*/ 	.short	0x010a
        /*085e*/ 	.byte	0x04
	.zero		1


	//   ....[65]....
        /*0860*/ 	.word	0x00004260
        /*0864*/ 	.word	0x000000ff
        /*0868*/ 	.word	0x00000028
        /*086c*/ 	.short	0x010a
        /*086e*/ 	.byte	0x09
	.zero		1


	//   ....[66]....
        /*0870*/ 	.word	0x000043f0
        /*0874*/ 	.word	0x000000ff
        /*0878*/ 	.word	0x00000028
        /*087c*/ 	.short	0x010a
        /*087e*/ 	.byte	0x04
	.zero		1


	//   ....[67]....
        /*0880*/ 	.word	0x000044d0
        /*0884*/ 	.word	0x000000ff
        /*0888*/ 	.word	0x00000180
        /*088c*/ 	.short	0x010a
        /*088e*/ 	.byte	0x04
	.zero		1


	//   ....[68]....
        /*0890*/ 	.word	0x00004640
        /*0894*/ 	.word	0x000000ff
        /*0898*/ 	.word	0x00000000
        /*089c*/ 	.short	0x0101
        /*089e*/ 	.byte	0x04
	.zero		1


	//   ....[69]....
        /*08a0*/ 	.word	0x000046b0
        /*08a4*/ 	.word	0x000000ff
        /*08a8*/ 	.word	0x00000000
        /*08ac*/ 	.short	0x010a
        /*08ae*/ 	.byte	0x04
	.zero		1


	//   ....[70]....
        /*08b0*/ 	.word	0x00004740
        /*08b4*/ 	.word	0x000000ff
        /*08b8*/ 	.word	0x00000000
        /*08bc*/ 	.short	0x010a
        /*08be*/ 	.byte	0x04
	.zero		1


	//   ....[71]....
        /*08c0*/ 	.word	0x000047d0
        /*08c4*/ 	.word	0x000000ff
        /*08c8*/ 	.word	0x00000000
        /*08cc*/ 	.short	0x010a
        /*08ce*/ 	.byte	0x04
	.zero		1


	//   ....[72]....
        /*08d0*/ 	.word	0x00004860
        /*08d4*/ 	.word	0x000000ff
        /*08d8*/ 	.word	0x00000000
        /*08dc*/ 	.short	0x010a
        /*08de*/ 	.byte	0x04
	.zero		1


	//   ....[73]....
        /*08e0*/ 	.word	0x00004900
        /*08e4*/ 	.word	0x00000000
        /*08e8*/ 	.word	0x00000000
        /*08ec*/ 	.short	0x010a
        /*08ee*/ 	.byte	0xff
	.zero		1


	//   ....[74]....
        /*08f0*/ 	.word	0x00006440
        /*08f4*/ 	.word	0x000000ff
        /*08f8*/ 	.word	0x000000e0
        /*08fc*/ 	.short	0x010a
        /*08fe*/ 	.byte	0x04
	.zero		1


	//   ....[75]....
        /*0900*/ 	.word	0x000065e0
        /*0904*/ 	.word	0x000000ff
        /*0908*/ 	.word	0x000000a0
        /*090c*/ 	.short	0x0101
        /*090e*/ 	.byte	0x04
	.zero		1


	//   ....[76]....
        /*0910*/ 	.word	0x00007ff0
        /*0914*/ 	.word	0x000000ff
        /*0918*/ 	.word	0x000000e0
        /*091c*/ 	.short	0x010a
        /*091e*/ 	.byte	0x04
	.zero		1


	//   ....[77]....
        /*0920*/ 	.word	0x00008170
        /*0924*/ 	.word	0x000000ff
        /*0928*/ 	.word	0x000000a0
        /*092c*/ 	.short	0x0101
        /*092e*/ 	.byte	0x04
	.zero		1


	//   ....[78]....
        /*0930*/ 	.word	0x000088a0
        /*0934*/ 	.word	0x00000013
        /*0938*/ 	.word	0x00000098
        /*093c*/ 	.short	0x010a
        /*093e*/ 	.byte	0xff
	.zero		1


	//   ....[79]....
        /*0940*/ 	.word	0x00008b30
        /*0944*/ 	.word	0x000000ff
        /*0948*/ 	.word	0x00000070
        /*094c*/ 	.short	0x010a
        /*094e*/ 	.byte	0x15
	.zero		1


	//   ....[80]....
        /*0950*/ 	.word	0x00008c50
        /*0954*/ 	.word	0x000000ff
        /*0958*/ 	.word	0x00000050
        /*095c*/ 	.short	0x010b
        /*095e*/ 	.byte	0x15
	.zero		1


	//   ....[81]....
        /*0960*/ 	.word	0x00008cc0
        /*0964*/ 	.word	0x000000ff
        /*0968*/ 	.word	0x00000000
        /*096c*/ 	.short	0x0101
        /*096e*/ 	.byte	0x04
	.zero		1


	//   ....[82]....
        /*0970*/ 	.word	0x00008cf0
        /*0974*/ 	.word	0x000000ff
        /*0978*/ 	.word	0x00000078
        /*097c*/ 	.short	0x010a
        /*097e*/ 	.byte	0x15
	.zero		1


	//   ....[83]....
        /*0980*/ 	.word	0x00008e20
        /*0984*/ 	.word	0x000000ff
        /*0988*/ 	.word	0x00000058
        /*098c*/ 	.short	0x010b
        /*098e*/ 	.byte	0x15
	.zero		1


	//   ....[84]....
        /*0990*/ 	.word	0x00008e80
        /*0994*/ 	.word	0x000000ff
        /*0998*/ 	.word	0x00000000
        /*099c*/ 	.short	0x0101
        /*099e*/ 	.byte	0x04
	.zero		1


	//   ....[85]....
        /*09a0*/ 	.word	0x00008eb0
        /*09a4*/ 	.word	0x000000ff
        /*09a8*/ 	.word	0x00000080
        /*09ac*/ 	.short	0x010a
        /*09ae*/ 	.byte	0x15
	.zero		1


	//   ....[86]....
        /*09b0*/ 	.word	0x00008fe0
        /*09b4*/ 	.word	0x000000ff
        /*09b8*/ 	.word	0x00000060
        /*09bc*/ 	.short	0x010b
        /*09be*/ 	.byte	0x15
	.zero		1


	//   ....[87]....
        /*09c0*/ 	.word	0x00009040
        /*09c4*/ 	.word	0x000000ff
        /*09c8*/ 	.word	0x00000000
        /*09cc*/ 	.short	0x0101
        /*09ce*/ 	.byte	0x04
	.zero		1


	//   ....[88]....
        /*09d0*/ 	.word	0x00009070
        /*09d4*/ 	.word	0x000000ff
        /*09d8*/ 	.word	0x00000088
        /*09dc*/ 	.short	0x010a
        /*09de*/ 	.byte	0x15
	.zero		1


	//   ....[89]....
        /*09e0*/ 	.word	0x000091a0
        /*09e4*/ 	.word	0x000000ff
        /*09e8*/ 	.word	0x00000068
        /*09ec*/ 	.short	0x010b
        /*09ee*/ 	.byte	0x15
	.zero		1


	//   ....[90]....
        /*09f0*/ 	.word	0x00009220
        /*09f4*/ 	.word	0x000000ff
        /*09f8*/ 	.word	0x00000000
        /*09fc*/ 	.short	0x0101
        /*09fe*/ 	.byte	0x04
	.zero		1


	//   ....[91]....
        /*0a00*/ 	.word	0x00009270
        /*0a04*/ 	.word	0x000000ff
        /*0a08*/ 	.word	0x00000180
        /*0a0c*/ 	.short	0x010a
        /*0a0e*/ 	.byte	0x08
	.zero		1


	//   ....[92]....
        /*0a10*/ 	.word	0x000093a0
        /*0a14*/ 	.word	0x000000ff
        /*0a18*/ 	.word	0x00000000
        /*0a1c*/ 	.short	0x0101
        /*0a1e*/ 	.byte	0x08
	.zero		1


	//   ....[93]....
        /*0a20*/ 	.word	0x00009450
        /*0a24*/ 	.word	0x000000ff
        /*0a28*/ 	.word	0x00000070
        /*0a2c*/ 	.short	0x010a
        /*0a2e*/ 	.byte	0x15
	.zero		1


	//   ....[94]....
        /*0a30*/ 	.word	0x00009490
        /*0a34*/ 	.word	0x000000ff
        /*0a38*/ 	.word	0x00000078
        /*0a3c*/ 	.short	0x010a
        /*0a3e*/ 	.byte	0x15
	.zero		1


	//   ....[95]....
        /*0a40*/ 	.word	0x000094d0
        /*0a44*/ 	.word	0x000000ff
        /*0a48*/ 	.word	0x00000080
        /*0a4c*/ 	.short	0x010a
        /*0a4e*/ 	.byte	0x15
	.zero		1


	//   ....[96]....
        /*0a50*/ 	.word	0x00009530
        /*0a54*/ 	.word	0x00000000
        /*0a58*/ 	.word	0x00000088
        /*0a5c*/ 	.short	0x010a
        /*0a5e*/ 	.byte	0xff
	.zero		1


	//   ....[97]....
        /*0a60*/ 	.word	0x00009fc0
        /*0a64*/ 	.word	0x000000ff
        /*0a68*/ 	.word	0x00000180
        /*0a6c*/ 	.short	0x010a
        /*0a6e*/ 	.byte	0x06
	.zero		1


	//   ....[98]....
        /*0a70*/ 	.word	0x0000a120
        /*0a74*/ 	.word	0x000000ff
        /*0a78*/ 	.word	0x00000000
        /*0a7c*/ 	.short	0x0101
        /*0a7e*/ 	.byte	0x04
	.zero		1


	//   ....[99]....
        /*0a80*/ 	.word	0x0000a6e0
        /*0a84*/ 	.word	0x000000ff
        /*0a88*/ 	.word	0x00000050
        /*0a8c*/ 	.short	0x010a
        /*0a8e*/ 	.byte	0x2b
	.zero		1


	//   ....[100]....
        /*0a90*/ 	.word	0x0000a740
        /*0a94*/ 	.word	0x00000061
        /*0a98*/ 	.word	0x00000120
        /*0a9c*/ 	.short	0x010a
        /*0a9e*/ 	.byte	0xff
	.zero		1


	//   ....[101]....
        /*0aa0*/ 	.word	0x0000a760
        /*0aa4*/ 	.word	0x000000ff
        /*0aa8*/ 	.word	0x00000050
        /*0aac*/ 	.short	0x010a
        /*0aae*/ 	.byte	0x2b
	.zero		1


	//   ....[102]....
        /*0ab0*/ 	.word	0x0000aa10
        /*0ab4*/ 	.word	0x00000061
        /*0ab8*/ 	.word	0x00000120
        /*0abc*/ 	.short	0x010a
        /*0abe*/ 	.byte	0xff
	.zero		1


	//   ....[103]....
        /*0ac0*/ 	.word	0x0000b650
        /*0ac4*/ 	.word	0x000000ff
        /*0ac8*/ 	.word	0x00000000
        /*0acc*/ 	.short	0x0101
        /*0ace*/ 	.byte	0x04
	.zero		1


	//   ....[104]....
        /*0ad0*/ 	.word	0x0000b6a0
        /*0ad4*/ 	.word	0x000000ff
        /*0ad8*/ 	.word	0x00000058
        /*0adc*/ 	.short	0x010a
        /*0ade*/ 	.byte	0x2b
	.zero		1


	//   ....[105]....
        /*0ae0*/ 	.word	0x0000b6d0
        /*0ae4*/ 	.word	0x000000ff
        /*0ae8*/ 	.word	0x00000058
        /*0aec*/ 	.short	0x010a
        /*0aee*/ 	.byte	0x2b
	.zero		1


	//   ....[106]....
        /*0af0*/ 	.word	0x0000c490
        /*0af4*/ 	.word	0x000000ff
        /*0af8*/ 	.word	0x00000000
        /*0afc*/ 	.short	0x0101
        /*0afe*/ 	.byte	0x04
	.zero		1


	//   ....[107]....
        /*0b00*/ 	.word	0x0000c4b0
        /*0b04*/ 	.word	0x000000ff
        /*0b08*/ 	.word	0x00000060
        /*0b0c*/ 	.short	0x010a
        /*0b0e*/ 	.byte	0x2b
	.zero		1


	//   ....[108]....
        /*0b10*/ 	.word	0x0000c4d0
        /*0b14*/ 	.word	0x000000ff
        /*0b18*/ 	.word	0x00000060
        /*0b1c*/ 	.short	0x010a
        /*0b1e*/ 	.byte	0x2b
	.zero		1


	//   ....[109]....
        /*0b20*/ 	.word	0x0000d2d0
        /*0b24*/ 	.word	0x000000ff
        /*0b28*/ 	.word	0x00000000
        /*0b2c*/ 	.short	0x0101
        /*0b2e*/ 	.byte	0x04
	.zero		1


	//   ....[110]....
        /*0b30*/ 	.word	0x0000d2f0
        /*0b34*/ 	.word	0x000000ff
        /*0b38*/ 	.word	0x00000068
        /*0b3c*/ 	.short	0x010a
        /*0b3e*/ 	.byte	0x2b
	.zero		1


	//   ....[111]....
        /*0b40*/ 	.word	0x0000d310
        /*0b44*/ 	.word	0x000000ff
        /*0b48*/ 	.word	0x00000068
        /*0b4c*/ 	.short	0x010a
        /*0b4e*/ 	.byte	0x2b
	.zero		1


	//   ....[112]....
        /*0b50*/ 	.word	0x0000da00
        /*0b54*/ 	.word	0x00000064
        /*0b58*/ 	.word	0x00000000
        /*0b5c*/ 	.short	0x0101
        /*0b5e*/ 	.byte	0xff
	.zero		1


	//   ....[113]....
        /*0b60*/ 	.word	0x0000e240
        /*0b64*/ 	.word	0x000000ff
        /*0b68*/ 	.word	0x00000000
        /*0b6c*/ 	.short	0x0101
        /*0b6e*/ 	.byte	0x04
	.zero		1


	//   ....[114]....
        /*0b70*/ 	.word	0x0000e2e0
        /*0b74*/ 	.word	0x000000ff
        /*0b78*/ 	.word	0x00000000
        /*0b7c*/ 	.short	0x0101
        /*0b7e*/ 	.byte	0x04
	.zero		1


	//   ....[115]....
        /*0b80*/ 	.word	0x0000ebf0
        /*0b84*/ 	.word	0x000000ff
        /*0b88*/ 	.word	0x000000a0
        /*0b8c*/ 	.short	0x010a
        /*0b8e*/ 	.byte	0x18
	.zero		1


	//   ....[116]....
        /*0b90*/ 	.word	0x0000ed30
        /*0b94*/ 	.word	0x000000ff
        /*0b98*/ 	.word	0x00000000
        /*0b9c*/ 	.short	0x0101
        /*0b9e*/ 	.byte	0x06
	.zero		1


	//   ....[117]....
        /*0ba0*/ 	.word	0x0000eda0
        /*0ba4*/ 	.word	0x000000ff
        /*0ba8*/ 	.word	0x000001c0
        /*0bac*/ 	.short	0x010a
        /*0bae*/ 	.byte	0x18
	.zero		1


	//   ....[118]....
        /*0bb0*/ 	.word	0x0000fef0
        /*0bb4*/ 	.word	0x000000ff
        /*0bb8*/ 	.word	0x00000180
        /*0bbc*/ 	.short	0x0101
        /*0bbe*/ 	.byte	0x18
	.zero		1


	//   ....[119]....
        /*0bc0*/ 	.word	0x00010420
        /*0bc4*/ 	.word	0x000000ff
        /*0bc8*/ 	.word	0x00000000
        /*0bcc*/ 	.short	0x010a
        /*0bce*/ 	.byte	0x06
	.zero		1


	//   ....[120]....
        /*0bd0*/ 	.word	0x000104a0
        /*0bd4*/ 	.word	0x000000ff
        /*0bd8*/ 	.word	0x00000140
        /*0bdc*/ 	.short	0x010a
        /*0bde*/ 	.byte	0x08
	.zero		1


	//   ....[121]....
        /*0be0*/ 	.word	0x000105e0
        /*0be4*/ 	.word	0x000000ff
        /*0be8*/ 	.word	0x00000000
        /*0bec*/ 	.short	0x010a
        /*0bee*/ 	.byte	0x07
	.zero		1


	//   ....[122]....
        /*0bf0*/ 	.word	0x00010710
        /*0bf4*/ 	.word	0x000000ff
        /*0bf8*/ 	.word	0x00000000
        /*0bfc*/ 	.short	0x010a
        /*0bfe*/ 	.byte	0x15
	.zero		1


	//   ....[123]....
        /*0c00*/ 	.word	0x00010960
        /*0c04*/ 	.word	0x000000ff
        /*0c08*/ 	.word	0x00000180
        /*0c0c*/ 	.short	0x010a
        /*0c0e*/ 	.byte	0x06
	.zero		1


	//   ....[124]....
        /*0c10*/ 	.word	0x00010a90
        /*0c14*/ 	.word	0x000000ff
        /*0c18*/ 	.word	0x00000000
        /*0c1c*/ 	.short	0x0101
        /*0c1e*/ 	.byte	0x06
	.zero		1


	//   ....[125]....
        /*0c20*/ 	.word	0x00010bb0
        /*0c24*/ 	.word	0x000000ff
        /*0c28*/ 	.word	0x00000140
        /*0c2c*/ 	.short	0x010a
        /*0c2e*/ 	.byte	0x06
	.zero		1


	//   ....[126]....
        /*0c30*/ 	.word	0x00010c60
        /*0c34*/ 	.word	0x000000ff
        /*0c38*/ 	.word	0x00000140
        /*0c3c*/ 	.short	0x010a
        /*0c3e*/ 	.byte	0x06
	.zero		1


	//   ....[127]....
        /*0c40*/ 	.word	0x00010d10
        /*0c44*/ 	.word	0x000000ff
        /*0c48*/ 	.word	0x00000140
        /*0c4c*/ 	.short	0x010a
        /*0c4e*/ 	.byte	0x06
	.zero		1


	//   ....[128]....
        /*0c50*/ 	.word	0x00010db0
        /*0c54*/ 	.word	0x000000ff
        /*0c58*/ 	.word	0x00000140
        /*0c5c*/ 	.short	0x010a
        /*0c5e*/ 	.byte	0x07
	.zero		1


	//   ....[129]....
        /*0c60*/ 	.word	0x00011030
        /*0c64*/ 	.word	0x00000000
        /*0c68*/ 	.word	0x00000028
        /*0c6c*/ 	.short	0x010a
        /*0c6e*/ 	.byte	0xff
	.zero		1


	//   ....[130]....
        /*0c70*/ 	.word	0x00011090
        /*0c74*/ 	.word	0x00000000
        /*0c78*/ 	.word	0x00000028
        /*0c7c*/ 	.short	0x010a
        /*0c7e*/ 	.byte	0xff
	.zero		1


	//   ....[131]....
        /*0c80*/ 	.word	0x000110f0
        /*0c84*/ 	.word	0x00000000
        /*0c88*/ 	.word	0x00000180
        /*0c8c*/ 	.short	0x010a
        /*0c8e*/ 	.byte	0xff
	.zero		1


	//   ....[132]....
        /*0c90*/ 	.word	0x00011150
        /*0c94*/ 	.word	0x00000000
        /*0c98*/ 	.word	0x00000000
        /*0c9c*/ 	.short	0x010a
        /*0c9e*/ 	.byte	0xff
	.zero		1


	//   ....[133]....
        /*0ca0*/ 	.word	0x000111b0
        /*0ca4*/ 	.word	0x00000000
        /*0ca8*/ 	.word	0x00000000
        /*0cac*/ 	.short	0x010a
        /*0cae*/ 	.byte	0xff
	.zero		1


	//   ....[134]....
        /*0cb0*/ 	.word	0x00011210
        /*0cb4*/ 	.word	0x00000000
        /*0cb8*/ 	.word	0x00000000
        /*0cbc*/ 	.short	0x010a
        /*0cbe*/ 	.byte	0xff
	.zero		1


	//   ....[135]....
        /*0cc0*/ 	.word	0x00011270
        /*0cc4*/ 	.word	0x00000000
        /*0cc8*/ 	.word	0x00000000
        /*0ccc*/ 	.short	0x010a
        /*0cce*/ 	.byte	0xff
	.zero		1


	//   ....[136]....
        /*0cd0*/ 	.word	0x000112d0
        /*0cd4*/ 	.word	0x00000011
        /*0cd8*/ 	.word	0x000000e0
        /*0cdc*/ 	.short	0x010a
        /*0cde*/ 	.byte	0xff
	.zero		1


	//   ....[137]....
        /*0ce0*/ 	.word	0x00011330
        /*0ce4*/ 	.word	0x00000017
        /*0ce8*/ 	.word	0x000000e0
        /*0cec*/ 	.short	0x010a
        /*0cee*/ 	.byte	0xff
	.zero		1


	//   ....[138]....
        /*0cf0*/ 	.word	0x00011380
        /*0cf4*/ 	.word	0x00000013
        /*0cf8*/ 	.word	0x00000098
        /*0cfc*/ 	.short	0x010a
        /*0cfe*/ 	.byte	0xff
	.zero		1


	//   ....[139]....
        /*0d00*/ 	.word	0x000113e0
        /*0d04*/ 	.word	0x00000000
        /*0d08*/ 	.word	0x00000070
        /*0d0c*/ 	.short	0x010a
        /*0d0e*/ 	.byte	0xff
	.zero		1


	//   ....[140]....
        /*0d10*/ 	.word	0x00011440
        /*0d14*/ 	.word	0x00000000
        /*0d18*/ 	.word	0x00000078
        /*0d1c*/ 	.short	0x010a
        /*0d1e*/ 	.byte	0xff
	.zero		1


	//   ....[141]....
        /*0d20*/ 	.word	0x000114a0
        /*0d24*/ 	.word	0x00000000
        /*0d28*/ 	.word	0x00000080
        /*0d2c*/ 	.short	0x010a
        /*0d2e*/ 	.byte	0xff
	.zero		1


	//   ....[142]....
        /*0d30*/ 	.word	0x00011500
        /*0d34*/ 	.word	0x00000000
        /*0d38*/ 	.word	0x00000088
        /*0d3c*/ 	.short	0x010a
        /*0d3e*/ 	.byte	0xff
	.zero		1


	//   ....[143]....
        /*0d40*/ 	.word	0x00011560
        /*0d44*/ 	.word	0x00000000
        /*0d48*/ 	.word	0x00000180
        /*0d4c*/ 	.short	0x010a
        /*0d4e*/ 	.byte	0xff
	.zero		1


	//   ....[144]....
        /*0d50*/ 	.word	0x000115c0
        /*0d54*/ 	.word	0x00000000
        /*0d58*/ 	.word	0x00000070
        /*0d5c*/ 	.short	0x010a
        /*0d5e*/ 	.byte	0xff
	.zero		1


	//   ....[145]....
        /*0d60*/ 	.word	0x00011620
        /*0d64*/ 	.word	0x00000000
        /*0d68*/ 	.word	0x00000078
        /*0d6c*/ 	.short	0x010a
        /*0d6e*/ 	.byte	0xff
	.zero		1


	//   ....[146]....
        /*0d70*/ 	.word	0x00011680
        /*0d74*/ 	.word	0x00000000
        /*0d78*/ 	.word	0x00000080
        /*0d7c*/ 	.short	0x010a
        /*0d7e*/ 	.byte	0xff
	.zero		1


	//   ....[147]....
        /*0d80*/ 	.word	0x000116e0
        /*0d84*/ 	.word	0x00000000
        /*0d88*/ 	.word	0x00000180
        /*0d8c*/ 	.short	0x010a
        /*0d8e*/ 	.byte	0xff
	.zero		1


	//   ....[148]....
        /*0d90*/ 	.word	0x000117a0
        /*0d94*/ 	.word	0x00000003
        /*0d98*/ 	.word	0x00000050
        /*0d9c*/ 	.short	0x010a
        /*0d9e*/ 	.byte	0xff
	.zero		1


	//   ....[149]....
        /*0da0*/ 	.word	0x000117f0
        /*0da4*/ 	.word	0x00000061
        /*0da8*/ 	.word	0x00000120
        /*0dac*/ 	.short	0x010a
        /*0dae*/ 	.byte	0xff
	.zero		1


	//   ....[150]....
        /*0db0*/ 	.word	0x00011850
        /*0db4*/ 	.word	0x00000003
        /*0db8*/ 	.word	0x00000058
        /*0dbc*/ 	.short	0x010a
        /*0dbe*/ 	.byte	0xff
	.zero		1


	//   ....[151]....
        /*0dc0*/ 	.word	0x000118b0
        /*0dc4*/ 	.word	0x00000000
        /*0dc8*/ 	.word	0x00000060
        /*0dcc*/ 	.short	0x010a
        /*0dce*/ 	.byte	0xff
	.zero		1


	//   ....[152]....
        /*0dd0*/ 	.word	0x00011910
        /*0dd4*/ 	.word	0x00000000
        /*0dd8*/ 	.word	0x00000068
        /*0ddc*/ 	.short	0x010a
        /*0dde*/ 	.byte	0xff
	.zero		1


	//   ....[153]....
        /*0de0*/ 	.word	0x00011970
        /*0de4*/ 	.word	0x00000004
        /*0de8*/ 	.word	0x000000a0
        /*0dec*/ 	.short	0x010a
        /*0dee*/ 	.byte	0xff
	.zero		1


	//   ....[154]....
        /*0df0*/ 	.word	0x000119d0
        /*0df4*/ 	.word	0x00000004
        /*0df8*/ 	.word	0x000001c0
        /*0dfc*/ 	.short	0x010a
        /*0dfe*/ 	.byte	0xff
	.zero		1


	//   ....[155]....
        /*0e00*/ 	.word	0x00011a30
        /*0e04*/ 	.word	0x00000004
        /*0e08*/ 	.word	0x00000140
        /*0e0c*/ 	.short	0x010a
        /*0e0e*/ 	.byte	0xff
	.zero		1


	//   ....[156]....
        /*0e10*/ 	.word	0x00011a90
        /*0e14*/ 	.word	0x00000004
        /*0e18*/ 	.word	0x00000000
        /*0e1c*/ 	.short	0x010a
        /*0e1e*/ 	.byte	0xff
	.zero		1


	//   ....[157]....
        /*0e20*/ 	.word	0x00011af0
        /*0e24*/ 	.word	0x00000004
        /*0e28*/ 	.word	0x00000180
        /*0e2c*/ 	.short	0x010a
        /*0e2e*/ 	.byte	0xff
	.zero		1


	//   ....[158]....
        /*0e30*/ 	.word	0x00011b50
        /*0e34*/ 	.word	0x00000000
        /*0e38*/ 	.word	0x00000140
        /*0e3c*/ 	.short	0x010a
        /*0e3e*/ 	.byte	0xff
	.zero		1


	//   ....[159]....
        /*0e40*/ 	.word	0x00011bb0
        /*0e44*/ 	.word	0x00000000
        /*0e48*/ 	.word	0x00000140
        /*0e4c*/ 	.short	0x010a
        /*0e4e*/ 	.byte	0xff
	.zero		1


	//   ....[160]....
        /*0e50*/ 	.word	0x00011c10
        /*0e54*/ 	.word	0x00000000
        /*0e58*/ 	.word	0x00000140
        /*0e5c*/ 	.short	0x010a
        /*0e5e*/ 	.byte	0xff
	.zero		1


	//   ....[161]....
        /*0e60*/ 	.word	0x00011c70
        /*0e64*/ 	.word	0x00000000
        /*0e68*/ 	.word	0x00000140
        /*0e6c*/ 	.short	0x010a
        /*0e6e*/ 	.byte	0xff
	.zero		1


	//----- nvinfo : EIATTR_NUM_MBARRIERS
	.align		4
.L_49:
        /*0e70*/ 	.byte	0x03, 0x38
        /*0e72*/ 	.short	0x003c


	//----- nvinfo : EIATTR_EXIT_INSTR_OFFSETS
	.align		4
        /*0e74*/ 	.byte	0x04, 0x1c
        /*0e76*/ 	.short	(.L_51 - .L_50)


	//   ....[0]....
.L_50:
        /*0e78*/ 	.word	0x00003450


	//   ....[1]....
        /*0e7c*/ 	.word	0x00004930


	//   ....[2]....
        /*0e80*/ 	.word	0x00008210


	//   ....[3]....
        /*0e84*/ 	.word	0x00009560


	//   ....[4]....
        /*0e88*/ 	.word	0x0000e2f0


	//   ....[5]....
        /*0e8c*/ 	.word	0x0000e320


	//   ....[6]....
        /*0e90*/ 	.word	0x0000ffc0


	//   ....[7]....
        /*0e94*/ 	.word	0x00011010


	//----- nvinfo : EIATTR_INDIRECT_BRANCH_TARGETS
	.align		4
.L_51:
        /*0e98*/ 	.byte	0x04, 0x34
        /*0e9a*/ 	.short	(.L_53 - .L_52)


	//   ....[0]....
.L_52:
        /*0e9c*/ 	.word	.L_x_281@srel
        /*0ea0*/ 	.short	0x0
        /*0ea2*/ 	.short	0x0
        /*0ea4*/ 	.word	0xa
        /*0ea8*/ 	.word	.L_x_282@srel
        /* <DEDUP_REMOVED lines=9> */


	//----- nvinfo : EIATTR_MAX_THREADS
	.align		4
.L_53:
        /*0ed0*/ 	.byte	0x04, 0x05
        /*0ed2*/ 	.short	(.L_55 - .L_54)
.L_54:
        /*0ed4*/ 	.word	0x00000180
        /*0ed8*/ 	.word	0x00000001
        /*0edc*/ 	.word	0x00000001


	//----- nvinfo : EIATTR_CRS_STACK_SIZE
	.align		4
.L_55:
        /*0ee0*/ 	.byte	0x04, 0x1e
        /*0ee2*/ 	.short	(.L_57 - .L_56)
.L_56:
        /*0ee4*/ 	.word	0x00000000


	//----- nvinfo : EIATTR_CBANK_PARAM_SIZE
	.align		4
.L_57:
        /*0ee8*/ 	.byte	0x03, 0x19
        /*0eea*/ 	.short	0x0900


	//----- nvinfo : EIATTR_PARAM_CBANK
	.align		4
        /*0eec*/ 	.byte	0x04, 0x0a
        /*0eee*/ 	.short	(.L_59 - .L_58)
	.align		4
.L_58:
        /*0ef0*/ 	.word	index@(.nv.constant0._ZN7cutlass13device_kernelINS_4gemm6kernel13GemmUniversalINS1_17GroupProblemShapeIN4cute5tupleIJiiiEEEEENS1_10collective13CollectiveMmaINS1_40MainloopSm100ArrayTmaUmmaWarpSpecializedILi5ELi8ELi4ENS6_IJNS5_1CILi1EEESD_SD_EEEEENS6_IJNSC_ILi128EEESG_NSC_ILi64EEEEEENS_10bfloat16_tEPNS6_IJlSD_NSC_ILi0EEEEEESJ_SM_NS5_8TiledMMAINS5_8MMA_AtomIJNS5_20SM100_MMA_F16BF16_SSISJ_SJ_fLi128ELi128ELNS5_4UMMA5MajorE0ELSR_0ELNSQ_7ScaleInE0ELSS_0EEEEEENS5_6LayoutISE_NS6_IJSK_SK_SK_EEEEENS6_IJNS5_10UnderscoreESY_SY_EEEEENS5_13SM90_TMA_LOADENS5_14ComposedLayoutINS5_7SwizzleILi3ELi4ELi3EEENS5_18smem_ptr_flag_bitsILi16EEENSV_INS6_IJNSC_ILi8EEESH_EEENS6_IJSH_SD_EEEEEEEvNS5_8identityES11_S1B_vS1C_EENS_8epilogue10collective18CollectiveEpilogueINS1E_31Sm100PtrArrayTmaWarpSpecializedILi4ELi2ELi32ELb1ELb0EEEJSI_NS6_IJNSV_ISG_SD_EENSV_INSC_ILi32EEESD_EEEEENS_6half_tEPNS6_IJSD_lSK_EEES1N_S1P_NS1E_6fusion15FusionCallbacksIS1I_NS1Q_17LinearCombinationIS1N_fS1N_fLNS_15FloatRoundStyleE2EEESI_S1M_JEEENS5_5SM1004TMEM4LOAD26SM100_TMEM_LOAD_16dp256b4xES11_NS12_IS14_S16_NSV_INS6_IJSH_S17_EEENS6_IJSD_SH_EEEEEEENS5_17SM75_U16x8_LDSM_TENS5_14SM90_TMA_STOREES23_NS5_17SM90_U16x8_STSM_TENS5_39AutoVectorizingCopyWithAssumedAlignmentILi128EEEEEEvvEEEEvNT_6ParamsE)
        /*0ef4*/ 	.short	0x0380
        /*0ef6*/ 	.short	0x0900


	//----- nvinfo : EIATTR_SW_WAR
	.align		4
.L_59:
        /*0ef8*/ 	.byte	0x04, 0x36
        /*0efa*/ 	.short	(.L_61 - .L_60)
.L_60:
        /*0efc*/ 	.word	0x00000008
.L_61:


//--------------------- .nv.callgraph             --------------------------
	.section	.nv.callgraph,"",@"SHT_CUDA_CALLGRAPH"
	.align	4
	.sectionentsize	8
	.align		4
        /*0000*/ 	.word	0x00000000
	.align		4
        /*0004*/ 	.word	0xffffffff
	.align		4
        /*0008*/ 	.word	index@(_ZN7cutlass13device_kernelINS_4gemm6kernel13GemmUniversalINS1_17GroupProblemShapeIN4cute5tupleIJiiiEEEEENS1_10collective13CollectiveMmaINS1_40MainloopSm100ArrayTmaUmmaWarpSpecializedILi5ELi8ELi4ENS6_IJNS5_1CILi1EEESD_SD_EEEEENS6_IJNSC_ILi128EEESG_NSC_ILi64EEEEEENS_10bfloat16_tEPNS6_IJlSD_NSC_ILi0EEEEEESJ_SM_NS5_8TiledMMAINS5_8MMA_AtomIJNS5_20SM100_MMA_F16BF16_SSISJ_SJ_fLi128ELi128ELNS5_4UMMA5MajorE0ELSR_0ELNSQ_7ScaleInE0ELSS_0EEEEEENS5_6LayoutISE_NS6_IJSK_SK_SK_EEEEENS6_IJNS5_10UnderscoreESY_SY_EEEEENS5_13SM90_TMA_LOADENS5_14ComposedLayoutINS5_7SwizzleILi3ELi4ELi3EEENS5_18smem_ptr_flag_bitsILi16EEENSV_INS6_IJNSC_ILi8EEESH_EEENS6_IJSH_SD_EEEEEEEvNS5_8identityES11_S1B_vS1C_EENS_8epilogue10collective18CollectiveEpilogueINS1E_31Sm100PtrArrayTmaWarpSpecializedILi4ELi2ELi32ELb1ELb0EEEJSI_NS6_IJNSV_ISG_SD_EENSV_INSC_ILi32EEESD_EEEEENS_6half_tEPNS6_IJSD_lSK_EEES1N_S1P_NS1E_6fusion15FusionCallbacksIS1I_NS1Q_17LinearCombinationIS1N_fS1N_fLNS_15FloatRoundStyleE2EEESI_S1M_JEEENS5_5SM1004TMEM4LOAD26SM100_TMEM_LOAD_16dp256b4xES11_NS12_IS14_S16_NSV_INS6_IJSH_S17_EEENS6_IJSD_SH_EEEEEEENS5_17SM75_U16x8_LDSM_TENS5_14SM90_TMA_STOREES23_NS5_17SM90_U16x8_STSM_TENS5_39AutoVectorizingCopyWithAssumedAlignmentILi128EEEEEEvvEEEEvNT_6ParamsE)
	.align		4
        /*000c*/ 	.word	index@(__assertfail)
	.align		4
        /*0010*/ 	.word	0x00000000
	.align		4
        /*0014*/ 	.word	0xfffffffe
	.align		4
        /*0018*/ 	.word	0x00000000
	.align		4
        /*001c*/ 	.word	0xfffffffd
	.align		4
        /*0020*/ 	.word	0x00000000
	.align		4
        /*0024*/ 	.word	0xfffffffc


//--------------------- .nv.constant4             --------------------------
	.section	.nv.constant4,"a",@progbits
	.align	8
	.align		8
.nv.constant4:
        /*0000*/ 	.dword	__assertfail
	.align		8
        /*0008*/ 	.dword	__unnamed_1
	.align		8
        /*0010*/ 	.dword	__unnamed_2
	.align		8
        /*0018*/ 	.dword	_ZN39_INTERNAL_709445db_4_k_cu_cb2a45a5_27854cuda3std3__45__cpo5beginE
	.align		8
        /*0020*/ 	.dword	_ZN39_INTERNAL_709445db_4_k_cu_cb2a45a5_27854cuda3std3__45__cpo3endE
	.align		8
        /*0028*/ 	.dword	_ZN39_INTERNAL_709445db_4_k_cu_cb2a45a5_27854cuda3std3__45__cpo6cbeginE
	.align		8
        /*0030*/ 	.dword	_ZN39_INTERNAL_709445db_4_k_cu_cb2a45a5_27854cuda3std3__45__cpo4cendE
	.align		8
        /*0038*/ 	.dword	_ZN39_INTERNAL_709445db_4_k_cu_cb2a45a5_27854cuda3std3__441_GLOBAL__N__709445db_4_k_cu_cb2a45a5_27856ignoreE
	.align		8
        /*0040*/ 	.dword	_ZN39_INTERNAL_709445db_4_k_cu_cb2a45a5_27854cuda3std3__419piecewise_constructE
	.align		8
        /*0048*/ 	.dword	_ZN39_INTERNAL_709445db_4_k_cu_cb2a45a5_27854cuda3std3__48in_placeE
	.align		8
        /*0050*/ 	.dword	_ZN39_INTERNAL_709445db_4_k_cu_cb2a45a5_27854cuda3std6ranges3__45__cpo4swapE
	.align		8
        /*0058*/ 	.dword	_ZN39_INTERNAL_709445db_4_k_cu_cb2a45a5_27854cuda3std6ranges3__45__cpo9iter_moveE
	.align		8
        /*0060*/ 	.dword	_ZN39_INTERNAL_709445db_4_k_cu_cb2a45a5_27854cute7productE
	.align		8
        /*0068*/ 	.dword	_ZN39_INTERNAL_709445db_4_k_cu_cb2a45a5_27854cute1_E
	.align		8
        /*0070*/ 	.dword	$str$24
	.align		8
        /*0078*/ 	.dword	$str$25
	.align		8
        /*0080*/ 	.dword	$str$26
	.align		8
        /*0088*/ 	.dword	$str$27


//--------------------- .nv.constant2._ZN7cutlass13device_kernelINS_4gemm6kernel13GemmUniversalINS1_17GroupProblemShapeIN4cute5tupleIJiiiEEEEENS1_10collective13CollectiveMmaINS1_40MainloopSm100ArrayTmaUmmaWarpSpecializedILi5ELi8ELi4ENS6_IJNS5_1CILi1EEESD_SD_EEEEENS6_IJNSC_ILi128EEESG_NSC_ILi64EEEEEENS_10bfloat16_tEPNS6_IJlSD_NSC_ILi0EEEEEESJ_SM_NS5_8TiledMMAINS5_8MMA_AtomIJNS5_20SM100_MMA_F16BF16_SSISJ_SJ_fLi128ELi128ELNS5_4UMMA5MajorE0ELSR_0ELNSQ_7ScaleInE0ELSS_0EEEEEENS5_6LayoutISE_NS6_IJSK_SK_SK_EEEEENS6_IJNS5_10UnderscoreESY_SY_EEEEENS5_13SM90_TMA_LOADENS5_14ComposedLayoutINS5_7SwizzleILi3ELi4ELi3EEENS5_18smem_ptr_flag_bitsILi16EEENSV_INS6_IJNSC_ILi8EEESH_EEENS6_IJSH_SD_EEEEEEEvNS5_8identityES11_S1B_vS1C_EENS_8epilogue10collective18CollectiveEpilogueINS1E_31Sm100PtrArrayTmaWarpSpecializedILi4ELi2ELi32ELb1ELb0EEEJSI_NS6_IJNSV_ISG_SD_EENSV_INSC_ILi32EEESD_EEEEENS_6half_tEPNS6_IJSD_lSK_EEES1N_S1P_NS1E_6fusion15FusionCallbacksIS1I_NS1Q_17LinearCombinationIS1N_fS1N_fLNS_15FloatRoundStyleE2EEESI_S1M_JEEENS5_5SM1004TMEM4LOAD26SM100_TMEM_LOAD_16dp256b4xES11_NS12_IS14_S16_NSV_INS6_IJSH_S17_EEENS6_IJSD_SH_EEEEEEENS5_17SM75_U16x8_LDSM_TENS5_14SM90_TMA_STOREES23_NS5_17SM90_U16x8_STSM_TENS5_39AutoVectorizingCopyWithAssumedAlignmentILi128EEEEEEvvEEEEvNT_6ParamsE --------------------------
	.section	.nv.constant2._ZN7cutlass13device_kernelINS_4gemm6kernel13GemmUniversalINS1_17GroupProblemShapeIN4cute5tupleIJiiiEEEEENS1_10collective13CollectiveMmaINS1_40MainloopSm100ArrayTmaUmmaWarpSpecializedILi5ELi8ELi4ENS6_IJNS5_1CILi1EEESD_SD_EEEEENS6_IJNSC_ILi128EEESG_NSC_ILi64EEEEEENS_10bfloat16_tEPNS6_IJlSD_NSC_ILi0EEEEEESJ_SM_NS5_8TiledMMAINS5_8MMA_AtomIJNS5_20SM100_MMA_F16BF16_SSISJ_SJ_fLi128ELi128ELNS5_4UMMA5MajorE0ELSR_0ELNSQ_7ScaleInE0ELSS_0EEEEEENS5_6LayoutISE_NS6_IJSK_SK_SK_EEEEENS6_IJNS5_10UnderscoreESY_SY_EEEEENS5_13SM90_TMA_LOADENS5_14ComposedLayoutINS5_7SwizzleILi3ELi4ELi3EEENS5_18smem_ptr_flag_bitsILi16EEENSV_INS6_IJNSC_ILi8EEESH_EEENS6_IJSH_SD_EEEEEEEvNS5_8identityES11_S1B_vS1C_EENS_8epilogue10collective18CollectiveEpilogueINS1E_31Sm100PtrArrayTmaWarpSpecializedILi4ELi2ELi32ELb1ELb0EEEJSI_NS6_IJNSV_ISG_SD_EENSV_INSC_ILi32EEESD_EEEEENS_6half_tEPNS6_IJSD_lSK_EEES1N_S1P_NS1E_6fusion15FusionCallbacksIS1I_NS1Q_17LinearCombinationIS1N_fS1N_fLNS_15FloatRoundStyleE2EEESI_S1M_JEEENS5_5SM1004TMEM4LOAD26SM100_TMEM_LOAD_16dp256b4xES11_NS12_IS14_S16_NSV_INS6_IJSH_S17_EEENS6_IJSD_SH_EEEEEEENS5_17SM75_U16x8_LDSM_TENS5_14SM90_TMA_STOREES23_NS5_17SM90_U16x8_STSM_TENS5_39AutoVectorizingCopyWithAssumedAlignmentILi128EEEEEEvvEEEEvNT_6ParamsE,"a",@progbits
	.sectionflags	@""
	.align	4
.nv.constant2._ZN7cutlass13device_kernelINS_4gemm6kernel13GemmUniversalINS1_17GroupProblemShapeIN4cute5tupleIJiiiEEEEENS1_10collective13CollectiveMmaINS1_40MainloopSm100ArrayTmaUmmaWarpSpecializedILi5ELi8ELi4ENS6_IJNS5_1CILi1EEESD_SD_EEEEENS6_IJNSC_ILi128EEESG_NSC_ILi64EEEEEENS_10bfloat16_tEPNS6_IJlSD_NSC_ILi0EEEEEESJ_SM_NS5_8TiledMMAINS5_8MMA_AtomIJNS5_20SM100_MMA_F16BF16_SSISJ_SJ_fLi128ELi128ELNS5_4UMMA5MajorE0ELSR_0ELNSQ_7ScaleInE0ELSS_0EEEEEENS5_6LayoutISE_NS6_IJSK_SK_SK_EEEEENS6_IJNS5_10UnderscoreESY_SY_EEEEENS5_13SM90_TMA_LOADENS5_14ComposedLayoutINS5_7SwizzleILi3ELi4ELi3EEENS5_18smem_ptr_flag_bitsILi16EEENSV_INS6_IJNSC_ILi8EEESH_EEENS6_IJSH_SD_EEEEEEEvNS5_8identityES11_S1B_vS1C_EENS_8epilogue10collective18CollectiveEpilogueINS1E_31Sm100PtrArrayTmaWarpSpecializedILi4ELi2ELi32ELb1ELb0EEEJSI_NS6_IJNSV_ISG_SD_EENSV_INSC_ILi32EEESD_EEEEENS_6half_tEPNS6_IJSD_lSK_EEES1N_S1P_NS1E_6fusion15FusionCallbacksIS1I_NS1Q_17LinearCombinationIS1N_fS1N_fLNS_15FloatRoundStyleE2EEESI_S1M_JEEENS5_5SM1004TMEM4LOAD26SM100_TMEM_LOAD_16dp256b4xES11_NS12_IS14_S16_NSV_INS6_IJSH_S17_EEENS6_IJSD_SH_EEEEEEENS5_17SM75_U16x8_LDSM_TENS5_14SM90_TMA_STOREES23_NS5_17SM90_U16x8_STSM_TENS5_39AutoVectorizingCopyWithAssumedAlignmentILi128EEEEEEvvEEEEvNT_6ParamsE:
        /*0000*/ 	.byte	0xe0, 0xff, 0x00, 0x00, 0xb0, 0x49, 0x00, 0x00, 0xb0, 0x49, 0x00, 0x00, 0xb0, 0x49, 0x00, 0x00
        /*0010*/ 	.byte	0xb0, 0x49, 0x00, 0x00, 0xb0, 0x49, 0x00, 0x00, 0xb0, 0x49, 0x00, 0x00, 0xb0, 0x49, 0x00, 0x00
        /*0020*/ 	.byte	0x30, 0xe3, 0x00, 0x00, 0xb0, 0x49, 0x00, 0x00


//--------------------- .text._ZN7cutlass13device_kernelINS_4gemm6kernel13GemmUniversalINS1_17GroupProblemShapeIN4cute5tupleIJiiiEEEEENS1_10collective13CollectiveMmaINS1_40MainloopSm100ArrayTmaUmmaWarpSpecializedILi5ELi8ELi4ENS6_IJNS5_1CILi1EEESD_SD_EEEEENS6_IJNSC_ILi128EEESG_NSC_ILi64EEEEEENS_10bfloat16_tEPNS6_IJlSD_NSC_ILi0EEEEEESJ_SM_NS5_8TiledMMAINS5_8MMA_AtomIJNS5_20SM100_MMA_F16BF16_SSISJ_SJ_fLi128ELi128ELNS5_4UMMA5MajorE0ELSR_0ELNSQ_7ScaleInE0ELSS_0EEEEEENS5_6LayoutISE_NS6_IJSK_SK_SK_EEEEENS6_IJNS5_10UnderscoreESY_SY_EEEEENS5_13SM90_TMA_LOADENS5_14ComposedLayoutINS5_7SwizzleILi3ELi4ELi3EEENS5_18smem_ptr_flag_bitsILi16EEENSV_INS6_IJNSC_ILi8EEESH_EEENS6_IJSH_SD_EEEEEEEvNS5_8identityES11_S1B_vS1C_EENS_8epilogue10collective18CollectiveEpilogueINS1E_31Sm100PtrArrayTmaWarpSpecializedILi4ELi2ELi32ELb1ELb0EEEJSI_NS6_IJNSV_ISG_SD_EENSV_INSC_ILi32EEESD_EEEEENS_6half_tEPNS6_IJSD_lSK_EEES1N_S1P_NS1E_6fusion15FusionCallbacksIS1I_NS1Q_17LinearCombinationIS1N_fS1N_fLNS_15FloatRoundStyleE2EEESI_S1M_JEEENS5_5SM1004TMEM4LOAD26SM100_TMEM_LOAD_16dp256b4xES11_NS12_IS14_S16_NSV_INS6_IJSH_S17_EEENS6_IJSD_SH_EEEEEEENS5_17SM75_U16x8_LDSM_TENS5_14SM90_TMA_STOREES23_NS5_17SM90_U16x8_STSM_TENS5_39AutoVectorizingCopyWithAssumedAlignmentILi128EEEEEEvvEEEEvNT_6ParamsE --------------------------
	.section	.text._ZN7cutlass13device_kernelINS_4gemm6kernel13GemmUniversalINS1_17GroupProblemShapeIN4cute5tupleIJiiiEEEEENS1_10collective13CollectiveMmaINS1_40MainloopSm100ArrayTmaUmmaWarpSpecializedILi5ELi8ELi4ENS6_IJNS5_1CILi1EEESD_SD_EEEEENS6_IJNSC_ILi128EEESG_NSC_ILi64EEEEEENS_10bfloat16_tEPNS6_IJlSD_NSC_ILi0EEEEEESJ_SM_NS5_8TiledMMAINS5_8MMA_AtomIJNS5_20SM100_MMA_F16BF16_SSISJ_SJ_fLi128ELi128ELNS5_4UMMA5MajorE0ELSR_0ELNSQ_7ScaleInE0ELSS_0EEEEEENS5_6LayoutISE_NS6_IJSK_SK_SK_EEEEENS6_IJNS5_10UnderscoreESY_SY_EEEEENS5_13SM90_TMA_LOADENS5_14ComposedLayoutINS5_7SwizzleILi3ELi4ELi3EEENS5_18smem_ptr_flag_bitsILi16EEENSV_INS6_IJNSC_ILi8EEESH_EEENS6_IJSH_SD_EEEEEEEvNS5_8identityES11_S1B_vS1C_EENS_8epilogue10collective18CollectiveEpilogueINS1E_31Sm100PtrArrayTmaWarpSpecializedILi4ELi2ELi32ELb1ELb0EEEJSI_NS6_IJNSV_ISG_SD_EENSV_INSC_ILi32EEESD_EEEEENS_6half_tEPNS6_IJSD_lSK_EEES1N_S1P_NS1E_6fusion15FusionCallbacksIS1I_NS1Q_17LinearCombinationIS1N_fS1N_fLNS_15FloatRoundStyleE2EEESI_S1M_JEEENS5_5SM1004TMEM4LOAD26SM100_TMEM_LOAD_16dp256b4xES11_NS12_IS14_S16_NSV_INS6_IJSH_S17_EEENS6_IJSD_SH_EEEEEEENS5_17SM75_U16x8_LDSM_TENS5_14SM90_TMA_STOREES23_NS5_17SM90_U16x8_STSM_TENS5_39AutoVectorizingCopyWithAssumedAlignmentILi128EEEEEEvvEEEEvNT_6ParamsE,"ax",@progbits
	.align	128
.text._ZN7cutlass13device_kernelINS_4gemm6kernel13GemmUniversalINS1_17GroupProblemShapeIN4cute5tupleIJiiiEEEEENS1_10collective13CollectiveMmaINS1_40MainloopSm100ArrayTmaUmmaWarpSpecializedILi5ELi8ELi4ENS6_IJNS5_1CILi1EEESD_SD_EEEEENS6_IJNSC_ILi128EEESG_NSC_ILi64EEEEEENS_10bfloat16_tEPNS6_IJlSD_NSC_ILi0EEEEEESJ_SM_NS5_8TiledMMAINS5_8MMA_AtomIJNS5_20SM100_MMA_F16BF16_SSISJ_SJ_fLi128ELi128ELNS5_4UMMA5MajorE0ELSR_0ELNSQ_7ScaleInE0ELSS_0EEEEEENS5_6LayoutISE_NS6_IJSK_SK_SK_EEEEENS6_IJNS5_10UnderscoreESY_SY_EEEEENS5_13SM90_TMA_LOADENS5_14ComposedLayoutINS5_7SwizzleILi3ELi4ELi3EEENS5_18smem_ptr_flag_bitsILi16EEENSV_INS6_IJNSC_ILi8EEESH_EEENS6_IJSH_SD_EEEEEEEvNS5_8identityES11_S1B_vS1C_EENS_8epilogue10collective18CollectiveEpilogueINS1E_31Sm100PtrArrayTmaWarpSpecializedILi4ELi2ELi32ELb1ELb0EEEJSI_NS6_IJNSV_ISG_SD_EENSV_INSC_ILi32EEESD_EEEEENS_6half_tEPNS6_IJSD_lSK_EEES1N_S1P_NS1E_6fusion15FusionCallbacksIS1I_NS1Q_17LinearCombinationIS1N_fS1N_fLNS_15FloatRoundStyleE2EEESI_S1M_JEEENS5_5SM1004TMEM4LOAD26SM100_TMEM_LOAD_16dp256b4xES11_NS12_IS14_S16_NSV_INS6_IJSH_S17_EEENS6_IJSD_SH_EEEEEEENS5_17SM75_U16x8_LDSM_TENS5_14SM90_TMA_STOREES23_NS5_17SM90_U16x8_STSM_TENS5_39AutoVectorizingCopyWithAssumedAlignmentILi128EEEEEEvvEEEEvNT_6ParamsE:
        .type           _ZN7cutlass13device_kernelINS_4gemm6kernel13GemmUniversalINS1_17GroupProblemShapeIN4cute5tupleIJiiiEEEEENS1_10collective13CollectiveMmaINS1_40MainloopSm100ArrayTmaUmmaWarpSpecializedILi5ELi8ELi4ENS6_IJNS5_1CILi1EEESD_SD_EEEEENS6_IJNSC_ILi128EEESG_NSC_ILi64EEEEEENS_10bfloat16_tEPNS6_IJlSD_NSC_ILi0EEEEEESJ_SM_NS5_8TiledMMAINS5_8MMA_AtomIJNS5_20SM100_MMA_F16BF16_SSISJ_SJ_fLi128ELi128ELNS5_4UMMA5MajorE0ELSR_0ELNSQ_7ScaleInE0ELSS_0EEEEEENS5_6LayoutISE_NS6_IJSK_SK_SK_EEEEENS6_IJNS5_10UnderscoreESY_SY_EEEEENS5_13SM90_TMA_LOADENS5_14ComposedLayoutINS5_7SwizzleILi3ELi4ELi3EEENS5_18smem_ptr_flag_bitsILi16EEENSV_INS6_IJNSC_ILi8EEESH_EEENS6_IJSH_SD_EEEEEEEvNS5_8identityES11_S1B_vS1C_EENS_8epilogue10collective18CollectiveEpilogueINS1E_31Sm100PtrArrayTmaWarpSpecializedILi4ELi2ELi32ELb1ELb0EEEJSI_NS6_IJNSV_ISG_SD_EENSV_INSC_ILi32EEESD_EEEEENS_6half_tEPNS6_IJSD_lSK_EEES1N_S1P_NS1E_6fusion15FusionCallbacksIS1I_NS1Q_17LinearCombinationIS1N_fS1N_fLNS_15FloatRoundStyleE2EEESI_S1M_JEEENS5_5SM1004TMEM4LOAD26SM100_TMEM_LOAD_16dp256b4xES11_NS12_IS14_S16_NSV_INS6_IJSH_S17_EEENS6_IJSD_SH_EEEEEEENS5_17SM75_U16x8_LDSM_TENS5_14SM90_TMA_STOREES23_NS5_17SM90_U16x8_STSM_TENS5_39AutoVectorizingCopyWithAssumedAlignmentILi128EEEEEEvvEEEEvNT_6ParamsE,@function
        .size           _ZN7cutlass13device_kernelINS_4gemm6kernel13GemmUniversalINS1_17GroupProblemShapeIN4cute5tupleIJiiiEEEEENS1_10collective13CollectiveMmaINS1_40MainloopSm100ArrayTmaUmmaWarpSpecializedILi5ELi8ELi4ENS6_IJNS5_1CILi1EEESD_SD_EEEEENS6_IJNSC_ILi128EEESG_NSC_ILi64EEEEEENS_10bfloat16_tEPNS6_IJlSD_NSC_ILi0EEEEEESJ_SM_NS5_8TiledMMAINS5_8MMA_AtomIJNS5_20SM100_MMA_F16BF16_SSISJ_SJ_fLi128ELi128ELNS5_4UMMA5MajorE0ELSR_0ELNSQ_7ScaleInE0ELSS_0EEEEEENS5_6LayoutISE_NS6_IJSK_SK_SK_EEEEENS6_IJNS5_10UnderscoreESY_SY_EEEEENS5_13SM90_TMA_LOADENS5_14ComposedLayoutINS5_7SwizzleILi3ELi4ELi3EEENS5_18smem_ptr_flag_bitsILi16EEENSV_INS6_IJNSC_ILi8EEESH_EEENS6_IJSH_SD_EEEEEEEvNS5_8identityES11_S1B_vS1C_EENS_8epilogue10collective18CollectiveEpilogueINS1E_31Sm100PtrArrayTmaWarpSpecializedILi4ELi2ELi32ELb1ELb0EEEJSI_NS6_IJNSV_ISG_SD_EENSV_INSC_ILi32EEESD_EEEEENS_6half_tEPNS6_IJSD_lSK_EEES1N_S1P_NS1E_6fusion15FusionCallbacksIS1I_NS1Q_17LinearCombinationIS1N_fS1N_fLNS_15FloatRoundStyleE2EEESI_S1M_JEEENS5_5SM1004TMEM4LOAD26SM100_TMEM_LOAD_16dp256b4xES11_NS12_IS14_S16_NSV_INS6_IJSH_S17_EEENS6_IJSD_SH_EEEEEEENS5_17SM75_U16x8_LDSM_TENS5_14SM90_TMA_STOREES23_NS5_17SM90_U16x8_STSM_TENS5_39AutoVectorizingCopyWithAssumedAlignmentILi128EEEEEEvvEEEEvNT_6ParamsE,(.L_x_292 - _ZN7cutlass13device_kernelINS_4gemm6kernel13GemmUniversalINS1_17GroupProblemShapeIN4cute5tupleIJiiiEEEEENS1_10collective13CollectiveMmaINS1_40MainloopSm100ArrayTmaUmmaWarpSpecializedILi5ELi8ELi4ENS6_IJNS5_1CILi1EEESD_SD_EEEEENS6_IJNSC_ILi128EEESG_NSC_ILi64EEEEEENS_10bfloat16_tEPNS6_IJlSD_NSC_ILi0EEEEEESJ_SM_NS5_8TiledMMAINS5_8MMA_AtomIJNS5_20SM100_MMA_F16BF16_SSISJ_SJ_fLi128ELi128ELNS5_4UMMA5MajorE0ELSR_0ELNSQ_7ScaleInE0ELSS_0EEEEEENS5_6LayoutISE_NS6_IJSK_SK_SK_EEEEENS6_IJNS5_10UnderscoreESY_SY_EEEEENS5_13SM90_TMA_LOADENS5_14ComposedLayoutINS5_7SwizzleILi3ELi4ELi3EEENS5_18smem_ptr_flag_bitsILi16EEENSV_INS6_IJNSC_ILi8EEESH_EEENS6_IJSH_SD_EEEEEEEvNS5_8identityES11_S1B_vS1C_EENS_8epilogue10collective18CollectiveEpilogueINS1E_31Sm100PtrArrayTmaWarpSpecializedILi4ELi2ELi32ELb1ELb0EEEJSI_NS6_IJNSV_ISG_SD_EENSV_INSC_ILi32EEESD_EEEEENS_6half_tEPNS6_IJSD_lSK_EEES1N_S1P_NS1E_6fusion15FusionCallbacksIS1I_NS1Q_17LinearCombinationIS1N_fS1N_fLNS_15FloatRoundStyleE2EEESI_S1M_JEEENS5_5SM1004TMEM4LOAD26SM100_TMEM_LOAD_16dp256b4xES11_NS12_IS14_S16_NSV_INS6_IJSH_S17_EEENS6_IJSD_SH_EEEEEEENS5_17SM75_U16x8_LDSM_TENS5_14SM90_TMA_STOREES23_NS5_17SM90_U16x8_STSM_TENS5_39AutoVectorizingCopyWithAssumedAlignmentILi128EEEEEEvvEEEEvNT_6ParamsE)
        .other          _ZN7cutlass13device_kernelINS_4gemm6kernel13GemmUniversalINS1_17GroupProblemShapeIN4cute5tupleIJiiiEEEEENS1_10collective13CollectiveMmaINS1_40MainloopSm100ArrayTmaUmmaWarpSpecializedILi5ELi8ELi4ENS6_IJNS5_1CILi1EEESD_SD_EEEEENS6_IJNSC_ILi128EEESG_NSC_ILi64EEEEEENS_10bfloat16_tEPNS6_IJlSD_NSC_ILi0EEEEEESJ_SM_NS5_8TiledMMAINS5_8MMA_AtomIJNS5_20SM100_MMA_F16BF16_SSISJ_SJ_fLi128ELi128ELNS5_4UMMA5MajorE0ELSR_0ELNSQ_7ScaleInE0ELSS_0EEEEEENS5_6LayoutISE_NS6_IJSK_SK_SK_EEEEENS6_IJNS5_10UnderscoreESY_SY_EEEEENS5_13SM90_TMA_LOADENS5_14ComposedLayoutINS5_7SwizzleILi3ELi4ELi3EEENS5_18smem_ptr_flag_bitsILi16EEENSV_INS6_IJNSC_ILi8EEESH_EEENS6_IJSH_SD_EEEEEEEvNS5_8identityES11_S1B_vS1C_EENS_8epilogue10collective18CollectiveEpilogueINS1E_31Sm100PtrArrayTmaWarpSpecializedILi4ELi2ELi32ELb1ELb0EEEJSI_NS6_IJNSV_ISG_SD_EENSV_INSC_ILi32EEESD_EEEEENS_6half_tEPNS6_IJSD_lSK_EEES1N_S1P_NS1E_6fusion15FusionCallbacksIS1I_NS1Q_17LinearCombinationIS1N_fS1N_fLNS_15FloatRoundStyleE2EEESI_S1M_JEEENS5_5SM1004TMEM4LOAD26SM100_TMEM_LOAD_16dp256b4xES11_NS12_IS14_S16_NSV_INS6_IJSH_S17_EEENS6_IJSD_SH_EEEEEEENS5_17SM75_U16x8_LDSM_TENS5_14SM90_TMA_STOREES23_NS5_17SM90_U16x8_STSM_TENS5_39AutoVectorizingCopyWithAssumedAlignmentILi128EEEEEEvvEEEEvNT_6ParamsE,@"STO_CUDA_ENTRY STV_DEFAULT"
_ZN7cutlass13device_kernelINS_4gemm6kernel13GemmUniversalINS1_17GroupProblemShapeIN4cute5tupleIJiiiEEEEENS1_10collective13CollectiveMmaINS1_40MainloopSm100ArrayTmaUmmaWarpSpecializedILi5ELi8ELi4ENS6_IJNS5_1CILi1EEESD_SD_EEEEENS6_IJNSC_ILi128EEESG_NSC_ILi64EEEEEENS_10bfloat16_tEPNS6_IJlSD_NSC_ILi0EEEEEESJ_SM_NS5_8TiledMMAINS5_8MMA_AtomIJNS5_20SM100_MMA_F16BF16_SSISJ_SJ_fLi128ELi128ELNS5_4UMMA5MajorE0ELSR_0ELNSQ_7ScaleInE0ELSS_0EEEEEENS5_6LayoutISE_NS6_IJSK_SK_SK_EEEEENS6_IJNS5_10UnderscoreESY_SY_EEEEENS5_13SM90_TMA_LOADENS5_14ComposedLayoutINS5_7SwizzleILi3ELi4ELi3EEENS5_18smem_ptr_flag_bitsILi16EEENSV_INS6_IJNSC_ILi8EEESH_EEENS6_IJSH_SD_EEEEEEEvNS5_8identityES11_S1B_vS1C_EENS_8epilogue10collective18CollectiveEpilogueINS1E_31Sm100PtrArrayTmaWarpSpecializedILi4ELi2ELi32ELb1ELb0EEEJSI_NS6_IJNSV_ISG_SD_EENSV_INSC_ILi32EEESD_EEEEENS_6half_tEPNS6_IJSD_lSK_EEES1N_S1P_NS1E_6fusion15FusionCallbacksIS1I_NS1Q_17LinearCombinationIS1N_fS1N_fLNS_15FloatRoundStyleE2EEESI_S1M_JEEENS5_5SM1004TMEM4LOAD26SM100_TMEM_LOAD_16dp256b4xES11_NS12_IS14_S16_NSV_INS6_IJSH_S17_EEENS6_IJSD_SH_EEEEEEENS5_17SM75_U16x8_LDSM_TENS5_14SM90_TMA_STOREES23_NS5_17SM90_U16x8_STSM_TENS5_39AutoVectorizingCopyWithAssumedAlignmentILi128EEEEEEvvEEEEvNT_6ParamsE:
[----:B------:R-:W1:Y:S01]  /*0000*/  LDC R1, c[0x0][0x37c] ;  /* 0x0000df00ff017b82 */ /* 0x000e620000000800 */
[----:B------:R-:W2:Y:S07]  /*0010*/  S2R R0, SR_TID.X ;  /* 0x0000000000007919 */ /* 0x000eae0000002100 */
[----:B------:R-:W-:Y:S01]  /*0020*/  S2UR UR31, SR_CTAID.X ;  /* 0x00000000001f79c3 */ /* 0x000fe20000002500 */
[----:B------:R-:W-:Y:S01]  /*0030*/  UMOV UR4, 0x4 ;  /* 0x0000000400047882 */ /* 0x000fe20000000000 */
[----:B------:R-:W3:Y:S01]  /*0040*/  LDCU UR28, c[0x0][0x370] ;  /* 0x00006e00ff1c77ac */ /* 0x000ee20008000800 */
[----:B------:R-:W-:-:S05]  /*0050*/  ELECT P2, URZ, PT ;  /* 0x0000000000ff782f */ /* 0x000fca0003840000 */
[----:B------:R-:W3:Y:S01]  /*0060*/  S2UR UR17, SR_CTAID.Y ;  /* 0x00000000001179c3 */ /* 0x000ee20000002600 */
[----:B--2---:R-:W-:Y:S01]  /*0070*/  SHF.R.U32.HI R80, RZ, 0x5, R0 ;  /* 0x00000005ff507819 */ /* 0x004fe20000011600 */
[----:B---3--:R-:W-:-:S04]  /*0080*/  UIMAD UR26, UR17, UR28, UR31 ;  /* 0x0000001c111a72a4 */ /* 0x008fc8000f8e021f */
[----:B------:R-:W2:Y:S02]  /*0090*/  SHFL.IDX PT, R2, R80, RZ, 0x1f ;  /* 0x00001fff50027589 */ /* 0x000ea400000e0000 */
[----:B--2---:R-:W-:-:S13]  /*00a0*/  R2UR UR20, R2 ;  /* 0x00000000021472ca */ /* 0x004fda00000e0000 */
[----:B------:R-:W-:Y:S02]  /*00b0*/  UISETP.GE.AND UP0, UPT, UR20, 0x8, UPT ;  /* 0x000000081400788c */ /* 0x000fe4000bf06270 */
[----:B------:R-:W-:Y:S02]  /*00c0*/  UISETP.GT.AND UP1, UPT, UR20, 0x3, UPT ;  /* 0x000000031400788c */ /* 0x000fe4000bf24270 */
[----:B------:R-:W-:-:S04]  /*00d0*/  USEL UR4, UR4, 0x8, !UP0 ;  /* 0x0000000804047887 */ /* 0x000fc8000c000000 */
[----:B------:R-:W-:Y:S02]  /*00e0*/  USEL UR37, UR4, UR20, UP1 ;  /* 0x0000001404257287 */ /* 0x000fe40008800000 */
[----:B------:R-:W-:Y:S02]  /*00f0*/  ULOP3.LUT UR20, UR20, 0xfffffffc, URZ, 0xc0, !UPT ;  /* 0xfffffffc14147892 */ /* 0x000fe4000f8ec0ff */
[----:B------:R-:W-:-:S09]  /*0100*/  UISETP.NE.AND UP0, UPT, UR37, 0x2, UPT ;  /* 0x000000022500788c */ /* 0x000fd2000bf05270 */
[----:B-1----:R-:W-:Y:S05]  /*0110*/  BRA.U UP0, `(.L_x_0) ;  /* 0x0000000100fc7547 */ /* 0x002fea000b800000 */
[----:B------:R-:W1:Y:S01]  /*0120*/  LDCU UR32, c[0x0][0xc1c] ;  /* 0x00018380ff2077ac */ /* 0x000e620008000800 */
[----:B------:R-:W-:Y:S01]  /*0130*/  BSSY.RECONVERGENT B0, `(.L_x_1) ;  /* 0x000003c000007945 */ /* 0x000fe20003800200 */
[----:B------:R-:W2:Y:S01]  /*0140*/  LDCU.64 UR4, c[0x0][0x820] ;  /* 0x00010400ff0477ac */ /* 0x000ea20008000a00 */
[----:B------:R-:W-:Y:S01]  /*0150*/  ELECT P0, URZ, PT ;  /* 0x0000000000ff782f */ /* 0x000fe20003800000 */
[----:B------:R-:W-:Y:S02]  /*0160*/  UIMAD UR34, UR26, 0xf, URZ ;  /* 0x0000000f1a2278a4 */ /* 0x000fe4000f8e02ff */
[----:B-1----:R-:W-:-:S04]  /*0170*/  UIADD3 UR32, UPT, UPT, UR26, UR32, URZ ;  /* 0x000000201a207290 */ /* 0x002fc8000fffe0ff */
[----:B------:R-:W-:Y:S02]  /*0180*/  UIMAD UR32, UR32, 0xf, URZ ;  /* 0x0000000f202078a4 */ /* 0x000fe4000f8e02ff */
[----:B--2---:R-:W-:Y:S02]  /*0190*/  UIMAD.WIDE.U32 UR34, UR34, 0x80, UR4 ;  /* 0x00000080222278a5 */ /* 0x004fe4000f8e0004 */
[----:B------:R-:W-:Y:S02]  /*01a0*/  UIMAD.WIDE.U32 UR32, UR32, 0x80, UR4 ;  /* 0x00000080202078a5 */ /* 0x000fe4000f8e0004 */
[----:B------:R-:W-:Y:S10]  /*01b0*/  @!P0 BRA `(.L_x_2) ;  /* 0x0000000000cc8947 */ /* 0x000ff40003800000 */
[----:B------:R-:W1:Y:S01]  /*01c0*/  S2UR UR4, SR_CgaCtaId ;  /* 0x00000000000479c3 */ /* 0x000e620000008800 */
[----:B------:R-:W-:-:S07]  /*01d0*/  UMOV UR5, 0x400 ;  /* 0x0000040000057882 */ /* 0x000fce0000000000 */
[----:B------:R-:W2:Y:S08]  /*01e0*/  LDC.64 R64, c[0x0][0x400] ;  /* 0x00010000ff407b82 */ /* 0x000eb00000000a00 */
[----:B------:R-:W2:Y:S08]  /*01f0*/  LDC.64 R66, c[0x0][0x408] ;  /* 0x00010200ff427b82 */ /* 0x000eb00000000a00 */
[----:B------:R-:W3:Y:S01]  /*0200*/  LDC.64 R60, c[0x0][0x410] ;  /* 0x00010400ff3c7b82 */ /* 0x000ee20000000a00 */
[----:B-1----:R-:W-:-:S07]  /*0210*/  ULEA UR4, UR4, UR5, 0x18 ;  /* 0x0000000504047291 */ /* 0x002fce000f8ec0ff */
[----:B------:R-:W3:Y:S08]  /*0220*/  LDC.64 R62, c[0x0][0x418] ;  /* 0x00010600ff3e7b82 */ /* 0x000ef00000000a00 */
[----:B------:R-:W1:Y:S01]  /*0230*/  LDC.64 R56, c[0x0][0x420] ;  /* 0x00010800ff387b82 */ /* 0x000e620000000a00 */
[----:B--2---:R2:W-:Y:S07]  /*0240*/  STS.128 [UR4+0x480], R64 ;  /* 0x00048040ff007988 */ /* 0x0045ee0008000c04 */
[----:B------:R-:W1:Y:S08]  /*0250*/  LDC.64 R58, c[0x0][0x428] ;  /* 0x00010a00ff3a7b82 */ /* 0x000e700000000a00 */
[----:B------:R-:W4:Y:S01]  /*0260*/  LDC.64 R52, c[0x0][0x430] ;  /* 0x00010c00ff347b82 */ /* 0x000f220000000a00 */
[----:B---3--:R2:W-:Y:S07]  /*0270*/  STS.128 [UR4+0x490], R60 ;  /* 0x0004903cff007988 */ /* 0x0085ee0008000c04 */
[----:B------:R-:W4:Y:S08]  /*0280*/  LDC.64 R54, c[0x0][0x438] ;  /* 0x00010e00ff367b82 */ /* 0x000f300000000a00 */
[----:B------:R-:W3:Y:S01]  /*0290*/  LDC.64 R48, c[0x0][0x440] ;  /* 0x00011000ff307b82 */ /* 0x000ee20000000a00 */
[----:B-1----:R2:W-:Y:S07]  /*02a0*/  STS.128 [UR4+0x4a0], R56 ;  /* 0x0004a038ff007988 */ /* 0x0025ee0008000c04 */
[----:B------:R-:W3:Y:S08]  /*02b0*/  LDC.64 R50, c[0x0][0x448] ;  /* 0x00011200ff327b82 */ /* 0x000ef00000000a00 */
[----:B------:R-:W1:Y:S01]  /*02c0*/  LDC.64 R44, c[0x0][0x450] ;  /* 0x00011400ff2c7b82 */ /* 0x000e620000000a00 */
[----:B----4-:R2:W-:Y:S07]  /*02d0*/  STS.128 [UR4+0x4b0], R52 ;  /* 0x0004b034ff007988 */ /* 0x0105ee0008000c04 */
        /* <DEDUP_REMOVED lines=30> */
[----:B------:R-:W4:Y:S01]  /*04c0*/  LDC.64 R6, c[0x0][0x578] ;  /* 0x00015e00ff067b82 */ /* 0x000f220000000a00 */
[----:B-1----:R2:W-:Y:S04]  /*04d0*/  STS.128 [UR4+0x560], R8 ;  /* 0x00056008ff007988 */ /* 0x0025e80008000c04 */
[----:B----4-:R2:W-:Y:S02]  /*04e0*/  STS.128 [UR4+0x570], R4 ;  /* 0x00057004ff007988 */ /* 0x0105e40008000c04 */
.L_x_2:
[----:B------:R-:W-:Y:S05]  /*04f0*/  BSYNC.RECONVERGENT B0 ;  /* 0x0000000000007941 */ /* 0x000fea0003800200 */
.L_x_1:
[----:B------:R-:W-:Y:S01]  /*0500*/  NOP ;  /* 0x0000000000007918 */ /* 0x000fe20000000000 */
.L_x_0:
[----:B------:R-:W-:-:S09]  /*0510*/  UISETP.NE.AND UP0, UPT, UR37, 0x3, UPT ;  /* 0x000000032500788c */ /* 0x000fd2000bf05270 */
[----:B------:R-:W-:Y:S05]  /*0520*/  BRA.U UP0, `(.L_x_3) ;  /* 0x0000000100807547 */ /* 0x000fea000b800000 */
[----:B------:R-:W1:Y:S01]  /*0530*/  S2UR UR4, SR_CgaCtaId ;  /* 0x00000000000479c3 */ /* 0x000e620000008800 */
[----:B------:R-:W3:Y:S01]  /*0540*/  LDCU.64 UR6, c[0x0][0xb00] ;  /* 0x00016000ff0677ac */ /* 0x000ee20008000a00 */
[----:B------:R-:W-:Y:S01]  /*0550*/  ELECT P0, URZ, PT ;  /* 0x0000000000ff782f */ /* 0x000fe20003800000 */
[----:B------:R-:W-:-:S05]  /*0560*/  UMOV UR5, 0x400 ;  /* 0x0000040000057882 */ /* 0x000fca0000000000 */
[----:B--2---:R-:W2:Y:S01]  /*0570*/  LDC.64 R32, c[0x0][0x900] ;  /* 0x00024000ff207b82 */ /* 0x004ea20000000a00 */
[----:B------:R-:W-:-:S07]  /*0580*/  UIMAD UR22, UR26, 0xe, URZ ;  /* 0x0000000e1a1678a4 */ /* 0x000fce000f8e02ff */
[----:B------:R-:W2:Y:S01]  /*0590*/  LDC.64 R34, c[0x0][0x908] ;  /* 0x00024200ff227b82 */ /* 0x000ea20000000a00 */
[----:B---3--:R-:W-:-:S07]  /*05a0*/  UIMAD.WIDE.U32 UR22, UR22, 0x80, UR6 ;  /* 0x00000080161678a5 */ /* 0x008fce000f8e0006 */
[----:B------:R-:W3:Y:S01]  /*05b0*/  LDC.64 R28, c[0x0][0x910] ;  /* 0x00024400ff1c7b82 */ /* 0x000ee20000000a00 */
[----:B-1----:R-:W-:-:S07]  /*05c0*/  ULEA UR4, UR4, UR5, 0x18 ;  /* 0x0000000504047291 */ /* 0x002fce000f8ec0ff */
[----:B------:R-:W3:Y:S08]  /*05d0*/  LDC.64 R30, c[0x0][0x918] ;  /* 0x00024600ff1e7b82 */ /* 0x000ef00000000a00 */
[----:B------:R-:W1:Y:S01]  /*05e0*/  LDC.64 R24, c[0x0][0x920] ;  /* 0x00024800ff187b82 */ /* 0x000e620000000a00 */
[----:B--2---:R4:W-:Y:S07]  /*05f0*/  @P0 STS.128 [UR4+0x380], R32 ;  /* 0x00038020ff000988 */ /* 0x0049ee0008000c04 */
[----:B------:R-:W1:Y:S08]  /*0600*/  LDC.64 R26, c[0x0][0x928] ;  /* 0x00024a00ff1a7b82 */ /* 0x000e700000000a00 */
[----:B------:R-:W2:Y:S01]  /*0610*/  LDC.64 R20, c[0x0][0x930] ;  /* 0x00024c00ff147b82 */ /* 0x000ea20000000a00 */
[----:B---3--:R4:W-:Y:S07]  /*0620*/  @P0 STS.128 [UR4+0x390], R28 ;  /* 0x0003901cff000988 */ /* 0x0089ee0008000c04 */
[----:B------:R-:W2:Y:S08]  /*0630*/  LDC.64 R22, c[0x0][0x938] ;  /* 0x00024e00ff167b82 */ /* 0x000eb00000000a00 */
[----:B------:R-:W3:Y:S01]  /*0640*/  LDC.64 R16, c[0x0][0x940] ;  /* 0x00025000ff107b82 */ /* 0x000ee20000000a00 */
[----:B-1----:R4:W-:Y:S07]  /*0650*/  @P0 STS.128 [UR4+0x3a0], R24 ;  /* 0x0003a018ff000988 */ /* 0x0029ee0008000c04 */
        /* <DEDUP_REMOVED lines=9> */
[----:B------:R-:W3:Y:S01]  /*06f0*/  LDC.64 R6, c[0x0][0x978] ;  /* 0x00025e00ff067b82 */ /* 0x000ee20000000a00 */
[----:B--2---:R4:W-:Y:S04]  /*0700*/  @P0 STS.128 [UR4+0x3e0], R8 ;  /* 0x0003e008ff000988 */ /* 0x0049e80008000c04 */
[----:B---3--:R4:W-:Y:S01]  /*0710*/  @P0 STS.128 [UR4+0x3f0], R4 ;  /* 0x0003f004ff000988 */ /* 0x0089e20008000c04 */
[----:B------:R-:W-:Y:S01]  /*0720*/  NOP ;  /* 0x0000000000007918 */ /* 0x000fe20000000000 */
.L_x_3:
[----:B------:R-:W1:Y:S01]  /*0730*/  SHFL.IDX PT, R2, R80, RZ, 0x1f ;  /* 0x00001fff50027589 */ /* 0x000e6200000e0000 */
[----:B------:R-:W-:Y:S02]  /*0740*/  UISETP.NE.AND UP4, UPT, UR37, 0x2, UPT ;  /* 0x000000022500788c */ /* 0x000fe4000bf85270 */
[----:B------:R-:W-:Y:S02]  /*0750*/  UISETP.NE.AND UP0, UPT, UR37, URZ, UPT ;  /* 0x000000ff2500728c */ /* 0x000fe4000bf05270 */
[----:B------:R-:W-:-:S04]  /*0760*/  USEL UR25, URZ, 0x1, UP4 ;  /* 0x00000001ff197887 */ /* 0x000fc8000a000000 */
[----:B------:R-:W-:Y:S01]  /*0770*/  USEL UR25, UR25, 0x2, UP0 ;  /* 0x0000000219197887 */ /* 0x000fe20008000000 */
[----:B-1----:R-:W-:-:S13]  /*0780*/  ISETP.NE.AND P0, PT, R2, RZ, PT ;  /* 0x000000ff0200720c */ /* 0x002fda0003f05270 */
[----:B------:R-:W-:Y:S05]  /*0790*/  @P0 BRA `(.L_x_4) ;  /* 0x0000000000500947 */ /* 0x000fea0003800000 */
[----:B------:R-:W1:Y:S01]  /*07a0*/  S2UR UR5, SR_CgaCtaId ;  /* 0x00000000000579c3 */ /* 0x000e620000008800 */
[----:B------:R-:W-:Y:S01]  /*07b0*/  UMOV UR6, 0x400 ;  /* 0x0000040000067882 */ /* 0x000fe20000000000 */
[----:B------:R-:W-:Y:S01]  /*07c0*/  UMOV UR4, 0x1 ;  /* 0x0000000100047882 */ /* 0x000fe20000000000 */
[----:B------:R-:W-:Y:S01]  /*07d0*/  ELECT P0, URZ, PT ;  /* 0x0000000000ff782f */ /* 0x000fe20003800000 */
[----:B-1----:R-:W-:Y:S02]  /*07e0*/  ULEA UR5, UR5, UR6, 0x18 ;  /* 0x0000000605057291 */ /* 0x002fe4000f8ec0ff */
[----:B------:R-:W-:-:S04]  /*07f0*/  UIADD3 UR6, UPT, UPT, -UR4, 0x100000, URZ ;  /* 0x0010000004067890 */ /* 0x000fc8000fffe1ff */
[----:B------:R-:W-:Y:S02]  /*0800*/  USHF.L.U32 UR7, UR6, 0xb, URZ ;  /* 0x0000000b06077899 */ /* 0x000fe400080006ff */
[----:B------:R-:W-:Y:S01]  /*0810*/  USHF.L.U32 UR6, UR6, 0x1, URZ ;  /* 0x0000000106067899 */ /* 0x000fe200080006ff */
[----:B------:R-:W1:Y:S11]  /*0820*/  FENCE.VIEW.ASYNC.S ;  /* 0x00000000000073c6 */ /* 0x000e760000000000 */
[----:B-1----:R1:W3:Y:S01]  /*0830*/  SYNCS.EXCH.64 URZ, [UR5], UR6 ;  /* 0x0000000605ff75b2 */ /* 0x0022e20008000100 */
[----:B------:R1:W1:Y:S01]  /*0840*/  SYNCS.EXCH.64 URZ, [UR5+0x28], UR6 ;  /* 0x0000280605ff75b2 */ /* 0x0002620008000100 */
        /* <DEDUP_REMOVED lines=8> */
[----:B------:R-:W-:Y:S01]  /*08d0*/  NOP ;  /* 0x0000000000007918 */ /* 0x000fe20000000000 */
.L_x_4:
[----:B------:R-:W5:Y:S01]  /*08e0*/  SHFL.IDX PT, R2, R80, RZ, 0x1f ;  /* 0x00001fff50027589 */ /* 0x000f6200000e0000 */
[----:B------:R-:W-:Y:S01]  /*08f0*/  NOP ;  /* 0x0000000000007918 */ /* 0x000fe20000000000 */
[----:B-----5:R-:W-:-:S13]  /*0900*/  ISETP.NE.AND P0, PT, R2, 0x1, PT ;  /* 0x000000010200780c */ /* 0x020fda0003f05270 */
[----:B------:R-:W-:Y:S05]  /*0910*/  @P0 BRA `(.L_x_5) ;  /* 0x0000000000580947 */ /* 0x000fea0003800000 */
[----:B-1----:R-:W1:Y:S01]  /*0920*/  S2UR UR6, SR_CgaCtaId ;  /* 0x00000000000679c3 */ /* 0x002e620000008800 */
[----:B------:R-:W-:Y:S01]  /*0930*/  UMOV UR7, 0x400 ;  /* 0x0000040000077882 */ /* 0x000fe20000000000 */
[----:B------:R-:W-:Y:S01]  /*0940*/  UMOV UR5, 0x20 ;  /* 0x0000002000057882 */ /* 0x000fe20000000000 */
[----:B------:R-:W-:Y:S01]  /*0950*/  UMOV UR4, 0x80 ;  /* 0x0000008000047882 */ /* 0x000fe20000000000 */
[----:B------:R-:W-:-:S04]  /*0960*/  UIADD3 UR8, UPT, UPT, -UR5, 0x100000, URZ ;  /* 0x0010000005087890 */ /* 0x000fc8000fffe1ff */
[----:B------:R-:W-:Y:S02]  /*0970*/  USHF.L.U32 UR9, UR8, 0xb, URZ ;  /* 0x0000000b08097899 */ /* 0x000fe400080006ff */
[----:B------:R-:W-:Y:S02]  /*0980*/  USHF.L.U32 UR8, UR8, 0x1, URZ ;  /* 0x0000000108087899 */ /* 0x000fe400080006ff */
[----:B------:R-:W-:-:S04]  /*0990*/  UIADD3 UR4, UPT, UPT, -UR4, 0x100000, URZ ;  /* 0x0010000004047890 */ /* 0x000fc8000fffe1ff */
[----:B------:R-:W-:Y:S02]  /*09a0*/  USHF.L.U32 UR5, UR4, 0xb, URZ ;  /* 0x0000000b04057899 */ /* 0x000fe400080006ff */
[----:B------:R-:W-:Y:S01]  /*09b0*/  USHF.L.U32 UR4, UR4, 0x1, URZ ;  /* 0x0000000104047899 */ /* 0x000fe200080006ff */
[----:B------:R-:W-:Y:S01]  /*09c0*/  ELECT P0, URZ, PT ;  /* 0x0000000000ff782f */ /* 0x000fe20003800000 */
[----:B-1----:R-:W-:Y:S01]  /*09d0*/  ULEA UR6, UR6, UR7, 0x18 ;  /* 0x0000000706067291 */ /* 0x002fe2000f8ec0ff */
[----:B------:R-:W1:Y:S11]  /*09e0*/  FENCE.VIEW.ASYNC.S ;  /* 0x00000000000073c6 */ /* 0x000e760000000000 */
[----:B-1----:R1:W1:Y:S01]  /*09f0*/  SYNCS.EXCH.64 URZ, [UR6+0x50], UR8 ;  /* 0x0000500806ff75b2 */ /* 0x0022620008000100 */
        /* <DEDUP_REMOVED lines=8> */
.L_x_5:
[----:B------:R-:W5:Y:S01]  /*0a80*/  SHFL.IDX PT, R2, R80, RZ, 0x1f ;  /* 0x00001fff50027589 */ /* 0x000f6200000e0000 */
[----:B------:R-:W-:Y:S01]  /*0a90*/  NOP ;  /* 0x0000000000007918 */ /* 0x000fe20000000000 */
[----:B-----5:R-:W-:-:S13]  /*0aa0*/  ISETP.NE.AND P0, PT, R2, 0x3, PT ;  /* 0x000000030200780c */ /* 0x020fda0003f05270 */
[----:B------:R-:W-:Y:S05]  /*0ab0*/  @P0 BRA `(.L_x_6) ;  /* 0x0000000000300947 */ /* 0x000fea0003800000 */
[----:B-1----:R-:W1:Y:S01]  /*0ac0*/  S2UR UR5, SR_CgaCtaId ;  /* 0x00000000000579c3 */ /* 0x002e620000008800 */
        /* <DEDUP_REMOVED lines=8> */
[----:B-1----:R1:W1:Y:S01]  /*0b50*/  SYNCS.EXCH.64 URZ, [UR5+0x90], UR6 ;  /* 0x0000900605ff75b2 */ /* 0x0022620008000100 */
[----:B------:R1:W1:Y:S01]  /*0b60*/  SYNCS.EXCH.64 URZ, [UR5+0x98], UR6 ;  /* 0x0000980605ff75b2 */ /* 0x0002620008000100 */
[----:B------:R-:W-:Y:S01]  /*0b70*/  NOP ;  /* 0x0000000000007918 */ /* 0x000fe20000000000 */
.L_x_6:
[----:B------:R-:W5:Y:S01]  /*0b80*/  SHFL.IDX PT, R2, R80, RZ, 0x1f ;  /* 0x00001fff50027589 */ /* 0x000f6200000e0000 */
[----:B------:R-:W-:Y:S01]  /*0b90*/  NOP ;  /* 0x0000000000007918 */ /* 0x000fe20000000000 */
[----:B-----5:R-:W-:-:S13]  /*0ba0*/  ISETP.NE.AND P0, PT, R2, 0x4, PT ;  /* 0x000000040200780c */ /* 0x020fda0003f05270 */
[----:B------:R-:W-:Y:S05]  /*0bb0*/  @P0 BRA `(.L_x_7) ;  /* 0x0000000000840947 */ /* 0x000fea0003800000 */
[----:B------:R-:W-:Y:S01]  /*0bc0*/  ELECT P0, URZ, PT ;  /* 0x0000000000ff782f */ /* 0x000fe20003800000 */
[----:B------:R-:W-:-:S12]  /*0bd0*/  BSSY.RECONVERGENT B0, `(.L_x_7) ;  /* 0x000001f000007945 */ /* 0x000fd80003800200 */
[----:B------:R-:W-:Y:S05]  /*0be0*/  @!P0 BRA `(.L_x_8) ;  /* 0x0000000000748947 */ /* 0x000fea0003800000 */
        /* <DEDUP_REMOVED lines=9> */
[----:B------:R-:W-:Y:S02]  /*0c80*/  USHF.L.U32 UR4, UR4, 0x1, URZ ;  /* 0x0000000104047899 */ /* 0x000fe400080006ff */
        /* <DEDUP_REMOVED lines=19> */
.L_x_8:
[----:B-1----:R-:W-:Y:S05]  /*0dc0*/  BSYNC.RECONVERGENT B0 ;  /* 0x0000000000007941 */ /* 0x002fea0003800200 */
.L_x_7:
        /* <DEDUP_REMOVED lines=36> */
.L_x_10:
[----:B-1----:R-:W-:Y:S05]  /*1010*/  BSYNC.RECONVERGENT B0 ;  /* 0x0000000000007941 */ /* 0x002fea0003800200 */
.L_x_9:
[----:B------:R-:W5:Y:S01]  /*1020*/  SHFL.IDX PT, R2, R80, RZ, 0x1f ;  /* 0x00001fff50027589 */ /* 0x000f6200000e0000 */
[----:B--2-4-:R-:W2:Y:S01]  /*1030*/  LDC.64 R4, c[0x0][0xbf0] ;  /* 0x0002fc00ff047b82 */ /* 0x014ea20000000a00 */
[----:B------:R-:W4:Y:S01]  /*1040*/  LDCU.64 UR50, c[0x0][0x358] ;  /* 0x00006b00ff3277ac */ /* 0x000f220008000a00 */
[----:B------:R-:W-:Y:S01]  /*1050*/  NOP ;  /* 0x0000000000007918 */ /* 0x000fe20000000000 */
[----:B-----5:R-:W-:-:S13]  /*1060*/  ISETP.NE.AND P0, PT, R2, 0x5, PT ;  /* 0x000000050200780c */ /* 0x020fda0003f05270 */
[----:B----4-:R-:W-:Y:S05]  /*1070*/  @P0 BRA `(.L_x_11) ;  /* 0x0000000000580947 */ /* 0x010fea0003800000 */
        /* <DEDUP_REMOVED lines=20> */
[----:B------:R4:W1:Y:S02]  /*11c0*/  SYNCS.EXCH.64 URZ, [UR6+0x158], UR4 ;  /* 0x0001580406ff75b2 */ /* 0x0008640008000100 */
[----:B----4-:R-:W-:Y:S01]  /*11d0*/  NOP ;  /* 0x0000000000007918 */ /* 0x010fe20000000000 */
.L_x_11:
[----:B------:R-:W-:Y:S01]  /*11e0*/  NOP ;  /* 0x0000000000007918 */ /* 0x000fe20000000000 */
[----:B-1-3--:R-:W-:Y:S06]  /*11f0*/  BAR.SYNC.DEFER_BLOCKING 0x0 ;  /* 0x0000000000007b1d */ /* 0x00afec0000010000 */
[----:B------:R-:W1:Y:S01]  /*1200*/  LDCU UR24, c[0x0][0xc0c] ;  /* 0x00018180ff1877ac */ /* 0x000e620008000800 */
[----:B------:R-:W1:Y:S01]  /*1210*/  LDCU UR4, c[0x0][0xbdc] ;  /* 0x00017b80ff0477ac */ /* 0x000e620008000800 */
[----:B------:R-:W3:Y:S01]  /*1220*/  LDCU UR27, c[0x0][0xbe8] ;  /* 0x00017d00ff1b77ac */ /* 0x000ee20008000800 */
[----:B------:R-:W4:Y:S01]  /*1230*/  LDCU UR21, c[0x0][0xc10] ;  /* 0x00018200ff1577ac */ /* 0x000f220008000800 */
[----:B------:R-:W-:Y:S01]  /*1240*/  LOP3.LUT R8, R0, 0x1f, RZ, 0xc0, !PT ;  /* 0x0000001f00087812 */ /* 0x000fe200078ec0ff */
[----:B------:R-:W4:Y:S01]  /*1250*/  LDCU.128 UR12, c[0x0][0xba0] ;  /* 0x00017400ff0c77ac */ /* 0x000f220008000c00 */
[----:B--2---:R-:W2:Y:S01]  /*1260*/  LDG.E R2, desc[UR50][R4.64] ;  /* 0x0000003204027981 */ /* 0x004ea2000c1e1900 */
[----:B------:R-:W2:Y:S03]  /*1270*/  LDCU.128 UR8, c[0x0][0xbb0] ;  /* 0x00017600ff0877ac */ /* 0x000ea60008000c00 */
[----:B------:R4:W2:Y:S01]  /*1280*/  LDG.E R3, desc[UR50][R4.64+0x4] ;  /* 0x0000043204037981 */ /* 0x0008a2000c1e1900 */
[----:B------:R-:W-:Y:S01]  /*1290*/  CS2R R6, SRZ ;  /* 0x0000000000067805 */ /* 0x000fe2000001ff00 */
[----:B-1----:R-:W-:Y:S01]  /*12a0*/  USHF.L.U32 UR24, UR24, UR4, URZ ;  /* 0x0000000418187299 */ /* 0x002fe200080006ff */
[----:B---3--:R-:W-:Y:S01]  /*12b0*/  ISETP.GE.AND P0, PT, R8, UR27, PT ;  /* 0x0000001b08007c0c */ /* 0x008fe2000bf06270 */
[----:B----4-:R-:W-:Y:S01]  /*12c0*/  USHF.L.U32 UR21, UR21, UR4, URZ ;  /* 0x0000000415157299 */ /* 0x010fe200080006ff */
[----:B------:R-:W1:Y:S11]  /*12d0*/  LDCU.128 UR4, c[0x0][0xbc0] ;  /* 0x00017800ff0477ac */ /* 0x000e760008000c00 */
[----:B------:R-:W3:Y:S01]  /*12e0*/  @!P0 LDC.64 R10, c[0x0][0xbf0] ;  /* 0x0002fc00ff0a8b82 */ /* 0x000ee20000000a00 */
[----:B------:R-:W-:-:S05]  /*12f0*/  IMAD.U32 R5, RZ, RZ, UR24 ;  /* 0x00000018ff057e24 */ /* 0x000fca000f8e00ff */
[----:B------:R-:W-:Y:S01]  /*1300*/  IABS R9, R5 ;  /* 0x0000000500097213 */ /* 0x000fe20000000000 */
[----:B------:R-:W-:-:S03]  /*1310*/  IMAD.U32 R4, RZ, RZ, UR21 ;  /* 0x00000015ff047e24 */ /* 0x000fc6000f8e00ff */
[----:B------:R-:W-:Y:S01]  /*1320*/  R2UR UR40, R9 ;  /* 0x00000000092872ca */ /* 0x000fe200000e0000 */
[----:B------:R-:W-:Y:S02]  /*1330*/  IMAD.U32 R12, RZ, RZ, UR14 ;  /* 0x0000000eff0c7e24 */ /* 0x000fe4000f8e00ff */
[----:B---3--:R-:W-:-:S05]  /*1340*/  @!P0 IMAD.WIDE.U32 R10, R8, 0xc, R10 ;  /* 0x0000000c080a8825 */ /* 0x008fca00078e000a */
[----:B------:R-:W5:Y:S05]  /*1350*/  @!P0 LDG.E R6, desc[UR50][R10.64] ;  /* 0x000000320a068981 */ /* 0x000f6a000c1e1900 */
[----:B------:R-:W3:Y:S01]  /*1360*/  I2F.RP R9, UR40 ;  /* 0x0000002800097d06 */ /* 0x000ee20008209400 */
[----:B------:R4:W5:Y:S01]  /*1370*/  @!P0 LDG.E R7, desc[UR50][R10.64+0x4] ;  /* 0x000004320a078981 */ /* 0x000962000c1e1900 */
[----:B------:R-:W-:Y:S01]  /*1380*/  UISETP.NE.U32.AND UP2, UPT, UR14, URZ, UPT ;  /* 0x000000ff0e00728c */ /* 0x000fe2000bf45070 */
[----:B------:R-:W-:Y:S01]  /*1390*/  IMAD.MOV.U32 R20, RZ, RZ, RZ ;  /* 0x000000ffff147224 */ /* 0x000fe200078e00ff */
[----:B-1----:R-:W-:Y:S01]  /*13a0*/  UISETP.NE.U32.AND UP1, UPT, UR4, URZ, UPT ;  /* 0x000000ff0400728c */ /* 0x002fe2000bf25070 */
[----:B------:R-:W-:Y:S01]  /*13b0*/  PLOP3.LUT P1, PT, PT, PT, PT, 0x80, 0x8 ;  /* 0x000000000008781c */ /* 0x000fe20003f2f070 */
[----:B------:R-:W-:Y:S01]  /*13c0*/  UISETP.NE.AND.EX UP2, UPT, UR15, URZ, UPT, UP2 ;  /* 0x000000ff0f00728c */ /* 0x000fe2000bf45320 */
[----:B------:R-:W-:Y:S01]  /*13d0*/  LOP3.LUT R16, R16, 0xfffffffd, RZ, 0xc0, !PT ;  /* 0xfffffffd10107812 */ /* 0x000fe200078ec0ff */
[----:B------:R-:W-:Y:S01]  /*13e0*/  UISETP.NE.AND.EX UP1, UPT, UR5, URZ, UPT, UP1 ;  /* 0x000000ff0500728c */ /* 0x000fe2000bf25310 */
[----:B------:R-:W-:Y:S01]  /*13f0*/  IMAD.MOV.U32 R15, RZ, RZ, -0x1 ;  /* 0xffffffffff0f7424 */ /* 0x000fe200078e00ff */
[----:B------:R-:W-:Y:S01]  /*1400*/  UISETP.NE.AND UP6, UPT, UR37, 0x8, UPT ;  /* 0x000000082500788c */ /* 0x000fe2000bfc5270 */
[----:B------:R-:W-:Y:S01]  /*1410*/  IMAD.MOV.U32 R14, RZ, RZ, -0x1 ;  /* 0xffffffffff0e7424 */ /* 0x000fe200078e00ff */
[----:B------:R-:W-:Y:S01]  /*1420*/  UISETP.NE.AND UP5, UPT, UR37, 0x1, UPT ;  /* 0x000000012500788c */ /* 0x000fe2000bfa5270 */
[----:B---3--:R-:W1:Y:S01]  /*1430*/  MUFU.RCP R9, R9 ;  /* 0x0000000900097308 */ /* 0x008e620000001000 */
[----:B------:R-:W-:-:S04]  /*1440*/  IMAD.MOV.U32 R17, RZ, RZ, -0x1 ;  /* 0xffffffffff117424 */ /* 0x000fc800078e00ff */
[----:B------:R-:W-:Y:S01]  /*1450*/  @P1 LOP3.LUT R16, R16, 0x2, RZ, 0xfc, !PT ;  /* 0x0000000210101812 */ /* 0x000fe200078efcff */
[----:B----4-:R-:W-:Y:S02]  /*1460*/  IMAD.U32 R10, RZ, RZ, UR15 ;  /* 0x0000000fff0a7e24 */ /* 0x010fe4000f8e00ff */
[----:B-1----:R-:W-:-:S04]  /*1470*/  VIADD R9, R9, 0xffffffe ;  /* 0x0ffffffe09097836 */ /* 0x002fc80000000000 */
[----:B------:R1:W-:Y:S02]  /*1480*/  F2I.FTZ.U32.TRUNC.NTZ R21, R9 ;  /* 0x0000000900157305 */ /* 0x0003e4000021f000 */
[----:B-1----:R-:W-:-:S05]  /*1490*/  IABS R9, R5 ;  /* 0x0000000500097213 */ /* 0x002fca0000000000 */
[----:B------:R-:W-:Y:S01]  /*14a0*/  IMAD.MOV R9, RZ, RZ, -R9 ;  /* 0x000000ffff097224 */ /* 0x000fe200078e0a09 */
[----:B--2---:R-:W-:Y:S02]  /*14b0*/  R2UR UR19, R2 ;  /* 0x00000000021372ca */ /* 0x004fe400000e0000 */
[----:B------:R-:W-:Y:S02]  /*14c0*/  IABS R2, R4 ;  /* 0x0000000400027213 */ /* 0x000fe40000000000 */
[----:B------:R-:W-:Y:S02]  /*14d0*/  R2UR UR16, R3 ;  /* 0x00000000031072ca */ /* 0x000fe400000e0000 */
[----:B------:R-:W-:-:S07]  /*14e0*/  R2UR UR39, R2 ;  /* 0x00000000022772ca */ /* 0x000fce00000e0000 */
[----:B------:R-:W-:-:S04]  /*14f0*/  UIADD3 UR29, UP0, UPT, UR19, UR12, URZ ;  /* 0x0000000c131d7290 */ /* 0x000fc8000ff1e0ff */
[----:B------:R-:W-:Y:S02]  /*1500*/  ULEA.HI.X.SX32 UR19, UR19, UR13, 0x1, UP0 ;  /* 0x0000000d13137291 */ /* 0x000fe400080f0eff */
[----:B------:R-:W-:Y:S01]  /*1510*/  UIADD3 UR29, UP0, UPT, UR29, -0x1, URZ ;  /* 0xffffffff1d1d7890 */ /* 0x000fe2000ff1e0ff */
[----:B------:R-:W1:Y:S03]  /*1520*/  I2F.RP R2, UR39 ;  /* 0x0000002700027d06 */ /* 0x000e660008209400 */
[----:B------:R-:W-:Y:S02]  /*1530*/  UIADD3.X UR19, UPT, UPT, UR19, -0x1, URZ, UP0, !UPT ;  /* 0xffffffff13137890 */ /* 0x000fe400087fe4ff */
[----:B------:R-:W-:-:S04]  /*1540*/  UIADD3 UR36, UP0, UPT, UR29, UR9, URZ ;  /* 0x000000091d247290 */ /* 0x000fc8000ff1e0ff */
[----:B------:R-:W-:Y:S02]  /*1550*/  UIADD3.X UR30, UPT, UPT, URZ, UR19, URZ, UP0, !UPT ;  /* 0x00000013ff1e7290 */ /* 0x000fe400087fe4ff */
[----:B------:R-:W-:Y:S02]  /*1560*/  UIADD3 UR18, UP0, UPT, UR16, UR10, URZ ;  /* 0x0000000a10127290 */ /* 0x000fe4000ff1e0ff */
[----:B------:R-:W-:Y:S02]  /*1570*/  UIMAD.WIDE.U32 UR52, UR36, UR14, URZ ;  /* 0x0000000e243472a5 */ /* 0x000fe4000f8e00ff */
[----:B------:R-:W-:Y:S01]  /*1580*/  IMAD.WIDE.U32 R12, R12, UR30, RZ ;  /* 0x0000001e0c0c7c25 */ /* 0x000fe2000f8e00ff */
[----:B-1----:R-:W1:Y:S01]  /*1590*/  MUFU.RCP R2, R2 ;  /* 0x0000000200027308 */ /* 0x002e620000001000 */
[----:B------:R-:W-:Y:S02]  /*15a0*/  ULEA.HI.X.SX32 UR16, UR16, UR11, 0x1, UP0 ;  /* 0x0000000b10107291 */ /* 0x000fe400080f0eff */
[----:B------:R-:W-:Y:S01]  /*15b0*/  UIADD3 UR18, UP0, UPT, UR18, -0x1, URZ ;  /* 0xffffffff12127890 */ /* 0x000fe2000ff1e0ff */
[----:B------:R-:W-:Y:S01]  /*15c0*/  IMAD.WIDE.U32 R10, P0, R10, UR36, R12 ;  /* 0x000000240a0a7c25 */ /* 0x000fe2000f80000c */
[----:B------:R-:W2:Y:S02]  /*15d0*/  S2UR UR36, SR_CgaCtaId ;  /* 0x00000000002479c3 */ /* 0x000ea40000008800 */
[----:B------:R-:W-:Y:S01]  /*15e0*/  UIADD3.X UR16, UPT, UPT, UR16, -0x1, URZ, UP0, !UPT ;  /* 0xffffffff10107890 */ /* 0x000fe200087fe4ff */
[----:B------:R-:W-:Y:S01]  /*15f0*/  IMAD.X R3, RZ, RZ, RZ, P0 ;  /* 0x000000ffff037224 */ /* 0x000fe200000e06ff */
[----:B------:R-:W-:Y:S01]  /*1600*/  R2UR UR44, R10 ;  /* 0x000000000a2c72ca */ /* 0x000fe200000e0000 */
[----:B------:R-:W-:Y:S01]  /*1610*/  UIADD3 UR41, UP0, UPT, UR18, UR7, URZ ;  /* 0x0000000712297290 */ /* 0x000fe2000ff1e0ff */
[----:B------:R-:W-:-:S02]  /*1620*/  R2UR UR45, R11 ;  /* 0x000000000b2d72ca */ /* 0x000fc400000e0000 */
[----:B------:R-:W-:Y:S02]  /*1630*/  CS2R R10, SRZ ;  /* 0x00000000000a7805 */ /* 0x000fe4000001ff00 */
[----:B------:R-:W-:Y:S01]  /*1640*/  R2UR UR43, R3 ;  /* 0x00000000032b72ca */ /* 0x000fe200000e0000 */
[----:B------:R-:W-:Y:S01]  /*1650*/  UIADD3.X UR38, UPT, UPT, URZ, UR16, URZ, UP0, !UPT ;  /* 0x00000010ff267290 */ /* 0x000fe200087fe4ff */
[----:B------:R-:W-:Y:S01]  /*1660*/  IMAD.MOV R3, RZ, RZ, -R21 ;  /* 0x000000ffff037224 */ /* 0x000fe200078e0a15 */
[----:B------:R-:W-:Y:S01]  /*1670*/  UIMAD.WIDE.U32 UR46, UR41, UR4, URZ ;  /* 0x00000004292e72a5 */ /* 0x000fe2000f8e00ff */
[----:B-1----:R-:W-:Y:S01]  /*1680*/  VIADD R2, R2, 0xffffffe ;  /* 0x0ffffffe02027836 */ /* 0x002fe20000000000 */
[----:B------:R-:W-:Y:S01]  /*1690*/  UIMAD.WIDE.U32 UR48, UR38, UR4, URZ ;  /* 0x00000004263072a5 */ /* 0x000fe2000f8e00ff */
[----:B------:R-:W-:Y:S01]  /*16a0*/  IMAD R3, R3, UR40, RZ ;  /* 0x0000002803037c24 */ /* 0x000fe2000f8e02ff */
[----:B------:R-:W-:-:S03]  /*16b0*/  UIADD3 URZ, UP3, UPT, UR53, UR44, URZ ;  /* 0x0000002c35ff7290 */ /* 0x000fc6000ff7e0ff */
[----:B------:R-:W1:Y:S01]  /*16c0*/  F2I.FTZ.U32.TRUNC.NTZ R2, R2 ;  /* 0x0000000200027305 */ /* 0x000e62000021f000 */
[----:B------:R-:W-:Y:S01]  /*16d0*/  UMOV UR42, UR45 ;  /* 0x0000002d002a7c82 */ /* 0x000fe20008000000 */
[----:B------:R-:W-:Y:S01]  /*16e0*/  UIMAD.WIDE.U32 UR48, UP0, UR41, UR5, UR48 ;  /* 0x00000005293072a5 */ /* 0x000fe2000f800030 */
[----:B------:R-:W-:Y:S01]  /*16f0*/  R2UR UR46, R9 ;  /* 0x00000000092e72ca */ /* 0x000fe200000e0000 */
[----:B------:R-:W-:Y:S01]  /*1700*/  UIMAD.WIDE.U32.X UR44, UR30, UR15, UR42, UP3 ;  /* 0x0000000f1e2c72a5 */ /* 0x000fe200098e042a */
[----:B------:R-:W-:Y:S01]  /*1710*/  IMAD.U32 R9, RZ, RZ, UR37 ;  /* 0x00000025ff097e24 */ /* 0x000fe2000f8e00ff */
[----:B------:R-:W-:Y:S02]  /*1720*/  UIADD3.X UR43, UPT, UPT, URZ, URZ, URZ, UP0, !UPT ;  /* 0x000000ffff2b7290 */ /* 0x000fe400087fe4ff */
[----:B------:R-:W-:Y:S02]  /*1730*/  USEL UR29, UR29, UR44, !UP2 ;  /* 0x0000002c1d1d7287 */ /* 0x000fe4000d000000 */
[----:B------:R-:W-:Y:S01]  /*1740*/  USEL UR19, UR19, UR45, !UP2 ;  /* 0x0000002d13137287 */ /* 0x000fe2000d000000 */
[----:B------:R-:W-:Y:S01]  /*1750*/  R2UR UR44, R20 ;  /* 0x00000000142c72ca */ /* 0x000fe200000e0000 */
[----:B------:R-:W-:Y:S01]  /*1760*/  UIADD3 URZ, UP0, UPT, UR47, UR48, URZ ;  /* 0x000000302fff7290 */ /* 0x000fe2000ff1e0ff */
[----:B------:R-:W-:Y:S01]  /*1770*/  R2UR UR45, R21 ;  /* 0x00000000152d72ca */ /* 0x000fe200000e0000 */
[----:B------:R-:W-:Y:S01]  /*1780*/  UMOV UR42, UR49 ;  /* 0x00000031002a7c82 */ /* 0x000fe20008000000 */
[----:B------:R-:W-:Y:S01]  /*1790*/  USHF.R.U64 UR19, UR29, UR8, UR19 ;  /* 0x000000081d137299 */ /* 0x000fe20008001213 */
[----:B------:R-:W-:Y:S01]  /*17a0*/  ISETP.NE.OR P2, PT, R9, 0x2, !P2 ;  /* 0x000000020900780c */ /* 0x000fe20005745670 */
[----:B------:R-:W-:Y:S01]  /*17b0*/  UIMAD.WIDE.U32.X UR42, UR38, UR5, UR42, UP0 ;  /* 0x00000005262a72a5 */ /* 0x000fe200080e042a */
[----:B------:R-:W-:Y:S01]  /*17c0*/  IMAD.MOV.U32 R9, RZ, RZ, RZ ;  /* 0x000000ffff097224 */ /* 0x000fe200078e00ff */
[----:B------:R-:W-:-:S02]  /*17d0*/  UIADD3 UR47, UPT, UPT, UR24, -0x1, UR19 ;  /* 0xffffffff182f7890 */ /* 0x000fc4000fffe013 */
[----:B------:R-:W-:Y:S02]  /*17e0*/  USEL UR18, UR18, UR42, !UP1 ;  /* 0x0000002a12127287 */ /* 0x000fe4000c800000 */
[----:B------:R-:W-:Y:S01]  /*17f0*/  USEL UR16, UR16, UR43, !UP1 ;  /* 0x0000002b10107287 */ /* 0x000fe2000c800000 */
[----:B-1----:R-:W-:Y:S01]  /*1800*/  R2UR UR43, R2 ;  /* 0x00000000022b72ca */ /* 0x002fe200000e0000 */
[----:B------:R-:W-:Y:S01]  /*1810*/  IMAD.U32 R2, RZ, RZ, UR47 ;  /* 0x0000002fff027e24 */ /* 0x000fe2000f8e00ff */
[----:B------:R-:W-:Y:S01]  /*1820*/  UMOV UR42, URZ ;  /* 0x000000ff002a7c82 */ /* 0x000fe20008000000 */
[----:B------:R-:W-:Y:S01]  /*1830*/  USHF.R.U64 UR16, UR18, UR6, UR16 ;  /* 0x0000000612107299 */ /* 0x000fe20008001210 */
[----:B------:R-:W-:Y:S01]  /*1840*/  IMAD.HI.U32 R3, R21, R3, UR44 ;  /* 0x0000002c15037e27 */ /* 0x000fe2000f8e0003 */
[----:B------:R-:W1:Y:S01]  /*1850*/  LDCU UR29, c[0x0][0xbe0] ;  /* 0x00017c00ff1d77ac */ /* 0x000e620008000800 */
[----:B------:R-:W-:Y:S01]  /*1860*/  IABS R2, R2 ;  /* 0x0000000200027213 */ /* 0x000fe20000000000 */
[----:B------:R-:W-:-:S02]  /*1870*/  UIADD3 UR45, UPT, UPT, UR21, -0x1, UR16 ;  /* 0xffffffff152d7890 */ /* 0x000fc4000fffe010 */
[----:B------:R-:W-:Y:S01]  /*1880*/  R2UR UR19, R3 ;  /* 0x00000000031372ca */ /* 0x000fe200000e0000 */
[----:B------:R-:W-:Y:S01]  /*1890*/  ULOP3.LUT UR41, URZ, UR21, URZ, 0x33, !UPT ;  /* 0x00000015ff297292 */ /* 0x000fe2000f8e33ff */
[----:B------:R-:W-:Y:S02]  /*18a0*/  R2UR UR16, R2 ;  /* 0x00000000021072ca */ /* 0x000fe400000e0000 */
[----:B------:R-:W-:Y:S01]  /*18b0*/  UIADD3 UR18, UPT, UPT, URZ, -UR43, URZ ;  /* 0x8000002bff127290 */ /* 0x000fe2000fffe0ff */
[----:B------:R-:W-:Y:S01]  /*18c0*/  IABS R2, R4 ;  /* 0x0000000400027213 */ /* 0x000fe20000000000 */
[----:B------:R-:W-:Y:S02]  /*18d0*/  IMAD.U32 R3, RZ, RZ, UR45 ;  /* 0x0000002dff037e24 */ /* 0x000fe4000f8e00ff */
[----:B------:R-:W-:Y:S02]  /*18e0*/  UIMAD UR18, UR18, UR39, URZ ;  /* 0x00000027121272a4 */ /* 0x000fe4000f8e02ff */
[----:B------:R-:W-:Y:S01]  /*18f0*/  IMAD.MOV R2, RZ, RZ, -R2 ;  /* 0x000000ffff027224 */ /* 0x000fe200078e0a02 */
[----:B------:R-:W-:Y:S01]  /*1900*/  IABS R3, R3 ;  /* 0x0000000300037213 */ /* 0x000fe20000000000 */
[----:B------:R-:W-:-:S02]  /*1910*/  UIMAD.WIDE.U32 UR42, UR43, UR18, UR42 ;  /* 0x000000122b2a72a5 */ /* 0x000fc4000f8e002a */
[----:B------:R-:W-:Y:S01]  /*1920*/  ULOP3.LUT UR42, URZ, UR24, URZ, 0x33, !UPT ;  /* 0x00000018ff2a7292 */ /* 0x000fe2000f8e33ff */
[----:B------:R-:W-:Y:S01]  /*1930*/  R2UR UR44, R3 ;  /* 0x00000000032c72ca */ /* 0x000fe200000e0000 */
[----:B------:R-:W-:Y:S01]  /*1940*/  UIMAD.WIDE.U32 UR48, UR19, UR16, URZ ;  /* 0x00000010133072a5 */ /* 0x000fe2000f8e00ff */
[----:B------:R-:W-:Y:S02]  /*1950*/  R2UR UR38, R2 ;  /* 0x00000000022672ca */ /* 0x000fe400000e0000 */
[----:B------:R-:W3:Y:S01]  /*1960*/  LDCU UR18, c[0x0][0x374] ;  /* 0x00006e80ff1277ac */ /* 0x000ee20008000800 */
[----:B------:R-:W4:Y:S03]  /*1970*/  LDC.64 R2, c[0x0][0xbd0] ;  /* 0x0002f400ff027b82 */ /* 0x000f260000000a00 */
[----:B------:R-:W-:Y:S02]  /*1980*/  UMOV UR19, UR49 ;  /* 0x0000003100137c82 */ /* 0x000fe40008000000 */
[----:B------:R-:W-:Y:S01]  /*1990*/  UIMAD UR46, UR19, UR46, UR16 ;  /* 0x0000002e132e72a4 */ /* 0x000fe2000f8e0210 */
[----:B------:R-:W2:Y:S02]  /*19a0*/  LDCU.U8 UR16, c[0x0][0xbd8] ;  /* 0x00017b00ff1077ac */ /* 0x000ea40008000000 */
[----:B------:R-:W-:-:S02]  /*19b0*/  UIMAD.WIDE.U32 UR48, UR43, UR44, URZ ;  /* 0x0000002c2b3072a5 */ /* 0x000fc4000f8e00ff */
[----:B------:R-:W-:-:S05]  /*19c0*/  UISETP.GT.U32.AND UP3, UPT, UR40, UR46, UPT ;  /* 0x0000002e2800728c */ /* 0x000fca000bf64070 */
[----:B------:R-:W-:Y:S01]  /*19d0*/  UMOV UR19, UR49 ;  /* 0x0000003100137c82 */ /* 0x000fe20008000000 */
[----:B---3--:R-:W-:Y:S02]  /*19e0*/  UIMAD.WIDE.U32 UR48, UR28, UR18, URZ ;  /* 0x000000121c3072a5 */ /* 0x008fe4000f8e00ff */
[----:B------:R-:W-:-:S03]  /*19f0*/  UIMAD UR44, UR19, UR38, UR44 ;  /* 0x00000026132c72a4 */ /* 0x000fc6000f8e022c */
[----:B------:R-:W-:Y:S01]  /*1a00*/  UMOV UR19, 0x400 ;  /* 0x0000040000137882 */ /* 0x000fe20000000000 */
[----:B------:R-:W-:Y:S01]  /*1a10*/  UISETP.GT.U32.AND UP0, UPT, UR39, UR44, UPT ;  /* 0x0000002c2700728c */ /* 0x000fe2000bf04070 */
[----:B--2---:R-:W-:Y:S01]  /*1a20*/  ISETP.NE.AND P1, PT, RZ, UR16, PT ;  /* 0x00000010ff007c0c */ /* 0x004fe2000bf25270 */
[----:B------:R-:W-:Y:S02]  /*1a30*/  @!UP3 UIADD3 UR46, UPT, UPT, UR46, -UR40, URZ ;  /* 0x800000282e2eb290 */ /* 0x000fe4000fffe0ff */
[----:B------:R-:W-:Y:S02]  /*1a40*/  ULEA UR36, UR36, UR19, 0x18 ;  /* 0x0000001324247291 */ /* 0x000fe4000f8ec0ff */
[----:B-1----:R-:W-:Y:S02]  /*1a50*/  UISETP.NE.AND UP3, UPT, UR29, 0x1, UPT ;  /* 0x000000011d00788c */ /* 0x002fe4000bf65270 */
[----:B------:R-:W-:Y:S02]  /*1a60*/  UIADD3 UR29, UPT, UPT, UR36, 0x2a0, URZ ;  /* 0x000002a0241d7890 */ /* 0x000fe4000fffe0ff */
[----:B------:R-:W-:-:S02]  /*1a70*/  UIADD3 UR36, UPT, UPT, UR36, 0x200, URZ ;  /* 0x0000020024247890 */ /* 0x000fc4000fffe0ff */
[----:B------:R-:W-:Y:S02]  /*1a80*/  @!UP0 UIADD3 UR44, UPT, UPT, UR44, -UR39, URZ ;  /* 0x800000272c2c8290 */ /* 0x000fe4000fffe0ff */
[----:B------:R-:W-:Y:S02]  /*1a90*/  UISETP.GT.U32.AND UP0, UPT, UR40, UR46, UPT ;  /* 0x0000002e2800728c */ /* 0x000fe4000bf04070 */
[----:B------:R-:W-:Y:S02]  /*1aa0*/  @UP6 USEL UR36, UR36, UR29, !UP5 ;  /* 0x0000001d24246287 */ /* 0x000fe4000e800000 */
[----:B------:R-:W-:Y:S02]  /*1ab0*/  UISETP.GT.U32.AND UP5, UPT, UR39, UR44, UPT ;  /* 0x0000002c2700728c */ /* 0x000fe4000bfa4070 */
[----:B------:R-:W-:Y:S02]  /*1ac0*/  UISETP.GE.AND UP6, UPT, UR47, URZ, UPT ;  /* 0x000000ff2f00728c */ /* 0x000fe4000bfc6270 */
[----:B------:R-:W-:-:S02]  /*1ad0*/  USEL UR30, UR31, UR17, !UP3 ;  /* 0x000000111f1e7287 */ /* 0x000fc4000d800000 */
[----:B------:R-:W-:Y:S02]  /*1ae0*/  USEL UR17, UR17, UR31, !UP3 ;  /* 0x0000001f11117287 */ /* 0x000fe4000d800000 */
[----:B------:R-:W-:Y:S02]  /*1af0*/  @!UP0 UIADD3 UR46, UPT, UPT, UR46, -UR40, URZ ;  /* 0x800000282e2e8290 */ /* 0x000fe4000fffe0ff */
[----:B------:R-:W-:Y:S02]  /*1b00*/  UISETP.GE.AND UP0, UPT, UR45, URZ, UPT ;  /* 0x000000ff2d00728c */ /* 0x000fe4000bf06270 */
[----:B------:R-:W-:Y:S01]  /*1b10*/  USEL UR18, UR28, UR18, !UP3 ;  /* 0x000000121c127287 */ /* 0x000fe2000d800000 */
[----:B------:R-:W1:Y:S01]  /*1b20*/  LDCU UR19, c[0x0][0x378] ;  /* 0x00006f00ff1377ac */ /* 0x000e620008000800 */
[----:B------:R-:W-:Y:S01]  /*1b30*/  UMOV UR31, URZ ;  /* 0x000000ff001f7c82 */ /* 0x000fe20008000000 */
[----:B------:R-:W-:Y:S02]  /*1b40*/  @!UP5 UIADD3 UR44, UPT, UPT, UR44, -UR39, URZ ;  /* 0x800000272c2cd290 */ /* 0x000fe4000fffe0ff */
[----:B------:R-:W-:-:S02]  /*1b50*/  UIMAD.WIDE.U32 UR52, UR17, UR18, UR30 ;  /* 0x00000012113472a5 */ /* 0x000fc4000f8e001e */
[----:B------:R-:W-:Y:S02]  /*1b60*/  @!UP6 UIADD3 UR46, UPT, UPT, -UR46, URZ, URZ ;  /* 0x000000ff2e2ee290 */ /* 0x000fe4000fffe1ff */
[----:B------:R-:W-:Y:S02]  /*1b70*/  UISETP.NE.AND UP6, UPT, UR24, URZ, UPT ;  /* 0x000000ff1800728c */ /* 0x000fe4000bfc5270 */
[----:B------:R-:W-:Y:S02]  /*1b80*/  UISETP.NE.AND UP5, UPT, UR21, URZ, UPT ;  /* 0x000000ff1500728c */ /* 0x000fe4000bfa5270 */
[----:B------:R-:W-:Y:S01]  /*1b90*/  @!UP0 UIADD3 UR44, UPT, UPT, -UR44, URZ, URZ ;  /* 0x000000ff2c2c8290 */ /* 0x000fe2000fffe1ff */
[----:B------:R-:W-:Y:S01]  /*1ba0*/  UMOV UR18, UR52 ;  /* 0x0000003400127c82 */ /* 0x000fe20008000000 */
[----:B------:R-:W-:Y:S02]  /*1bb0*/  UMOV UR17, UR53 ;  /* 0x0000003500117c82 */ /* 0x000fe40008000000 */
[----:B------:R-:W-:Y:S01]  /*1bc0*/  USEL UR44, UR41, UR44, !UP5 ;  /* 0x0000002c292c7287 */ /* 0x000fe2000e800000 */
[----:B----4-:R-:W-:Y:S01]  /*1bd0*/  ISETP.LE.U32.AND P0, PT, R2, UR18, PT ;  /* 0x0000001202007c0c */ /* 0x010fe2000bf03070 */
[----:B------:R-:W-:Y:S01]  /*1be0*/  USEL UR46, UR42, UR46, !UP6 ;  /* 0x0000002e2a2e7287 */ /* 0x000fe2000f000000 */
[----:B------:R-:W-:Y:S01]  /*1bf0*/  IMAD.U32 R2, RZ, RZ, UR17 ;  /* 0x00000011ff027e24 */ /* 0x000fe2000f8e00ff */
[----:B------:R-:W-:-:S02]  /*1c00*/  UIADD3 UR44, UPT, UPT, UR45, -UR44, URZ ;  /* 0x8000002c2d2c7290 */ /* 0x000fc4000fffe0ff */
[----:B------:R-:W-:Y:S02]  /*1c10*/  UIADD3 UR46, UPT, UPT, UR47, -UR46, URZ ;  /* 0x8000002e2f2e7290 */ /* 0x000fe4000fffe0ff */
[----:B-1----:R-:W-:Y:S01]  /*1c20*/  UIMAD.WIDE.U32 UR28, UR48, UR19, URZ ;  /* 0x00000013301c72a5 */ /* 0x002fe2000f8e00ff */
[----:B------:R-:W-:Y:S01]  /*1c30*/  ISETP.GE.U32.AND.EX P0, PT, R2, R3, PT, P0 ;  /* 0x000000030200720c */ /* 0x000fe20003f06100 */
[----:B------:R-:W-:Y:S02]  /*1c40*/  UIMAD UR48, UR46, UR44, URZ ;  /* 0x0000002c2e3072a4 */ /* 0x000fe4000f8e02ff */
[----:B------:R-:W-:Y:S02]  /*1c50*/  USEL UR44, UR44, UR46, !UP3 ;  /* 0x0000002e2c2c7287 */ /* 0x000fe4000d800000 */
[----:B------:R-:W-:Y:S02]  /*1c60*/  UIMAD UR19, UR49, UR19, URZ ;  /* 0x00000013311372a4 */ /* 0x000fe4000f8e02ff */
[----:B------:R-:W-:Y:S01]  /*1c70*/  USHF.R.S32.HI UR49, URZ, 0x1f, UR48 ;  /* 0x0000001fff317899 */ /* 0x000fe20008011430 */
[----:B------:R-:W-:Y:S01]  /*1c80*/  IMAD.U32 R18, RZ, RZ, UR48 ;  /* 0x00000030ff127e24 */ /* 0x000fe2000f8e00ff */
[----:B------:R-:W-:Y:S01]  /*1c90*/  USHF.R.S32.HI UR45, URZ, 0x1f, UR44 ;  /* 0x0000001fff2d7899 */ /* 0x000fe2000801142c */
[----:B------:R-:W-:Y:S01]  /*1ca0*/  IMAD.U32 R12, RZ, RZ, UR44 ;  /* 0x0000002cff0c7e24 */ /* 0x000fe2000f8e00ff */
[----:B------:R-:W-:-:S02]  /*1cb0*/  UIADD3 UR19, UPT, UPT, UR29, UR19, URZ ;  /* 0x000000131d137290 */ /* 0x000fc4000fffe0ff */
[----:B------:R-:W-:Y:S02]  /*1cc0*/  IMAD.U32 R19, RZ, RZ, UR49 ;  /* 0x00000031ff137e24 */ /* 0x000fe4000f8e00ff */
[----:B------:R-:W-:Y:S01]  /*1cd0*/  IMAD.U32 R13, RZ, RZ, UR45 ;  /* 0x0000002dff0d7e24 */ /* 0x000fe2000f8e00ff */
[----:B------:R-:W-:Y:S07]  /*1ce0*/  @P0 BRA P1, `(.L_x_12) ;  /* 0x0000001400d00947 */ /* 0x000fee0000800000 */
[----:B------:R-:W-:Y:S01]  /*1cf0*/  IMAD.U32 R3, RZ, RZ, UR17 ;  /* 0x00000011ff037e24 */ /* 0x000fe2000f8e00ff */
[----:B------:R-:W-:Y:S02]  /*1d00*/  ISETP.LE.U32.AND P0, PT, R18, UR18, PT ;  /* 0x0000001212007c0c */ /* 0x000fe4000bf03070 */
[----:B------:R-:W-:Y:S01]  /*1d10*/  CS2R R10, SRZ ;  /* 0x00000000000a7805 */ /* 0x000fe2000001ff00 */
[----:B------:R-:W-:Y:S01]  /*1d20*/  IMAD.MOV.U32 R9, RZ, RZ, RZ ;  /* 0x000000ffff097224 */ /* 0x000fe200078e00ff */
[----:B------:R-:W-:-:S13]  /*1d30*/  ISETP.GE.U32.AND.EX P0, PT, R3, R19, PT, P0 ;  /* 0x000000130300720c */ /* 0x000fda0003f06100 */
[----:B------:R-:W-:Y:S05]  /*1d40*/  @!P0 BRA `(.L_x_13) ;  /* 0x0000001000ac8947 */ /* 0x000fea0003800000 */
[----:B------:R-:W-:Y:S02]  /*1d50*/  VIADD R2, R8, 0x20 ;  /* 0x0000002008027836 */ /* 0x000fe40000000000 */
[----:B------:R-:W-:Y:S02]  /*1d60*/  IMAD.MOV.U32 R14, RZ, RZ, R8 ;  /* 0x000000ffff0e7224 */ /* 0x000fe400078e0008 */
[----:B-----5:R-:W-:Y:S01]  /*1d70*/  IMAD.MOV.U32 R9, RZ, RZ, R7 ;  /* 0x000000ffff097224 */ /* 0x020fe200078e0007 */
[----:B------:R-:W-:Y:S02]  /*1d80*/  ISETP.GE.AND P0, PT, R2, UR27, PT ;  /* 0x0000001b02007c0c */ /* 0x000fe4000bf06270 */
[----:B------:R-:W-:Y:S02]  /*1d90*/  ISETP.GE.AND P1, PT, R14, UR27, PT ;  /* 0x0000001b0e007c0c */ /* 0x000fe4000bf26270 */
[----:B------:R-:W-:Y:S01]  /*1da0*/  MOV R11, UR12 ;  /* 0x0000000c000b7c02 */ /* 0x000fe20008000f00 */
[----:B------:R-:W-:Y:S01]  /*1db0*/  IMAD.U32 R10, RZ, RZ, UR13 ;  /* 0x0000000dff0a7e24 */ /* 0x000fe2000f8e00ff */
[----:B------:R-:W-:-:S07]  /*1dc0*/  MOV R2, R6 ;  /* 0x0000000600027202 */ /* 0x000fce0000000f00 */
[----:B------:R-:W1:Y:S01]  /*1dd0*/  @!P0 LDC.64 R22, c[0x0][0xbf0] ;  /* 0x0002fc00ff168b82 */ /* 0x000e620000000a00 */
[----:B------:R-:W-:Y:S01]  /*1de0*/  UIADD3 UR12, UP0, UPT, UR10, -0x1, URZ ;  /* 0xffffffff0a0c7890 */ /* 0x000fe2000ff1e0ff */
[----:B------:R-:W-:Y:S03]  /*1df0*/  BSSY.RECONVERGENT B0, `(.L_x_14) ;  /* 0x000004f000007945 */ /* 0x000fe60003800200 */
[----:B------:R-:W-:Y:S01]  /*1e00*/  UIADD3.X UR13, UPT, UPT, UR11, -0x1, URZ, UP0, !UPT ;  /* 0xffffffff0b0d7890 */ /* 0x000fe200087fe4ff */
[----:B------:R-:W-:Y:S01]  /*1e10*/  MOV R18, 0x7fffffff ;  /* 0x7fffffff00127802 */ /* 0x000fe20000000f00 */
[----:B------:R-:W-:Y:S02]  /*1e20*/  IMAD.MOV.U32 R19, RZ, RZ, RZ ;  /* 0x000000ffff137224 */ /* 0x000fe400078e00ff */
[----:B-1----:R-:W-:-:S05]  /*1e30*/  @!P0 IMAD.WIDE.U32 R22, R14, 0xc, R22 ;  /* 0x0000000c0e168825 */ /* 0x002fca00078e0016 */
[----:B------:R1:W5:Y:S04]  /*1e40*/  @!P0 LDG.E R6, desc[UR50][R22.64+0x180] ;  /* 0x0001803216068981 */ /* 0x000368000c1e1900 */
[----:B------:R1:W5:Y:S01]  /*1e50*/  @!P0 LDG.E R7, desc[UR50][R22.64+0x184] ;  /* 0x0001843216078981 */ /* 0x000362000c1e1900 */
[----:B------:R-:W-:-:S04]  /*1e60*/  IADD3 R11, P0, PT, R11, -0x1, RZ ;  /* 0xffffffff0b0b7810 */ /* 0x000fc80007f1e0ff */
[----:B------:R-:W-:Y:S01]  /*1e70*/  IADD3.X R10, PT, PT, R10, -0x1, RZ, P0, !PT ;  /* 0xffffffff0a0a7810 */ /* 0x000fe200007fe4ff */
[----:B------:R-:W-:Y:S08]  /*1e80*/  @P1 BRA `(.L_x_15) ;  /* 0x0000000400141947 */ /* 0x000ff00003800000 */
[C---:B------:R-:W-:Y:S01]  /*1e90*/  IADD3 R3, P1, PT, R2.reuse, R11, RZ ;  /* 0x0000000b02037210 */ /* 0x040fe20007f3e0ff */
[----:B------:R-:W-:Y:S01]  /*1ea0*/  IMAD.MOV.U32 R20, RZ, RZ, RZ ;  /* 0x000000ffff147224 */ /* 0x000fe200078e00ff */
[----:B------:R-:W-:Y:S02]  /*1eb0*/  IADD3 R13, P0, PT, R9, UR12, RZ ;  /* 0x0000000c090d7c10 */ /* 0x000fe4000ff1e0ff */
[----:B------:R-:W-:Y:S02]  /*1ec0*/  LEA.HI.X.SX32 R2, R2, R10, 0x1, P1 ;  /* 0x0000000a02027211 */ /* 0x000fe400008f0eff */
[----:B------:R-:W-:Y:S02]  /*1ed0*/  IADD3 R26, P1, PT, R3, UR9, RZ ;  /* 0x00000009031a7c10 */ /* 0x000fe4000ff3e0ff */
[----:B------:R-:W-:Y:S02]  /*1ee0*/  LEA.HI.X.SX32 R12, R9, UR13, 0x1, P0 ;  /* 0x0000000d090c7c11 */ /* 0x000fe400080f0eff */
[----:B------:R-:W-:Y:S01]  /*1ef0*/  IADD3 R18, P0, PT, R13, UR7, RZ ;  /* 0x000000070d127c10 */ /* 0x000fe2000ff1e0ff */
[----:B------:R-:W-:-:S04]  /*1f00*/  IMAD.X R9, RZ, RZ, R2, P1 ;  /* 0x000000ffff097224 */ /* 0x000fc800008e0602 */
[----:B------:R-:W-:Y:S02]  /*1f10*/  IMAD.X R17, RZ, RZ, R12, P0 ;  /* 0x000000ffff117224 */ /* 0x000fe400000e060c */
[----:B------:R-:W-:-:S04]  /*1f20*/  IMAD.WIDE.U32 R24, R9, UR14, RZ ;  /* 0x0000000e09187c25 */ /* 0x000fc8000f8e00ff */
[----:B-1----:R-:W-:-:S04]  /*1f30*/  IMAD.WIDE.U32 R22, R17, UR4, RZ ;  /* 0x0000000411167c25 */ /* 0x002fc8000f8e00ff */
[----:B------:R-:W-:-:S04]  /*1f40*/  IMAD.WIDE.U32 R24, P1, R26, UR15, R24 ;  /* 0x0000000f1a187c25 */ /* 0x000fc8000f820018 */
[----:B------:R-:W-:-:S04]  /*1f50*/  IMAD.WIDE.U32 R26, R26, UR14, RZ ;  /* 0x0000000e1a1a7c25 */ /* 0x000fc8000f8e00ff */
[----:B------:R-:W-:-:S04]  /*1f60*/  IMAD.WIDE.U32 R22, P0, R18, UR5, R22 ;  /* 0x0000000512167c25 */ /* 0x000fc8000f800016 */
[----:B------:R-:W-:-:S04]  /*1f70*/  IMAD.WIDE.U32 R18, R18, UR4, RZ ;  /* 0x0000000412127c25 */ /* 0x000fc8000f8e00ff */
[----:B------:R-:W-:Y:S01]  /*1f80*/  IMAD.X R29, RZ, RZ, RZ, P1 ;  /* 0x000000ffff1d7224 */ /* 0x000fe200008e06ff */
[----:B------:R-:W-:Y:S01]  /*1f90*/  IADD3 RZ, P1, PT, R27, R24, RZ ;  /* 0x000000181bff7210 */ /* 0x000fe20007f3e0ff */
[----:B------:R-:W-:Y:S01]  /*1fa0*/  IMAD.X R27, RZ, RZ, RZ, P0 ;  /* 0x000000ffff1b7224 */ /* 0x000fe200000e06ff */
[----:B------:R-:W-:Y:S01]  /*1fb0*/  IADD3 RZ, P0, PT, R19, R22, RZ ;  /* 0x0000001613ff7210 */ /* 0x000fe20007f1e0ff */
[----:B------:R-:W-:Y:S02]  /*1fc0*/  IMAD.MOV.U32 R26, RZ, RZ, R23 ;  /* 0x000000ffff1a7224 */ /* 0x000fe400078e0017 */
[----:B------:R-:W-:Y:S02]  /*1fd0*/  IMAD.MOV.U32 R28, RZ, RZ, R25 ;  /* 0x000000ffff1c7224 */ /* 0x000fe400078e0019 */
[----:B------:R-:W-:Y:S01]  /*1fe0*/  IMAD.WIDE.U32.X R26, R17, UR5, R26, P0 ;  /* 0x00000005111a7c25 */ /* 0x000fe200080e041a */
[----:B------:R-:W-:-:S03]  /*1ff0*/  PLOP3.LUT P0, PT, PT, PT, UP1, 0x80, 0x8 ;  /* 0x000000000008781c */ /* 0x000fc60003f0f018 */
[----:B------:R-:W-:Y:S01]  /*2000*/  IMAD.WIDE.U32.X R28, R9, UR15, R28, P1 ;  /* 0x0000000f091c7c25 */ /* 0x000fe200088e041c */
[----:B------:R-:W-:Y:S02]  /*2010*/  PLOP3.LUT P1, PT, PT, PT, UP2, 0x80, 0x8 ;  /* 0x000000000008781c */ /* 0x000fe40003f2f028 */
[----:B------:R-:W-:Y:S02]  /*2020*/  SEL R13, R13, R26, !P0 ;  /* 0x0000001a0d0d7207 */ /* 0x000fe40004000000 */
[----:B------:R-:W-:Y:S02]  /*2030*/  SEL R12, R12, R27, !P0 ;  /* 0x0000001b0c0c7207 */ /* 0x000fe40004000000 */
[----:B------:R-:W-:Y:S02]  /*2040*/  SEL R3, R3, R28, !P1 ;  /* 0x0000001c03037207 */ /* 0x000fe40004800000 */
[----:B------:R-:W-:Y:S01]  /*2050*/  SEL R28, R2, R29, !P1 ;  /* 0x0000001d021c7207 */ /* 0x000fe20004800000 */
[----:B------:R-:W-:Y:S01]  /*2060*/  IMAD.MOV R2, RZ, RZ, -R21 ;  /* 0x000000ffff027224 */ /* 0x000fe200078e0a15 */
[----:B------:R-:W-:-:S02]  /*2070*/  SHF.R.U64 R13, R13, UR6, R12 ;  /* 0x000000060d0d7c19 */ /* 0x000fc4000800120c */
[----:B------:R-:W-:Y:S02]  /*2080*/  SHF.R.U64 R28, R3, UR8, R28 ;  /* 0x00000008031c7c19 */ /* 0x000fe4000800121c */
[----:B------:R-:W-:Y:S01]  /*2090*/  IADD3 R12, PT, PT, R4, -0x1, R13 ;  /* 0xffffffff040c7810 */ /* 0x000fe20007ffe00d */
[----:B------:R-:W-:Y:S01]  /*20a0*/  IMAD R13, R2, UR40, RZ ;  /* 0x00000028020d7c24 */ /* 0x000fe2000f8e02ff */
[----:B------:R-:W-:Y:S02]  /*20b0*/  IADD3 R17, PT, PT, R5, -0x1, R28 ;  /* 0xffffffff05117810 */ /* 0x000fe40007ffe01c */
[----:B------:R-:W-:Y:S01]  /*20c0*/  IABS R3, R5 ;  /* 0x0000000500037213 */ /* 0x000fe20000000000 */
[----:B------:R-:W-:Y:S01]  /*20d0*/  IMAD.HI.U32 R20, R21, R13, R20 ;  /* 0x0000000d15147227 */ /* 0x000fe200078e0014 */
[----:B------:R-:W-:Y:S02]  /*20e0*/  IABS R9, R17 ;  /* 0x0000001100097213 */ /* 0x000fe40000000000 */
[----:B------:R-:W-:Y:S01]  /*20f0*/  IABS R2, R12 ;  /* 0x0000000c00027213 */ /* 0x000fe20000000000 */
[----:B------:R-:W-:Y:S01]  /*2100*/  IMAD.MOV R3, RZ, RZ, -R3 ;  /* 0x000000ffff037224 */ /* 0x000fe200078e0a03 */
[----:B------:R-:W-:Y:S01]  /*2110*/  ISETP.GE.AND P4, PT, R17, RZ, PT ;  /* 0x000000ff1100720c */ /* 0x000fe20003f86270 */
[----:B------:R-:W-:Y:S01]  /*2120*/  IMAD.HI.U32 R20, R20, R9, RZ ;  /* 0x0000000914147227 */ /* 0x000fe200078e00ff */
[----:B------:R-:W-:-:S03]  /*2130*/  ISETP.GE.AND P3, PT, R12, RZ, PT ;  /* 0x000000ff0c00720c */ /* 0x000fc60003f66270 */
[----:B------:R-:W-:-:S04]  /*2140*/  IMAD.HI.U32 R13, R2, UR43, RZ ;  /* 0x0000002b020d7c27 */ /* 0x000fc8000f8e00ff */
[----:B------:R-:W-:Y:S02]  /*2150*/  IMAD R18, R20, R3, R9 ;  /* 0x0000000314127224 */ /* 0x000fe400078e0209 */
[----:B------:R-:W-:Y:S02]  /*2160*/  IMAD R9, R13, UR38, R2 ;  /* 0x000000260d097c24 */ /* 0x000fe4000f8e0202 */
[----:B------:R-:W-:Y:S01]  /*2170*/  IMAD.U32 R3, RZ, RZ, UR42 ;  /* 0x0000002aff037e24 */ /* 0x000fe2000f8e00ff */
[----:B------:R-:W-:Y:S01]  /*2180*/  ISETP.LT.U32.AND P1, PT, R18, UR40, PT ;  /* 0x0000002812007c0c */ /* 0x000fe2000bf21070 */
[----:B------:R-:W-:Y:S01]  /*2190*/  IMAD.U32 R2, RZ, RZ, UR41 ;  /* 0x00000029ff027e24 */ /* 0x000fe2000f8e00ff */
[----:B------:R-:W-:-:S11]  /*21a0*/  ISETP.LT.U32.AND P0, PT, R9, UR39, PT ;  /* 0x0000002709007c0c */ /* 0x000fd6000bf01070 */
[----:B------:R-:W-:Y:S02]  /*21b0*/  @!P1 VIADD R18, R18, -UR40 ;  /* 0x8000002812129c36 */ /* 0x000fe40008000000 */
[----:B------:R-:W-:-:S03]  /*21c0*/  @!P0 VIADD R9, R9, -UR39 ;  /* 0x8000002709098c36 */ /* 0x000fc60008000000 */
[----:B------:R-:W-:Y:S02]  /*21d0*/  ISETP.LT.U32.AND P1, PT, R18, UR40, PT ;  /* 0x0000002812007c0c */ /* 0x000fe4000bf21070 */
[----:B------:R-:W-:-:S11]  /*21e0*/  ISETP.LT.U32.AND P0, PT, R9, UR39, PT ;  /* 0x0000002709007c0c */ /* 0x000fd6000bf01070 */
[----:B------:R-:W-:Y:S01]  /*21f0*/  @!P1 VIADD R18, R18, -UR40 ;  /* 0x8000002812129c36 */ /* 0x000fe20008000000 */
[----:B------:R-:W-:Y:S01]  /*2200*/  PLOP3.LUT P1, PT, PT, PT, UP6, 0x80, 0x8 ;  /* 0x000000000008781c */ /* 0x000fe20003f2f068 */
[----:B------:R-:W-:Y:S01]  /*2210*/  @!P0 VIADD R9, R9, -UR39 ;  /* 0x8000002709098c36 */ /* 0x000fe20008000000 */
[----:B------:R-:W-:Y:S01]  /*2220*/  PLOP3.LUT P0, PT, PT, PT, UP5, 0x80, 0x8 ;  /* 0x000000000008781c */ /* 0x000fe20003f0f058 */
[----:B------:R-:W-:Y:S02]  /*2230*/  @!P4 IMAD.MOV R18, RZ, RZ, -R18 ;  /* 0x000000ffff12c224 */ /* 0x000fe400078e0a12 */
[----:B------:R-:W-:-:S03]  /*2240*/  @!P3 IMAD.MOV R9, RZ, RZ, -R9 ;  /* 0x000000ffff09b224 */ /* 0x000fc600078e0a09 */
[----:B------:R-:W-:Y:S02]  /*2250*/  SEL R18, R3, R18, !P1 ;  /* 0x0000001203127207 */ /* 0x000fe40004800000 */
[----:B------:R-:W-:Y:S02]  /*2260*/  SEL R9, R2, R9, !P0 ;  /* 0x0000000902097207 */ /* 0x000fe40004000000 */
[----:B------:R-:W-:Y:S01]  /*2270*/  PLOP3.LUT P0, PT, PT, PT, UP3, 0x80, 0x8 ;  /* 0x000000000008781c */ /* 0x000fe20003f0f038 */
[----:B------:R-:W-:Y:S02]  /*2280*/  IMAD.IADD R18, R17, 0x1, -R18 ;  /* 0x0000000111127824 */ /* 0x000fe400078e0a12 */
[----:B------:R-:W-:-:S05]  /*2290*/  IMAD.IADD R9, R12, 0x1, -R9 ;  /* 0x000000010c097824 */ /* 0x000fca00078e0a09 */
[----:B------:R-:W-:Y:S01]  /*22a0*/  SEL R12, R9, R18, !P0 ;  /* 0x00000012090c7207 */ /* 0x000fe20004000000 */
[----:B------:R-:W-:-:S03]  /*22b0*/  IMAD R18, R18, R9, RZ ;  /* 0x0000000912127224 */ /* 0x000fc600078e02ff */
[----:B------:R-:W-:Y:S02]  /*22c0*/  SHF.R.S32.HI R13, RZ, 0x1f, R12 ;  /* 0x0000001fff0d7819 */ /* 0x000fe4000001140c */
[----:B------:R-:W-:Y:S02]  /*22d0*/  SHF.R.S32.HI R19, RZ, 0x1f, R18 ;  /* 0x0000001fff137819 */ /* 0x000fe40000011412 */
.L_x_15:
[----:B------:R-:W-:Y:S05]  /*22e0*/  BSYNC.RECONVERGENT B0 ;  /* 0x0000000000007941 */ /* 0x000fea0003800200 */
.L_x_14:
[----:B------:R-:W2:Y:S01]  /*22f0*/  SHFL.UP PT, R3, R18, 0x1, RZ ;  /* 0x0420000012037989 */ /* 0x000ea200000e00ff */
[C---:B------:R-:W-:Y:S02]  /*2300*/  ISETP.NE.AND P6, PT, R8.reuse, RZ, PT ;  /* 0x000000ff0800720c */ /* 0x040fe40003fc5270 */
[C---:B------:R-:W-:Y:S01]  /*2310*/  ISETP.GE.U32.AND P1, PT, R8.reuse, 0x2, PT ;  /* 0x000000020800780c */ /* 0x040fe20003f26070 */
[----:B------:R-:W3:Y:S01]  /*2320*/  SHFL.UP PT, R2, R19, 0x1, RZ ;  /* 0x0420000013027989 */ /* 0x000ee200000e00ff */
[C---:B------:R-:W-:Y:S02]  /*2330*/  ISETP.GE.U32.AND P3, PT, R8.reuse, 0x4, PT ;  /* 0x000000040800780c */ /* 0x040fe40003f66070 */
[C---:B------:R-:W-:Y:S02]  /*2340*/  ISETP.GE.U32.AND P4, PT, R8.reuse, 0x8, PT ;  /* 0x000000080800780c */ /* 0x040fe40003f86070 */
[----:B------:R-:W-:Y:S02]  /*2350*/  ISETP.GE.U32.AND P5, PT, R8, 0x10, PT ;  /* 0x000000100800780c */ /* 0x000fe40003fa6070 */
[----:B--2---:R-:W-:-:S02]  /*2360*/  SEL R3, R3, RZ, P6 ;  /* 0x000000ff03037207 */ /* 0x004fc40003000000 */
[----:B---3--:R-:W-:Y:S02]  /*2370*/  SEL R2, R2, RZ, P6 ;  /* 0x000000ff02027207 */ /* 0x008fe40003000000 */
[----:B------:R-:W-:-:S05]  /*2380*/  IADD3 R3, P0, PT, R3, R18, RZ ;  /* 0x0000001203037210 */ /* 0x000fca0007f1e0ff */
[----:B------:R-:W-:Y:S01]  /*2390*/  IMAD.X R2, R2, 0x1, R19, P0 ;  /* 0x0000000102027824 */ /* 0x000fe200000e0613 */
[----:B------:R-:W2:Y:S04]  /*23a0*/  SHFL.UP PT, R20, R3, 0x2, RZ ;  /* 0x0440000003147989 */ /* 0x000ea800000e00ff */
[----:B------:R-:W3:Y:S01]  /*23b0*/  SHFL.UP PT, R9, R2, 0x2, RZ ;  /* 0x0440000002097989 */ /* 0x000ee200000e00ff */
[----:B--2---:R-:W-:-:S04]  /*23c0*/  SEL R20, R20, RZ, P1 ;  /* 0x000000ff14147207 */ /* 0x004fc80000800000 */
[----:B------:R-:W-:Y:S02]  /*23d0*/  IADD3 R20, P0, PT, R20, R3, RZ ;  /* 0x0000000314147210 */ /* 0x000fe40007f1e0ff */
[----:B---3--:R-:W-:-:S03]  /*23e0*/  SEL R9, R9, RZ, P1 ;  /* 0x000000ff09097207 */ /* 0x008fc60000800000 */
[----:B------:R-:W2:Y:S02]  /*23f0*/  SHFL.UP PT, R17, R20, 0x4, RZ ;  /* 0x0480000014117989 */ /* 0x000ea400000e00ff */
[----:B------:R-:W-:-:S05]  /*2400*/  IMAD.X R9, R9, 0x1, R2, P0 ;  /* 0x0000000109097824 */ /* 0x000fca00000e0602 */
[----:B------:R-:W3:Y:S01]  /*2410*/  SHFL.UP PT, R21, R9, 0x4, RZ ;  /* 0x0480000009157989 */ /* 0x000ee200000e00ff */
[----:B--2---:R-:W-:-:S04]  /*2420*/  SEL R17, R17, RZ, P3 ;  /* 0x000000ff11117207 */ /* 0x004fc80001800000 */
[----:B------:R-:W-:Y:S02]  /*2430*/  IADD3 R17, P0, PT, R17, R20, RZ ;  /* 0x0000001411117210 */ /* 0x000fe40007f1e0ff */
[----:B---3--:R-:W-:-:S03]  /*2440*/  SEL R2, R21, RZ, P3 ;  /* 0x000000ff15027207 */ /* 0x008fc60001800000 */
[----:B-1----:R-:W1:Y:S02]  /*2450*/  SHFL.UP PT, R22, R17, 0x8, RZ ;  /* 0x0500000011167989 */ /* 0x002e6400000e00ff */
[----:B------:R-:W-:-:S05]  /*2460*/  IMAD.X R2, R2, 0x1, R9, P0 ;  /* 0x0000000102027824 */ /* 0x000fca00000e0609 */
[----:B------:R-:W2:Y:S01]  /*2470*/  SHFL.UP PT, R3, R2, 0x8, RZ ;  /* 0x0500000002037989 */ /* 0x000ea200000e00ff */
[----:B-1----:R-:W-:-:S04]  /*2480*/  SEL R22, R22, RZ, P4 ;  /* 0x000000ff16167207 */ /* 0x002fc80002000000 */
[----:B------:R-:W-:Y:S02]  /*2490*/  IADD3 R20, P0, PT, R22, R17, RZ ;  /* 0x0000001116147210 */ /* 0x000fe40007f1e0ff */
[----:B--2---:R-:W-:-:S05]  /*24a0*/  SEL R3, R3, RZ, P4 ;  /* 0x000000ff03037207 */ /* 0x004fca0002000000 */
[----:B------:R-:W-:Y:S02]  /*24b0*/  IMAD.X R9, R3, 0x1, R2, P0 ;  /* 0x0000000103097824 */ /* 0x000fe400000e0602 */
[----:B------:R-:W1:Y:S01]  /*24c0*/  SHFL.UP PT, R3, R20, 0x10, RZ ;  /* 0x0600000014037989 */ /* 0x000e6200000e00ff */
[----:B------:R-:W-:-:S03]  /*24d0*/  IMAD.U32 R2, RZ, RZ, UR17 ;  /* 0x00000011ff027e24 */ /* 0x000fc6000f8e00ff */
[----:B------:R-:W2:Y:S01]  /*24e0*/  SHFL.UP PT, R24, R9, 0x10, RZ ;  /* 0x0600000009187989 */ /* 0x000ea200000e00ff */
[----:B-1----:R-:W-:Y:S02]  /*24f0*/  SEL R3, R3, RZ, P5 ;  /* 0x000000ff03037207 */ /* 0x002fe40002800000 */
[----:B--2---:R-:W-:Y:S02]  /*2500*/  SEL R24, R24, RZ, P5 ;  /* 0x000000ff18187207 */ /* 0x004fe40002800000 */
[----:B------:R-:W-:-:S05]  /*2510*/  IADD3 R22, P0, PT, R3, R20, RZ ;  /* 0x0000001403167210 */ /* 0x000fca0007f1e0ff */
[----:B------:R-:W-:Y:S01]  /*2520*/  IMAD.X R21, R24, 0x1, R9, P0 ;  /* 0x0000000118157824 */ /* 0x000fe200000e0609 */
[----:B------:R-:W-:Y:S01]  /*2530*/  ISETP.LE.U32.AND P0, PT, R22, UR18, PT ;  /* 0x0000001216007c0c */ /* 0x000fe2000bf03070 */
[----:B------:R-:W-:Y:S02]  /*2540*/  IMAD.MOV.U32 R20, RZ, RZ, R22 ;  /* 0x000000ffff147224 */ /* 0x000fe400078e0016 */
[----:B------:R-:W-:Y:S01]  /*2550*/  IMAD.MOV.U32 R17, RZ, RZ, R21 ;  /* 0x000000ffff117224 */ /* 0x000fe200078e0015 */
[----:B------:R-:W-:Y:S02]  /*2560*/  ISETP.GE.U32.AND.EX P0, PT, R2, R21, PT, P0 ;  /* 0x000000150200720c */ /* 0x000fe40003f06100 */
[----:B------:R-:W-:-:S11]  /*2570*/  CS2R R2, SRZ ;  /* 0x0000000000027805 */ /* 0x000fd6000001ff00 */
[----:B------:R-:W-:-:S04]  /*2580*/  VOTE.ANY R23, PT, !P0 ;  /* 0x0000000000177806 */ /* 0x000fc800040e0100 */
[----:B------:R-:W-:-:S13]  /*2590*/  ISETP.NE.AND P0, PT, R23, RZ, PT ;  /* 0x000000ff1700720c */ /* 0x000fda0003f05270 */
[----:B------:R-:W-:Y:S05]  /*25a0*/  @P0 BRA `(.L_x_16) ;  /* 0x0000000800500947 */ /* 0x000fea0003800000 */
[----:B------:R-:W1:Y:S01]  /*25b0*/  LDC R9, c[0x0][0xbe0] ;  /* 0x0002f800ff097b82 */ /* 0x000e620000000800 */
[----:B------:R-:W-:Y:S01]  /*25c0*/  LOP3.LUT R16, R16, 0xfffffffe, RZ, 0xc0, !PT ;  /* 0xfffffffe10107812 */ /* 0x000fe200078ec0ff */
[----:B------:R-:W2:Y:S01]  /*25d0*/  LDCU UR27, c[0x0][0xbe8] ;  /* 0x00017d00ff1b77ac */ /* 0x000ea20008000800 */
[----:B------:R-:W3:Y:S01]  /*25e0*/  LDCU.64 UR10, c[0x0][0xba8] ;  /* 0x00017500ff0a77ac */ /* 0x000ee20008000a00 */
[----:B------:R-:W4:Y:S01]  /*25f0*/  LDCU.64 UR8, c[0x0][0xbb0] ;  /* 0x00017600ff0877ac */ /* 0x000f220008000a00 */
[----:B------:R-:W1:Y:S02]  /*2600*/  LDCU.128 UR4, c[0x0][0xbc0] ;  /* 0x00017800ff0477ac */ /* 0x000e640008000c00 */
[----:B-1----:R-:W-:-:S13]  /*2610*/  ISETP.NE.AND P0, PT, R9, 0x1, PT ;  /* 0x000000010900780c */ /* 0x002fda0003f05270 */
[----:B--234-:R-:W-:-:S07]  /*2620*/  @P0 LOP3.LUT R16, R16, 0x1, RZ, 0xfc, !PT ;  /* 0x0000000110100812 */ /* 0x01cfce00078efcff */
.L_x_19:
[C---:B------:R-:W-:Y:S01]  /*2630*/  VIADD R2, R14.reuse, 0x40 ;  /* 0x000000400e027836 */ /* 0x040fe20000000000 */
[----:B-----5:R-:W-:Y:S01]  /*2640*/  MOV R20, R6 ;  /* 0x0000000600147202 */ /* 0x020fe20000000f00 */
[----:B------:R-:W-:Y:S02]  /*2650*/  VIADD R14, R14, 0x20 ;  /* 0x000000200e0e7836 */ /* 0x000fe40000000000 */
[----:B------:R-:W-:Y:S01]  /*2660*/  IMAD.MOV.U32 R17, RZ, RZ, R7 ;  /* 0x000000ffff117224 */ /* 0x000fe200078e0007 */
[----:B------:R-:W-:-:S13]  /*2670*/  ISETP.GE.AND P0, PT, R2, UR27, PT ;  /* 0x0000001b02007c0c */ /* 0x000fda000bf06270 */
[----:B------:R-:W1:Y:S01]  /*2680*/  @!P0 LDC.64 R24, c[0x0][0xbf0] ;  /* 0x0002fc00ff188b82 */ /* 0x000e620000000a00 */
[----:B------:R2:W3:Y:S01]  /*2690*/  SHFL.IDX PT, R2, R21, 0x1f, 0x1f ;  /* 0x03e01f0015027f89 */ /* 0x0004e200000e0000 */
[----:B------:R-:W-:Y:S01]  /*26a0*/  BSSY.RECONVERGENT B0, `(.L_x_17) ;  /* 0x000005e000007945 */ /* 0x000fe20003800200 */
[----:B------:R-:W-:Y:S02]  /*26b0*/  HFMA2 R19, -RZ, RZ, 0, 0 ;  /* 0x00000000ff137431 */ /* 0x000fe400000001ff */
[----:B------:R2:W4:Y:S01]  /*26c0*/  SHFL.IDX PT, R3, R22, 0x1f, 0x1f ;  /* 0x03e01f0016037f89 */ /* 0x00052200000e0000 */
[----:B-1----:R-:W-:-:S05]  /*26d0*/  @!P0 IMAD.WIDE.U32 R24, R14, 0xc, R24 ;  /* 0x0000000c0e188825 */ /* 0x002fca00078e0018 */
[----:B------:R2:W5:Y:S04]  /*26e0*/  @!P0 LDG.E R6, desc[UR50][R24.64+0x180] ;  /* 0x0001803218068981 */ /* 0x000568000c1e1900 */
[----:B------:R2:W5:Y:S01]  /*26f0*/  @!P0 LDG.E R7, desc[UR50][R24.64+0x184] ;  /* 0x0001843218078981 */ /* 0x000562000c1e1900 */
[----:B------:R-:W-:Y:S02]  /*2700*/  ISETP.GE.AND P0, PT, R14, UR27, PT ;  /* 0x0000001b0e007c0c */ /* 0x000fe4000bf06270 */
[----:B------:R-:W-:-:S11]  /*2710*/  MOV R18, 0x7fffffff ;  /* 0x7fffffff00127802 */ /* 0x000fd60000000f00 */
[----:B---34-:R-:W-:Y:S05]  /*2720*/  @P0 BRA `(.L_x_18) ;  /* 0x0000000400540947 */ /* 0x018fea0003800000 */
[----:B------:R-:W-:-:S04]  /*2730*/  IADD3 R13, P0, PT, R20, R11, RZ ;  /* 0x0000000b140d7210 */ /* 0x000fc80007f1e0ff */
[----:B------:R-:W-:Y:S02]  /*2740*/  LEA.HI.X.SX32 R12, R20, R10, 0x1, P0 ;  /* 0x0000000a140c7211 */ /* 0x000fe400000f0eff */
[----:B------:R-:W-:-:S04]  /*2750*/  IADD3 R20, P0, PT, R17, UR12, RZ ;  /* 0x0000000c11147c10 */ /* 0x000fc8000ff1e0ff */
[----:B------:R-:W-:Y:S02]  /*2760*/  LEA.HI.X.SX32 R19, R17, UR13, 0x1, P0 ;  /* 0x0000000d11137c11 */ /* 0x000fe400080f0eff */
[----:B------:R-:W-:-:S05]  /*2770*/  IADD3 R18, P0, PT, R13, UR9, RZ ;  /* 0x000000090d127c10 */ /* 0x000fca000ff1e0ff */
[----:B------:R-:W-:Y:S01]  /*2780*/  IMAD.X R17, RZ, RZ, R12, P0 ;  /* 0x000000ffff117224 */ /* 0x000fe200000e060c */
[----:B--2---:R-:W-:Y:S01]  /*2790*/  IADD3 R22, P0, PT, R20, UR7, RZ ;  /* 0x0000000714167c10 */ /* 0x004fe2000ff1e0ff */
[----:B------:R-:W-:-:S04]  /*27a0*/  IMAD.WIDE.U32 R30, R18, UR10, RZ ;  /* 0x0000000a121e7c25 */ /* 0x000fc8000f8e00ff */
[----:B------:R-:W-:-:S04]  /*27b0*/  IMAD.WIDE.U32 R28, R17, UR10, RZ ;  /* 0x0000000a111c7c25 */ /* 0x000fc8000f8e00ff */
[----:B------:R-:W-:Y:S02]  /*27c0*/  IMAD.X R21, RZ, RZ, R19, P0 ;  /* 0x000000ffff157224 */ /* 0x000fe400000e0613 */
[----:B------:R-:W-:-:S04]  /*27d0*/  IMAD.WIDE.U32 R28, P0, R18, UR11, R28 ;  /* 0x0000000b121c7c25 */ /* 0x000fc8000f80001c */
[----:B------:R-:W-:-:S04]  /*27e0*/  IMAD.WIDE.U32 R24, R21, UR4, RZ ;  /* 0x0000000415187c25 */ /* 0x000fc8000f8e00ff */
[----:B------:R-:W-:Y:S02]  /*27f0*/  IMAD.X R27, RZ, RZ, RZ, P0 ;  /* 0x000000ffff1b7224 */ /* 0x000fe400000e06ff */
[----:B------:R-:W-:-:S04]  /*2800*/  IMAD.WIDE.U32 R24, P0, R22, UR5, R24 ;  /* 0x0000000516187c25 */ /* 0x000fc8000f800018 */
[----:B------:R-:W-:Y:S01]  /*2810*/  IMAD.X R23, RZ, RZ, RZ, P0 ;  /* 0x000000ffff177224 */ /* 0x000fe200000e06ff */
[----:B------:R-:W-:Y:S01]  /*2820*/  IADD3 RZ, P0, PT, R31, R28, RZ ;  /* 0x0000001c1fff7210 */ /* 0x000fe20007f1e0ff */
[----:B------:R-:W-:Y:S02]  /*2830*/  IMAD.MOV.U32 R26, RZ, RZ, R29 ;  /* 0x000000ffff1a7224 */ /* 0x000fe400078e001d */
[----:B------:R-:W-:-:S04]  /*2840*/  IMAD.WIDE.U32 R28, R22, UR4, RZ ;  /* 0x00000004161c7c25 */ /* 0x000fc8000f8e00ff */
[----:B------:R-:W-:Y:S01]  /*2850*/  IMAD.WIDE.U32.X R26, R17, UR11, R26, P0 ;  /* 0x0000000b111a7c25 */ /* 0x000fe200080e041a */
[----:B------:R-:W-:-:S03]  /*2860*/  IADD3 RZ, P0, PT, R29, R24, RZ ;  /* 0x000000181dff7210 */ /* 0x000fc60007f1e0ff */
[----:B------:R-:W-:-:S04]  /*2870*/  IMAD.MOV.U32 R22, RZ, RZ, R25 ;  /* 0x000000ffff167224 */ /* 0x000fc800078e0019 */
[----:B------:R-:W-:Y:S01]  /*2880*/  IMAD.WIDE.U32.X R22, R21, UR5, R22, P0 ;  /* 0x0000000515167c25 */ /* 0x000fe200080e0416 */
[----:B------:R-:W-:-:S04]  /*2890*/  ISETP.NE.U32.AND P0, PT, RZ, UR10, PT ;  /* 0x0000000aff007c0c */ /* 0x000fc8000bf05070 */
[----:B------:R-:W-:-:S04]  /*28a0*/  ISETP.NE.AND.EX P0, PT, RZ, UR11, PT, P0 ;  /* 0x0000000bff007c0c */ /* 0x000fc8000bf05300 */
[----:B------:R-:W-:Y:S02]  /*28b0*/  SEL R17, R13, R26, !P0 ;  /* 0x0000001a0d117207 */ /* 0x000fe40004000000 */
[----:B------:R-:W-:Y:S02]  /*28c0*/  SEL R12, R12, R27, !P0 ;  /* 0x0000001b0c0c7207 */ /* 0x000fe40004000000 */
[----:B------:R-:W-:Y:S02]  /*28d0*/  ISETP.NE.U32.AND P0, PT, RZ, UR4, PT ;  /* 0x00000004ff007c0c */ /* 0x000fe4000bf05070 */
[----:B------:R-:W-:Y:S02]  /*28e0*/  SHF.R.U64 R12, R17, UR8, R12 ;  /* 0x00000008110c7c19 */ /* 0x000fe4000800120c */
[----:B------:R-:W-:Y:S02]  /*28f0*/  ISETP.NE.AND.EX P0, PT, RZ, UR5, PT, P0 ;  /* 0x00000005ff007c0c */ /* 0x000fe4000bf05300 */
[----:B------:R-:W-:-:S02]  /*2900*/  IADD3 R21, PT, PT, R5, -0x1, R12 ;  /* 0xffffffff05157810 */ /* 0x000fc40007ffe00c */
[----:B------:R-:W-:Y:S02]  /*2910*/  SEL R13, R19, R23, !P0 ;  /* 0x00000017130d7207 */ /* 0x000fe40004000000 */
[----:B------:R-:W-:Y:S02]  /*2920*/  IABS R19, R5 ;  /* 0x0000000500137213 */ /* 0x000fe40000000000 */
[----:B------:R-:W-:Y:S02]  /*2930*/  SEL R20, R20, R22, !P0 ;  /* 0x0000001614147207 */ /* 0x000fe40004000000 */
[----:B------:R-:W1:Y:S01]  /*2940*/  I2F.RP R24, R19 ;  /* 0x0000001300187306 */ /* 0x000e620000209400 */
[----:B------:R-:W-:Y:S02]  /*2950*/  IABS R17, R21 ;  /* 0x0000001500117213 */ /* 0x000fe40000000000 */
[----:B------:R-:W-:Y:S02]  /*2960*/  IABS R12, R5 ;  /* 0x00000005000c7213 */ /* 0x000fe40000000000 */
[----:B------:R-:W-:-:S03]  /*2970*/  SHF.R.U64 R13, R20, UR6, R13 ;  /* 0x00000006140d7c19 */ /* 0x000fc6000800120d */
[----:B------:R-:W-:Y:S01]  /*2980*/  IMAD.MOV R12, RZ, RZ, -R12 ;  /* 0x000000ffff0c7224 */ /* 0x000fe200078e0a0c */
[----:B------:R-:W-:-:S04]  /*2990*/  IADD3 R20, PT, PT, R4, -0x1, R13 ;  /* 0xffffffff04147810 */ /* 0x000fc80007ffe00d */
[----:B------:R-:W-:Y:S01]  /*29a0*/  IABS R13, R20 ;  /* 0x00000014000d7213 */ /* 0x000fe20000000000 */
[----:B-1----:R-:W1:Y:S02]  /*29b0*/  MUFU.RCP R22, R24 ;  /* 0x0000001800167308 */ /* 0x002e640000001000 */
[----:B-1----:R-:W-:-:S06]  /*29c0*/  VIADD R22, R22, 0xffffffe ;  /* 0x0ffffffe16167836 */ /* 0x002fcc0000000000 */
[----:B------:R-:W1:Y:S02]  /*29d0*/  F2I.FTZ.U32.TRUNC.NTZ R23, R22 ;  /* 0x0000001600177305 */ /* 0x000e64000021f000 */
[----:B-1----:R-:W-:Y:S02]  /*29e0*/  IMAD.MOV R18, RZ, RZ, -R23 ;  /* 0x000000ffff127224 */ /* 0x002fe400078e0a17 */
[----:B------:R-:W-:Y:S02]  /*29f0*/  IMAD.MOV.U32 R22, RZ, RZ, RZ ;  /* 0x000000ffff167224 */ /* 0x000fe400078e00ff */
[----:B------:R-:W-:Y:S01]  /*2a00*/  IMAD R25, R18, R19, RZ ;  /* 0x0000001312197224 */ /* 0x000fe200078e02ff */
[----:B------:R-:W-:-:S03]  /*2a10*/  IABS R18, R4 ;  /* 0x0000000400127213 */ /* 0x000fc60000000000 */
[----:B------:R-:W-:Y:S02]  /*2a20*/  IMAD.HI.U32 R25, R23, R25, R22 ;  /* 0x0000001917197227 */ /* 0x000fe400078e0016 */
[----:B------:R-:W1:Y:S04]  /*2a30*/  I2F.RP R23, R18 ;  /* 0x0000001200177306 */ /* 0x000e680000209400 */
[----:B------:R-:W-:-:S04]  /*2a40*/  IMAD.HI.U32 R25, R25, R17, RZ ;  /* 0x0000001119197227 */ /* 0x000fc800078e00ff */
[----:B------:R-:W-:-:S05]  /*2a50*/  IMAD R22, R25, R12, R17 ;  /* 0x0000000c19167224 */ /* 0x000fca00078e0211 */
[----:B------:R-:W-:Y:S01]  /*2a60*/  ISETP.GT.U32.AND P0, PT, R19, R22, PT ;  /* 0x000000161300720c */ /* 0x000fe20003f04070 */
[----:B-1----:R-:W1:-:S12]  /*2a70*/  MUFU.RCP R24, R23 ;  /* 0x0000001700187308 */ /* 0x002e580000001000 */
[----:B------:R-:W-:Y:S02]  /*2a80*/  @!P0 IMAD.IADD R22, R22, 0x1, -R19 ;  /* 0x0000000116168824 */ /* 0x000fe400078e0a13 */
[----:B-1----:R-:W-:-:S04]  /*2a90*/  VIADD R24, R24, 0xffffffe ;  /* 0x0ffffffe18187836 */ /* 0x002fc80000000000 */
[----:B------:R-:W1:Y:S02]  /*2aa0*/  F2I.FTZ.U32.TRUNC.NTZ R25, R24 ;  /* 0x0000001800197305 */ /* 0x000e64000021f000 */
[----:B-1----:R-:W-:Y:S02]  /*2ab0*/  IMAD.MOV R12, RZ, RZ, -R25 ;  /* 0x000000ffff0c7224 */ /* 0x002fe400078e0a19 */
[----:B------:R-:W-:Y:S02]  /*2ac0*/  IMAD.MOV.U32 R24, RZ, RZ, RZ ;  /* 0x000000ffff187224 */ /* 0x000fe400078e00ff */
[----:B------:R-:W-:Y:S01]  /*2ad0*/  IMAD R17, R12, R18, RZ ;  /* 0x000000120c117224 */ /* 0x000fe200078e02ff */
[----:B------:R-:W-:-:S03]  /*2ae0*/  IABS R12, R4 ;  /* 0x00000004000c7213 */ /* 0x000fc60000000000 */
[----:B------:R-:W-:-:S04]  /*2af0*/  IMAD.HI.U32 R17, R25, R17, R24 ;  /* 0x0000001119117227 */ /* 0x000fc800078e0018 */
[----:B------:R-:W-:Y:S02]  /*2b00*/  IMAD.MOV R12, RZ, RZ, -R12 ;  /* 0x000000ffff0c7224 */ /* 0x000fe400078e0a0c */
[----:B------:R-:W-:-:S04]  /*2b10*/  IMAD.HI.U32 R17, R17, R13, RZ ;  /* 0x0000000d11117227 */ /* 0x000fc800078e00ff */
[----:B------:R-:W-:-:S05]  /*2b20*/  IMAD R13, R17, R12, R13 ;  /* 0x0000000c110d7224 */ /* 0x000fca00078e020d */
[----:B------:R-:W-:-:S13]  /*2b30*/  ISETP.GT.U32.AND P0, PT, R18, R13, PT ;  /* 0x0000000d1200720c */ /* 0x000fda0003f04070 */
[----:B------:R-:W-:Y:S01]  /*2b40*/  @!P0 IMAD.IADD R13, R13, 0x1, -R18 ;  /* 0x000000010d0d8824 */ /* 0x000fe200078e0a12 */
[----:B------:R-:W-:-:S13]  /*2b50*/  ISETP.GT.U32.AND P0, PT, R19, R22, PT ;  /* 0x000000161300720c */ /* 0x000fda0003f04070 */
[----:B------:R-:W-:Y:S01]  /*2b60*/  @!P0 IMAD.IADD R22, R22, 0x1, -R19 ;  /* 0x0000000116168824 */ /* 0x000fe200078e0a13 */
[----:B------:R-:W-:-:S13]  /*2b70*/  ISETP.GT.U32.AND P0, PT, R18, R13, PT ;  /* 0x0000000d1200720c */ /* 0x000fda0003f04070 */
[----:B------:R-:W-:Y:S01]  /*2b80*/  @!P0 IMAD.IADD R13, R13, 0x1, -R18 ;  /* 0x000000010d0d8824 */ /* 0x000fe200078e0a12 */
[----:B------:R-:W-:-:S13]  /*2b90*/  ISETP.GE.AND P0, PT, R21, RZ, PT ;  /* 0x000000ff1500720c */ /* 0x000fda0003f06270 */
[----:B------:R-:W-:Y:S01]  /*2ba0*/  @!P0 IMAD.MOV R22, RZ, RZ, -R22 ;  /* 0x000000ffff168224 */ /* 0x000fe200078e0a16 */
[----:B------:R-:W-:-:S13]  /*2bb0*/  ISETP.GE.AND P0, PT, R20, RZ, PT ;  /* 0x000000ff1400720c */ /* 0x000fda0003f06270 */
[----:B------:R-:W-:Y:S01]  /*2bc0*/  @!P0 IMAD.MOV R13, RZ, RZ, -R13 ;  /* 0x000000ffff0d8224 */ /* 0x000fe200078e0a0d */
[----:B------:R-:W-:-:S13]  /*2bd0*/  ISETP.NE.AND P0, PT, RZ, UR24, PT ;  /* 0x00000018ff007c0c */ /* 0x000fda000bf05270 */
[----:B------:R-:W-:Y:S02]  /*2be0*/  @!P0 LOP3.LUT R22, RZ, UR24, RZ, 0x33, !PT ;  /* 0x00000018ff168c12 */ /* 0x000fe4000f8e33ff */
[----:B------:R-:W-:-:S03]  /*2bf0*/  ISETP.NE.AND P0, PT, RZ, UR21, PT ;  /* 0x00000015ff007c0c */ /* 0x000fc6000bf05270 */
[----:B------:R-:W-:-:S10]  /*2c00*/  IMAD.IADD R18, R21, 0x1, -R22 ;  /* 0x0000000115127824 */ /* 0x000fd400078e0a16 */
[----:B------:R-:W-:Y:S02]  /*2c10*/  @!P0 LOP3.LUT R13, RZ, UR21, RZ, 0x33, !PT ;  /* 0x00000015ff0d8c12 */ /* 0x000fe4000f8e33ff */
[----:B------:R-:W-:-:S03]  /*2c20*/  ISETP.NE.AND P0, PT, R9, 0x1, PT ;  /* 0x000000010900780c */ /* 0x000fc60003f05270 */
[----:B------:R-:W-:-:S05]  /*2c30*/  IMAD.IADD R13, R20, 0x1, -R13 ;  /* 0x00000001140d7824 */ /* 0x000fca00078e0a0d */
[CC--:B------:R-:W-:Y:S01]  /*2c40*/  SEL R12, R13.reuse, R18.reuse, !P0 ;  /* 0x000000120d0c7207 */ /* 0x0c0fe20004000000 */
[----:B------:R-:W-:-:S03]  /*2c50*/  IMAD R18, R13, R18, RZ ;  /* 0x000000120d127224 */ /* 0x000fc600078e02ff */
[----:B------:R-:W-:Y:S02]  /*2c60*/  SHF.R.S32.HI R13, RZ, 0x1f, R12 ;  /* 0x0000001fff0d7819 */ /* 0x000fe4000001140c */
[----:B------:R-:W-:Y:S02]  /*2c70*/  SHF.R.S32.HI R19, RZ, 0x1f, R18 ;  /* 0x0000001fff137819 */ /* 0x000fe40000011412 */
.L_x_18:
[----:B------:R-:W-:Y:S05]  /*2c80*/  BSYNC.RECONVERGENT B0 ;  /* 0x0000000000007941 */ /* 0x000fea0003800200 */
.L_x_17:
[----:B------:R-:W1:Y:S04]  /*2c90*/  SHFL.UP PT, R17, R18, 0x1, RZ ;  /* 0x0420000012117989 */ /* 0x000e6800000e00ff */
[----:B--2---:R-:W2:Y:S01]  /*2ca0*/  SHFL.UP PT, R22, R19, 0x1, RZ ;  /* 0x0420000013167989 */ /* 0x004ea200000e00ff */
[----:B-1----:R-:W-:Y:S02]  /*2cb0*/  SEL R17, R17, RZ, P6 ;  /* 0x000000ff11117207 */ /* 0x002fe40003000000 */
[----:B--2---:R-:W-:Y:S02]  /*2cc0*/  SEL R22, R22, RZ, P6 ;  /* 0x000000ff16167207 */ /* 0x004fe40003000000 */
[----:B------:R-:W-:-:S05]  /*2cd0*/  IADD3 R20, P0, PT, R17, R18, RZ ;  /* 0x0000001211147210 */ /* 0x000fca0007f1e0ff */
[----:B------:R-:W-:Y:S01]  /*2ce0*/  IMAD.X R17, R22, 0x1, R19, P0 ;  /* 0x0000000116117824 */ /* 0x000fe200000e0613 */
[----:B------:R-:W1:Y:S04]  /*2cf0*/  SHFL.UP PT, R21, R20, 0x2, RZ ;  /* 0x0440000014157989 */ /* 0x000e6800000e00ff */
[----:B------:R-:W2:Y:S01]  /*2d00*/  SHFL.UP PT, R22, R17, 0x2, RZ ;  /* 0x0440000011167989 */ /* 0x000ea200000e00ff */
        /* <DEDUP_REMOVED lines=14> */
[----:B------:R-:W-:Y:S01]  /*2df0*/  IADD3 R25, P0, PT, R17, R24, RZ ;  /* 0x0000001811197210 */ /* 0x000fe20007f1e0ff */
[----:B------:R-:W-:-:S04]  /*2e00*/  IMAD.U32 R24, RZ, RZ, UR17 ;  /* 0x00000011ff187e24 */ /* 0x000fc8000f8e00ff */
[----:B------:R-:W-:Y:S02]  /*2e10*/  IMAD.X R26, R20, 0x1, R23, P0 ;  /* 0x00000001141a7824 */ /* 0x000fe400000e0617 */
[----:B------:R-:W1:Y:S04]  /*2e20*/  SHFL.UP PT, R20, R25, 0x10, RZ ;  /* 0x0600000019147989 */ /* 0x000e6800000e00ff */
[----:B------:R-:W2:Y:S01]  /*2e30*/  SHFL.UP PT, R17, R26, 0x10, RZ ;  /* 0x060000001a117989 */ /* 0x000ea200000e00ff */
[----:B-1----:R-:W-:Y:S02]  /*2e40*/  SEL R20, R20, RZ, P5 ;  /* 0x000000ff14147207 */ /* 0x002fe40002800000 */
[----:B--2---:R-:W-:Y:S02]  /*2e50*/  SEL R17, R17, RZ, P5 ;  /* 0x000000ff11117207 */ /* 0x004fe40002800000 */
[----:B------:R-:W-:-:S05]  /*2e60*/  IADD3 R20, P0, PT, R20, R25, RZ ;  /* 0x0000001914147210 */ /* 0x000fca0007f1e0ff */
[----:B------:R-:W-:Y:S01]  /*2e70*/  IMAD.X R17, R17, 0x1, R26, P0 ;  /* 0x0000000111117824 */ /* 0x000fe200000e061a */
[----:B------:R-:W-:-:S05]  /*2e80*/  IADD3 R22, P0, PT, R20, R3, RZ ;  /* 0x0000000314167210 */ /* 0x000fca0007f1e0ff */
[----:B------:R-:W-:Y:S01]  /*2e90*/  IMAD.X R21, R17, 0x1, R2, P0 ;  /* 0x0000000111157824 */ /* 0x000fe200000e0602 */
[----:B------:R-:W-:-:S04]  /*2ea0*/  ISETP.LE.U32.AND P0, PT, R22, UR18, PT ;  /* 0x0000001216007c0c */ /* 0x000fc8000bf03070 */
[----:B------:R-:W-:-:S13]  /*2eb0*/  ISETP.GE.U32.AND.EX P0, PT, R24, R21, PT, P0 ;  /* 0x000000151800720c */ /* 0x000fda0003f06100 */
[----:B------:R-:W-:-:S04]  /*2ec0*/  VOTE.ANY R23, PT, !P0 ;  /* 0x0000000000177806 */ /* 0x000fc800040e0100 */
[----:B------:R-:W-:-:S13]  /*2ed0*/  ISETP.NE.AND P0, PT, R23, RZ, PT ;  /* 0x000000ff1700720c */ /* 0x000fda0003f05270 */
[----:B------:R-:W-:Y:S05]  /*2ee0*/  @!P0 BRA `(.L_x_19) ;  /* 0xfffffff400d08947 */ /* 0x000fea000383ffff */
.L_x_16:
[----:B------:R-:W1:Y:S08]  /*2ef0*/  BREV R21, R23 ;  /* 0x0000001700157301 */ /* 0x000e700000000000 */
[----:B-1----:R-:W1:Y:S02]  /*2f00*/  FLO.U32.SH R21, R21 ;  /* 0x0000001500157300 */ /* 0x002e6400000e0400 */
[----:B-1----:R-:W1:Y:S02]  /*2f10*/  SHFL.IDX PT, R11, R14, R21, 0x1f ;  /* 0x00001f150e0b7589 */ /* 0x002e6400000e0000 */
[----:B-1----:R-:W-:-:S05]  /*2f20*/  IMAD.IADD R9, R8, 0x1, R11 ;  /* 0x0000000108097824 */ /* 0x002fca00078e020b */
[----:B------:R-:W-:-:S13]  /*2f30*/  ISETP.GE.AND P0, PT, R9, UR27, PT ;  /* 0x0000001b09007c0c */ /* 0x000fda000bf06270 */
[----:B------:R-:W1:Y:S01]  /*2f40*/  @!P0 LDC.64 R24, c[0x0][0xbf0] ;  /* 0x0002fc00ff188b82 */ /* 0x000e620000000a00 */
[----:B------:R2:W3:Y:S04]  /*2f50*/  SHFL.IDX PT, R13, R13, R21, 0x1f ;  /* 0x00001f150d0d7589 */ /* 0x0004e800000e0000 */
[----:B------:R2:W4:Y:S01]  /*2f60*/  SHFL.IDX PT, R12, R12, R21, 0x1f ;  /* 0x00001f150c0c7589 */ /* 0x00052200000e0000 */
[----:B-1----:R-:W-:-:S05]  /*2f70*/  @!P0 IMAD.WIDE R24, R9, 0xc, R24 ;  /* 0x0000000c09188825 */ /* 0x002fca00078e0218 */
[----:B-----5:R2:W5:Y:S04]  /*2f80*/  @!P0 LDG.E R6, desc[UR50][R24.64] ;  /* 0x0000003218068981 */ /* 0x020568000c1e1900 */
[----:B------:R2:W5:Y:S01]  /*2f90*/  @!P0 LDG.E R7, desc[UR50][R24.64+0x4] ;  /* 0x0000043218078981 */ /* 0x000562000c1e1900 */
[----:B------:R-:W-:-:S03]  /*2fa0*/  IADD3 R10, P1, P0, R3, R20, -R18 ;  /* 0x00000014030a7210 */ /* 0x000fc6000783e812 */
[----:B------:R2:W1:Y:S01]  /*2fb0*/  SHFL.IDX PT, R18, R18, R21, 0x1f ;  /* 0x00001f1512127589 */ /* 0x00046200000e0000 */
[----:B------:R-:W-:-:S03]  /*2fc0*/  IADD3.X R2, PT, PT, R2, R17, ~R19, P1, P0 ;  /* 0x0000001102027210 */ /* 0x000fc60000fe0c13 */
[----:B------:R2:W1:Y:S04]  /*2fd0*/  SHFL.IDX PT, R19, R19, R21, 0x1f ;  /* 0x00001f1513137589 */ /* 0x00046800000e0000 */
[----:B------:R2:W1:Y:S04]  /*2fe0*/  SHFL.IDX PT, R9, R2, R21, 0x1f ;  /* 0x00001f1502097589 */ /* 0x00046800000e0000 */
[----:B---34-:R2:W1:Y:S02]  /*2ff0*/  SHFL.IDX PT, R10, R10, R21, 0x1f ;  /* 0x00001f150a0a7589 */ /* 0x01846400000e0000 */
.L_x_13:
[----:B------:R-:W-:Y:S01]  /*3000*/  ISETP.GE.AND P0, PT, R11, UR27, PT ;  /* 0x0000001b0b007c0c */ /* 0x000fe2000bf06270 */
[----:B------:R-:W-:Y:S01]  /*3010*/  IMAD.MOV.U32 R14, RZ, RZ, -0x1 ;  /* 0xffffffffff0e7424 */ /* 0x000fe200078e00ff */
[----:B------:R-:W-:-:S11]  /*3020*/  MOV R17, 0xffffffff ;  /* 0xffffffff00117802 */ /* 0x000fd60000000f00 */
[----:B------:R-:W-:Y:S05]  /*3030*/  @P0 BRA `(.L_x_12) ;  /* 0x0000000000fc0947 */ /* 0x000fea0003800000 */
[----:B------:R-:W3:Y:S01]  /*3040*/  LDC R20, c[0x0][0xb98] ;  /* 0x0002e600ff147b82 */ /* 0x000ee20000000800 */
[----:B-12---:R-:W-:-:S04]  /*3050*/  IADD3 R24, P0, PT, -R10, UR18, RZ ;  /* 0x000000120a187c10 */ /* 0x006fc8000ff1e1ff */
[----:B------:R-:W-:-:S03]  /*3060*/  IADD3.X R23, PT, PT, ~R9, UR17, RZ, P0, !PT ;  /* 0x0000001109177c10 */ /* 0x000fc600087fe5ff */
[----:B------:R-:W1:Y:S08]  /*3070*/  LDC R21, c[0x0][0xb88] ;  /* 0x0002e200ff157b82 */ /* 0x000e700000000800 */
[----:B------:R-:W2:Y:S01]  /*3080*/  LDC R2, c[0x0][0xbdc] ;  /* 0x0002f700ff027b82 */ /* 0x000ea20000000800 */
[-CC-:B---3--:R-:W-:Y:S02]  /*3090*/  SHF.R.U32.HI R14, RZ, R20.reuse, R23.reuse ;  /* 0x00000014ff0e7219 */ /* 0x188fe40000011617 */
[----:B------:R-:W-:-:S02]  /*30a0*/  SHF.R.U64 R20, R24, R20, R23 ;  /* 0x0000001418147219 */ /* 0x000fc40000001217 */
[-C--:B-1----:R-:W-:Y:S02]  /*30b0*/  SHF.R.U32.HI R15, RZ, R21.reuse, R14 ;  /* 0x00000015ff0f7219 */ /* 0x082fe4000001160e */
[----:B------:R-:W-:Y:S02]  /*30c0*/  SHF.R.U32.HI R3, RZ, R21, R13 ;  /* 0x00000015ff037219 */ /* 0x000fe4000001160d */
[----:B--2---:R-:W-:-:S04]  /*30d0*/  SHF.R.U32.HI R22, RZ, R2, R15 ;  /* 0x00000002ff167219 */ /* 0x004fc8000001160f */
[----:B------:R-:W-:-:S04]  /*30e0*/  LOP3.LUT R17, R22, R3, RZ, 0xfc, !PT ;  /* 0x0000000316117212 */ /* 0x000fc800078efcff */
[----:B------:R-:W-:Y:S02]  /*30f0*/  ISETP.NE.U32.AND P0, PT, R17, RZ, PT ;  /* 0x000000ff1100720c */ /* 0x000fe40003f05070 */
[-C--:B------:R-:W-:Y:S02]  /*3100*/  SHF.R.U64 R17, R20, R21.reuse, R14 ;  /* 0x0000001514117219 */ /* 0x080fe4000000120e */
[----:B------:R-:W-:Y:S02]  /*3110*/  SHF.R.U64 R14, R12, R21, R13 ;  /* 0x000000150c0e7219 */ /* 0x000fe4000000120d */
[----:B------:R-:W-:-:S07]  /*3120*/  SHF.R.U64 R15, R17, R2, R15 ;  /* 0x00000002110f7219 */ /* 0x000fce000000120f */
[----:B------:R-:W-:Y:S05]  /*3130*/  @P0 BRA `(.L_x_20) ;  /* 0x0000000000540947 */ /* 0x000fea0003800000 */
[----:B------:R-:W1:Y:S01]  /*3140*/  I2F.U32.RP R21, R14 ;  /* 0x0000000e00157306 */ /* 0x000e620000209000 */
[----:B------:R-:W-:-:S07]  /*3150*/  ISETP.NE.U32.AND P1, PT, R14, RZ, PT ;  /* 0x000000ff0e00720c */ /* 0x000fce0003f25070 */
[----:B-1----:R-:W1:Y:S02]  /*3160*/  MUFU.RCP R22, R21 ;  /* 0x0000001500167308 */ /* 0x002e640000001000 */
[----:B-1----:R-:W-:-:S06]  /*3170*/  IADD3 R22, PT, PT, R22, 0xffffffe, RZ ;  /* 0x0ffffffe16167810 */ /* 0x002fcc0007ffe0ff */
[----:B------:R1:W2:Y:S02]  /*3180*/  F2I.FTZ.U32.TRUNC.NTZ R23, R22 ;  /* 0x0000001600177305 */ /* 0x0002a4000021f000 */
[----:B-1----:R-:W-:Y:S02]  /*3190*/  HFMA2 R22, -RZ, RZ, 0, 0 ;  /* 0x00000000ff167431 */ /* 0x002fe400000001ff */
[----:B--2---:R-:W-:-:S04]  /*31a0*/  IMAD.MOV R2, RZ, RZ, -R23 ;  /* 0x000000ffff027224 */ /* 0x004fc800078e0a17 */
[----:B------:R-:W-:-:S04]  /*31b0*/  IMAD R2, R2, R14, RZ ;  /* 0x0000000e02027224 */ /* 0x000fc800078e02ff */
[----:B------:R-:W-:-:S06]  /*31c0*/  IMAD.HI.U32 R2, R23, R2, R22 ;  /* 0x0000000217027227 */ /* 0x000fcc00078e0016 */
[----:B------:R-:W-:-:S04]  /*31d0*/  IMAD.HI.U32 R2, R2, R15, RZ ;  /* 0x0000000f02027227 */ /* 0x000fc800078e00ff */
[----:B------:R-:W-:-:S04]  /*31e0*/  IMAD.MOV R3, RZ, RZ, -R2 ;  /* 0x000000ffff037224 */ /* 0x000fc800078e0a02 */
[----:B------:R-:W-:-:S05]  /*31f0*/  IMAD R3, R14, R3, R15 ;  /* 0x000000030e037224 */ /* 0x000fca00078e020f */
[----:B------:R-:W-:-:S13]  /*3200*/  ISETP.GE.U32.AND P0, PT, R3, R14, PT ;  /* 0x0000000e0300720c */ /* 0x000fda0003f06070 */
[----:B------:R-:W-:Y:S01]  /*3210*/  @P0 IADD3 R3, PT, PT, R3, -R14, RZ ;  /* 0x8000000e03030210 */ /* 0x000fe20007ffe0ff */
[----:B------:R-:W-:-:S03]  /*3220*/  @P0 VIADD R2, R2, 0x1 ;  /* 0x0000000102020836 */ /* 0x000fc60000000000 */
[----:B------:R-:W-:-:S13]  /*3230*/  ISETP.GE.U32.AND P3, PT, R3, R14, PT ;  /* 0x0000000e0300720c */ /* 0x000fda0003f66070 */
[----:B------:R-:W-:Y:S02]  /*3240*/  @P3 IADD3 R2, PT, PT, R2, 0x1, RZ ;  /* 0x0000000102023810 */ /* 0x000fe40007ffe0ff */
[----:B------:R-:W-:-:S04]  /*3250*/  @!P1 LOP3.LUT R2, RZ, R14, RZ, 0x33, !PT ;  /* 0x0000000eff029212 */ /* 0x000fc800078e33ff */
[----:B------:R-:W-:-:S05]  /*3260*/  IADD3 R22, PT, PT, -R2, RZ, RZ ;  /* 0x000000ff02167210 */ /* 0x000fca0007ffe1ff */
[----:B------:R-:W-:Y:S01]  /*3270*/  IMAD R22, R14, R22, R15 ;  /* 0x000000160e167224 */ /* 0x000fe200078e020f */
[----:B------:R-:W-:Y:S06]  /*3280*/  BRA `(.L_x_21) ;  /* 0x0000000000147947 */ /* 0x000fec0003800000 */
.L_x_20:
[----:B------:R-:W-:Y:S02]  /*3290*/  MOV R2, 0x32b0 ;  /* 0x000032b000027802 */ /* 0x000fe40000000f00 */
[----:B-----5:R-:W-:Y:S05]  /*32a0*/  CALL.REL.NOINC `($__internal_3_$__cuda_sm20_div_u64) ;  /* 0x000000e800a87944 */ /* 0x020fea0003c00000 */
[----:B------:R-:W-:Y:S02]  /*32b0*/  IADD3 R22, PT, PT, -R3, RZ, RZ ;  /* 0x000000ff03167210 */ /* 0x000fe40007ffe1ff */
[----:B------:R-:W-:-:S03]  /*32c0*/  MOV R2, R3 ;  /* 0x0000000300027202 */ /* 0x000fc60000000f00 */
[----:B------:R-:W-:-:S07]  /*32d0*/  IMAD R22, R14, R22, R15 ;  /* 0x000000160e167224 */ /* 0x000fce00078e020f */
.L_x_21:
[----:B------:R-:W1:Y:S01]  /*32e0*/  LDC R3, c[0x0][0xbdc] ;  /* 0x0002f700ff037b82 */ /* 0x000e620000000800 */
[----:B------:R-:W-:Y:S01]  /*32f0*/  IMAD.MOV.U32 R24, RZ, RZ, -0x1 ;  /* 0xffffffffff187424 */ /* 0x000fe200078e00ff */
[----:B------:R-:W-:Y:S02]  /*3300*/  PLOP3.LUT P1, PT, PT, PT, PT, 0x8, 0x80 ;  /* 0x000000000080781c */ /* 0x000fe40003f2e170 */
[----:B------:R-:W-:-:S04]  /*3310*/  LOP3.LUT R16, R16, 0xfffffffd, RZ, 0xc0, !PT ;  /* 0xfffffffd10107812 */ /* 0x000fc800078ec0ff */
[----:B------:R-:W2:Y:S07]  /*3320*/  LDC R15, c[0x0][0xb80] ;  /* 0x0002e000ff0f7b82 */ /* 0x000eae0000000800 */
[----:B------:R-:W-:Y:S01]  /*3330*/  @P1 LOP3.LUT R16, R16, 0x2, RZ, 0xfc, !PT ;  /* 0x0000000210101812 */ /* 0x000fe200078efcff */
[----:B------:R-:W3:Y:S08]  /*3340*/  LDC R21, c[0x0][0xb90] ;  /* 0x0002e400ff157b82 */ /* 0x000ef00000000800 */
[----:B------:R-:W4:Y:S01]  /*3350*/  LDC R14, c[0x0][0xbe0] ;  /* 0x0002f800ff0e7b82 */ /* 0x000f220000000800 */
[----:B-1----:R-:W-:-:S02]  /*3360*/  SHF.L.U32 R24, R24, R3, RZ ;  /* 0x0000000318187219 */ /* 0x002fc400000006ff */
[----:B------:R-:W-:Y:S02]  /*3370*/  SHF.L.U32 R2, R2, R3, RZ ;  /* 0x0000000302027219 */ /* 0x000fe400000006ff */
[----:B------:R-:W-:Y:S01]  /*3380*/  LOP3.LUT R24, RZ, R24, RZ, 0x33, !PT ;  /* 0x00000018ff187212 */ /* 0x000fe200078e33ff */
[----:B--2---:R-:W-:-:S03]  /*3390*/  VIADD R23, R15, 0xffffffff ;  /* 0xffffffff0f177836 */ /* 0x004fc60000000000 */
[----:B------:R-:W-:Y:S02]  /*33a0*/  LOP3.LUT R17, R17, R24, RZ, 0xc0, !PT ;  /* 0x0000001811117212 */ /* 0x000fe400078ec0ff */
[----:B------:R-:W-:-:S03]  /*33b0*/  LOP3.LUT R23, R23, R20, RZ, 0xc0, !PT ;  /* 0x0000001417177212 */ /* 0x000fc600078ec0ff */
[----:B------:R-:W-:Y:S02]  /*33c0*/  IMAD.IADD R2, R17, 0x1, R2 ;  /* 0x0000000111027824 */ /* 0x000fe400078e0202 */
[----:B------:R-:W-:Y:S02]  /*33d0*/  IMAD.MOV.U32 R17, RZ, RZ, R11 ;  /* 0x000000ffff117224 */ /* 0x000fe400078e000b */
[----:B------:R-:W-:Y:S02]  /*33e0*/  IMAD R22, R22, R15, R23 ;  /* 0x0000000f16167224 */ /* 0x000fe400078e0217 */
[----:B---3--:R-:W-:Y:S01]  /*33f0*/  IMAD R21, R2, R21, UR30 ;  /* 0x0000001e02157e24 */ /* 0x008fe2000f8e0215 */
[----:B----4-:R-:W-:-:S04]  /*3400*/  ISETP.NE.AND P0, PT, R14, 0x1, PT ;  /* 0x000000010e00780c */ /* 0x010fc80003f05270 */
[----:B------:R-:W-:Y:S02]  /*3410*/  SEL R15, R21, R22, !P0 ;  /* 0x00000016150f7207 */ /* 0x000fe40004000000 */
[----:B------:R-:W-:-:S07]  /*3420*/  SEL R14, R22, R21, !P0 ;  /* 0x00000015160e7207 */ /* 0x000fce0004000000 */
.L_x_12:
[----:B------:R-:W-:Y:S01]  /*3430*/  BAR.SYNC.DEFER_BLOCKING 0x0 ;  /* 0x0000000000007b1d */ /* 0x000fe20000010000 */
[----:B------:R-:W-:-:S13]  /*3440*/  LOP3.LUT P0, RZ, R16, 0x2, RZ, 0xc0, !PT ;  /* 0x0000000210ff7812 */ /* 0x000fda000780c0ff */
[----:B------:R-:W-:Y:S05]  /*3450*/  @P0 EXIT ;  /* 0x000000000000094d */ /* 0x000fea0003800000 */
[----:B------:R-:W3:Y:S01]  /*3460*/  S2UR UR5, SR_CgaCtaId ;  /* 0x00000000000579c3 */ /* 0x000ee20000008800 */
[----:B------:R-:W-:-:S09]  /*3470*/  UISETP.NE.AND UP0, UPT, UR37, 0x2, UPT ;  /* 0x000000022500788c */ /* 0x000fd2000bf05270 */
[----:B------:R-:W-:Y:S05]  /*3480*/  BRA.U UP0, `(.L_x_22) ;  /* 0x0000001500307547 */ /* 0x000fea000b800000 */
[----:B------:R-:W-:-:S08]  /*3490*/  NOP ;  /* 0x0000000000007918 */ /* 0x000fd00000000000 */
[----:B-12--5:R-:W1:-:S00]  /*34a0*/  USETMAXREG.DEALLOC.CTAPOOL 0x88 ;  /* 0x00000088000079c8 */ /* 0x026e4000080e0500 */
[----:B-1----:R-:W-:Y:S01]  /*34b0*/  ISETP.EQ.OR P1, PT, R8, RZ, P2 ;  /* 0x000000ff0800720c */ /* 0x002fe20001722670 */
[----:B------:R-:W-:Y:S01]  /*34c0*/  IMAD.MOV.U32 R19, RZ, RZ, 0x1 ;  /* 0x00000001ff137424 */ /* 0x000fe200078e00ff */
[----:B------:R-:W-:Y:S01]  /*34d0*/  PLOP3.LUT P4, PT, PT, PT, PT, 0x8, 0x80 ;  /* 0x000000000080781c */ /* 0x000fe20003f8e170 */
[----:B------:R-:W-:Y:S01]  /*34e0*/  IMAD.MOV.U32 R16, RZ, RZ, RZ ;  /* 0x000000ffff107224 */ /* 0x000fe200078e00ff */
[----:B------:R-:W-:Y:S01]  /*34f0*/  PRMT R18, RZ, 0x7610, R18 ;  /* 0x00007610ff127816 */ /* 0x000fe20000000012 */
[----:B------:R-:W-:Y:S01]  /*3500*/  UMOV UR15, URZ ;  /* 0x000000ff000f7c82 */ /* 0x000fe20008000000 */
[----:B------:R-:W-:-:S09]  /*3510*/  UMOV UR14, URZ ;  /* 0x000000ff000e7c82 */ /* 0x000fd20008000000 */
.L_x_46:
[----:B------:R-:W1:Y:S02]  /*3520*/  LDC.64 R24, c[0x0][0x390] ;  /* 0x0000e400ff187b82 */ /* 0x000e640000000a00 */
[----:B-1-3--:R-:W-:-:S05]  /*3530*/  IMAD.WIDE R24, R17, 0xc, R24 ;  /* 0x0000000c11187825 */ /* 0x00afca00078e0218 */
[----:B------:R-:W2:Y:S02]  /*3540*/  LDG.E R0, desc[UR50][R24.64+0x8] ;  /* 0x0000083218007981 */ /* 0x000ea4000c1e1900 */
[----:B--2---:R-:W-:Y:S01]  /*3550*/  R2UR UR4, R0 ;  /* 0x00000000000472ca */ /* 0x004fe200000e0000 */
[----:B----4-:R-:W-:-:S14]  /*3560*/  @P4 BRA `(.L_x_23) ;  /* 0x0000000400cc4947 */ /* 0x010fdc0003800000 */
[----:B------:R-:W1:Y:S01]  /*3570*/  S2R R12, SR_LANEID ;  /* 0x00000000000c7919 */ /* 0x000e620000000000 */
[----:B------:R-:W-:Y:S02]  /*3580*/  ELECT P0, URZ, PT ;  /* 0x0000000000ff782f */ /* 0x000fe40003800000 */
[----:B------:R-:W-:Y:S01]  /*3590*/  MOV R0, 0x400 ;  /* 0x0000040000007802 */ /* 0x000fe20000000f00 */
[----:B------:R-:W-:Y:S01]  /*35a0*/  BSSY.RECONVERGENT B0, `(.L_x_24) ;  /* 0x0000055000007945 */ /* 0x000fe20003800200 */
[----:B------:R-:W2:Y:S01]  /*35b0*/  S2R R3, SR_CgaCtaId ;  /* 0x0000000000037919 */ /* 0x000ea20000008800 */
[----:B------:R-:W-:Y:S01]  /*35c0*/  LOP3.LUT R13, R18, 0xffff, RZ, 0xc0, !PT ;  /* 0x0000ffff120d7812 */ /* 0x000fe200078ec0ff */
[----:B-1----:R-:W-:Y:S01]  /*35d0*/  IMAD.SHL.U32 R12, R12, 0x4, RZ ;  /* 0x000000040c0c7824 */ /* 0x002fe200078e00ff */
[----:B--2---:R-:W-:-:S04]  /*35e0*/  LEA R3, R3, R0, 0x18 ;  /* 0x0000000003037211 */ /* 0x004fc800078ec0ff */
[----:B------:R-:W-:Y:S02]  /*35f0*/  IADD3 R0, PT, PT, R12, 0x480, R3 ;  /* 0x000004800c007810 */ /* 0x000fe40007ffe003 */
[----:B------:R-:W-:Y:S05]  /*3600*/  @!P0 BRA `(.L_x_25) ;  /* 0x0000000400388947 */ /* 0x000fea0003800000 */
[----:B------:R-:W1:Y:S01]  /*3610*/  LDC.64 R10, c[0x0][0x830] ;  /* 0x00020c00ff0a7b82 */ /* 0x000e620000000a00 */
[----:B------:R-:W2:Y:S04]  /*3620*/  LDG.E R20, desc[UR50][R24.64+0x4] ;  /* 0x0000043218147981 */ /* 0x000ea8000c1e1900 */
[----:B------:R4:W5:Y:S03]  /*3630*/  LDG.E R9, desc[UR50][R24.64] ;  /* 0x0000003218097981 */ /* 0x000966000c1e1900 */
[----:B------:R-:W3:Y:S08]  /*3640*/  LDC.64 R6, c[0x0][0x840] ;  /* 0x00021000ff067b82 */ /* 0x000ef00000000a00 */
[----:B------:R-:W4:Y:S01]  /*3650*/  LDC.64 R4, c[0x0][0x828] ;  /* 0x00020a00ff047b82 */ /* 0x000f220000000a00 */
[----:B-1----:R-:W-:-:S07]  /*3660*/  IMAD.WIDE R10, R17, 0x8, R10 ;  /* 0x00000008110a7825 */ /* 0x002fce00078e020a */
[----:B------:R-:W1:Y:S01]  /*3670*/  LDC.64 R2, c[0x0][0x838] ;  /* 0x00020e00ff027b82 */ /* 0x000e620000000a00 */
[----:B------:R-:W2:Y:S01]  /*3680*/  LDG.E.64 R10, desc[UR50][R10.64] ;  /* 0x000000320a0a7981 */ /* 0x000ea2000c1e1b00 */
[----:B---3--:R-:W-:-:S06]  /*3690*/  IMAD.WIDE R6, R17, 0x8, R6 ;  /* 0x0000000811067825 */ /* 0x008fcc00078e0206 */
[----:B------:R-:W3:Y:S01]  /*36a0*/  LDG.E.64 R6, desc[UR50][R6.64] ;  /* 0x0000003206067981 */ /* 0x000ee2000c1e1b00 */
[----:B----4-:R-:W-:-:S06]  /*36b0*/  IMAD.WIDE R26, R17, 0x8, R4 ;  /* 0x00000008111a7825 */ /* 0x010fcc00078e0204 */
[----:B------:R-:W4:Y:S01]  /*36c0*/  LDG.E.64 R26, desc[UR50][R26.64] ;  /* 0x000000321a1a7981 */ /* 0x000f22000c1e1b00 */
[----:B-1----:R-:W-:-:S06]  /*36d0*/  IMAD.WIDE R22, R17, 0x8, R2 ;  /* 0x0000000811167825 */ /* 0x002fcc00078e0202 */
[----:B------:R-:W4:Y:S01]  /*36e0*/  LDG.E.64 R22, desc[UR50][R22.64] ;  /* 0x0000003216167981 */ /* 0x000f22000c1e1b00 */
[----:B------:R-:W1:Y:S01]  /*36f0*/  S2UR UR5, SR_CgaCtaId ;  /* 0x00000000000579c3 */ /* 0x000e620000008800 */
[----:B------:R-:W-:Y:S02]  /*3700*/  UMOV UR6, 0x400 ;  /* 0x0000040000067882 */ /* 0x000fe40000000000 */
[----:B-1----:R-:W-:-:S09]  /*3710*/  ULEA UR5, UR5, UR6, 0x18 ;  /* 0x0000000605057291 */ /* 0x002fd2000f8ec0ff */
[----:B------:R-:W1:Y:S04]  /*3720*/  LDS R5, [UR5+0x49c] ;  /* 0x00049c05ff057984 */ /* 0x000e680008000800 */
[----:B------:R-:W1:Y:S01]  /*3730*/  LDS R4, [UR5+0x51c] ;  /* 0x00051c05ff047984 */ /* 0x000e620008000800 */
[----:B------:R-:W-:Y:S02]  /*3740*/  UIADD3 UR7, UPT, UPT, UR5, 0x480, URZ ;  /* 0x0000048005077890 */ /* 0x000fe4000fffe0ff */
[----:B------:R-:W-:Y:S01]  /*3750*/  UIADD3 UR6, UPT, UPT, UR5, 0x500, URZ ;  /* 0x0000050005067890 */ /* 0x000fe2000fffe0ff */
[----:B------:R-:W-:Y:S04]  /*3760*/  STS [UR5+0x4b0], RZ ;  /* 0x0004b0ffff007988 */ /* 0x000fe80008000805 */
[----:B------:R-:W-:Y:S01]  /*3770*/  STS [UR5+0x530], RZ ;  /* 0x000530ffff007988 */ /* 0x000fe20008000805 */
[----:B--2---:R-:W-:-:S04]  /*3780*/  SHF.L.U64.HI R28, R10, 0x1, R11 ;  /* 0x000000010a1c7819 */ /* 0x004fc8000001020b */
[----:B------:R-:W-:Y:S02]  /*3790*/  LOP3.LUT R28, R28, 0x1fffffff, RZ, 0xc0, !PT ;  /* 0x1fffffff1c1c7812 */ /* 0x000fe400078ec0ff */
[----:B---3--:R-:W-:-:S04]  /*37a0*/  SHF.L.U64.HI R17, R6, 0x1, R7 ;  /* 0x0000000106117819 */ /* 0x008fc80000010207 */
[----:B------:R-:W-:Y:S02]  /*37b0*/  LOP3.LUT R17, R17, 0x1fffffff, RZ, 0xc0, !PT ;  /* 0x1fffffff11117812 */ /* 0x000fe400078ec0ff */
[----:B------:R-:W-:Y:S02]  /*37c0*/  SHF.R.U32.HI R2, RZ, 0x4, R28 ;  /* 0x00000004ff027819 */ /* 0x000fe4000001161c */
[----:B------:R-:W-:Y:S02]  /*37d0*/  SHF.R.U32.HI R3, RZ, 0x4, R17 ;  /* 0x00000004ff037819 */ /* 0x000fe40000011611 */
[----:B-1----:R-:W-:Y:S02]  /*37e0*/  LOP3.LUT R2, R5, 0xf, R2, 0xb8, !PT ;  /* 0x0000000f05027812 */ /* 0x002fe400078eb802 */
[----:B------:R-:W-:-:S03]  /*37f0*/  LOP3.LUT R11, R4, 0xf, R3, 0xb8, !PT ;  /* 0x0000000f040b7812 */ /* 0x000fc600078eb803 */
[----:B------:R-:W-:Y:S04]  /*3800*/  STS [UR5+0x49c], R2 ;  /* 0x00049c02ff007988 */ /* 0x000fe80008000805 */
[----:B------:R-:W-:Y:S04]  /*3810*/  STS [UR5+0x51c], R11 ;  /* 0x00051c0bff007988 */ /* 0x000fe80008000805 */
[----:B------:R-:W1:Y:S04]  /*3820*/  LDS R4, [UR5+0x49c] ;  /* 0x00049c05ff047984 */ /* 0x000e680008000800 */
[----:B------:R-:W2:Y:S01]  /*3830*/  LDS R3, [UR5+0x51c] ;  /* 0x00051c05ff037984 */ /* 0x000ea20008000800 */
[----:B-1----:R-:W-:-:S02]  /*3840*/  LOP3.LUT R7, R4, 0xf0, RZ, 0xb8, !PT ;  /* 0x000000f004077812 */ /* 0x002fc400078eb8ff */
[----:B--2---:R-:W-:-:S03]  /*3850*/  LOP3.LUT R8, R3, 0xf0, RZ, 0xb8, !PT ;  /* 0x000000f003087812 */ /* 0x004fc600078eb8ff */
[----:B------:R-:W-:Y:S04]  /*3860*/  STS [UR5+0x49c], R7 ;  /* 0x00049c07ff007988 */ /* 0x000fe80008000805 */
[----:B------:R-:W-:Y:S04]  /*3870*/  STS [UR5+0x51c], R8 ;  /* 0x00051c08ff007988 */ /* 0x000fe80008000805 */
[----:B------:R-:W1:Y:S04]  /*3880*/  LDS R5, [UR5+0x49c] ;  /* 0x00049c05ff057984 */ /* 0x000e680008000800 */
[----:B------:R-:W2:Y:S01]  /*3890*/  LDS R3, [UR5+0x51c] ;  /* 0x00051c05ff037984 */ /* 0x000ea20008000800 */
[----:B------:R-:W-:-:S02]  /*38a0*/  IMAD.U32 R4, RZ, RZ, UR7 ;  /* 0x00000007ff047e24 */ /* 0x000fc4000f8e00ff */
[----:B------:R-:W-:-:S03]  /*38b0*/  IMAD.U32 R2, RZ, RZ, UR6 ;  /* 0x00000006ff027e24 */ /* 0x000fc6000f8e00ff */
[----:B------:R-:W-:Y:S02]  /*38c0*/  SHF.R.U64 R4, R4, 0x4, RZ ;  /* 0x0000000404047819 */ /* 0x000fe400000012ff */
[----:B------:R-:W-:Y:S02]  /*38d0*/  SHF.R.U64 R2, R2, 0x4, RZ ;  /* 0x0000000402027819 */ /* 0x000fe400000012ff */
[----:B-1----:R-:W-:Y:S02]  /*38e0*/  LOP3.LUT R5, R5, 0xf00, RZ, 0xb8, !PT ;  /* 0x00000f0005057812 */ /* 0x002fe400078eb8ff */
[----:B--2---:R-:W-:-:S03]  /*38f0*/  LOP3.LUT R3, R3, 0xf00, RZ, 0xb8, !PT ;  /* 0x00000f0003037812 */ /* 0x004fc600078eb8ff */
[----:B------:R1:W-:Y:S04]  /*3900*/  STS.64 [UR5+0x498], R4 ;  /* 0x00049804ff007988 */ /* 0x0003e80008000a05 */
[----:B------:R-:W-:Y:S04]  /*3910*/  STS.64 [UR5+0x518], R2 ;  /* 0x00051802ff007988 */ /* 0x000fe80008000a05 */
[----:B------:R-:W2:Y:S04]  /*3920*/  LDS R24, [UR5+0x49c] ;  /* 0x00049c05ff187984 */ /* 0x000ea80008000800 */
[----:B------:R-:W3:Y:S01]  /*3930*/  LDS R21, [UR5+0x51c] ;  /* 0x00051c05ff157984 */ /* 0x000ee20008000800 */
[----:B------:R-:W-:Y:S01]  /*3940*/  IMAD.SHL.U32 R10, R10, 0x2, RZ ;  /* 0x000000020a0a7824 */ /* 0x000fe200078e00ff */
[----:B------:R-:W-:Y:S01]  /*3950*/  UIADD3 UR6, UPT, UPT, UR4, -0x1, URZ ;  /* 0xffffffff04067890 */ /* 0x000fe2000fffe0ff */
[----:B------:R-:W-:-:S03]  /*3960*/  IMAD.SHL.U32 R25, R6, 0x2, RZ ;  /* 0x0000000206197824 */ /* 0x000fc600078e00ff */
[----:B------:R-:W-:Y:S02]  /*3970*/  LOP3.LUT R7, R10, 0xfffffffe, RZ, 0xc0, !PT ;  /* 0xfffffffe0a077812 */ /* 0x000fe400078ec0ff */
[----:B------:R-:W-:Y:S01]  /*3980*/  IMAD.U32 R8, RZ, RZ, UR6 ;  /* 0x00000006ff087e24 */ /* 0x000fe2000f8e00ff */
[----:B------:R-:W-:Y:S01]  /*3990*/  STS [UR5+0x490], R4 ;  /* 0x00049004ff007988 */ /* 0x000fe20008000805 */
[----:B-1----:R-:W-:Y:S01]  /*39a0*/  VIADD R5, R20, 0xffffffff ;  /* 0xffffffff14057836 */ /* 0x002fe20000000000 */
[----:B------:R-:W-:Y:S02]  /*39b0*/  LOP3.LUT R20, R25, 0xfffffffe, RZ, 0xc0, !PT ;  /* 0xfffffffe19147812 */ /* 0x000fe400078ec0ff */
[----:B------:R1:W-:Y:S01]  /*39c0*/  STS [UR5+0x494], R4 ;  /* 0x00049404ff007988 */ /* 0x0003e20008000805 */
[----:B------:R-:W-:Y:S02]  /*39d0*/  SHF.R.U64 R28, R7, 0x4, R28 ;  /* 0x00000004071c7819 */ /* 0x000fe4000000121c */
[----:B------:R-:W-:-:S02]  /*39e0*/  CS2R R10, SRZ ;  /* 0x00000000000a7805 */ /* 0x000fc4000001ff00 */
[----:B------:R-:W-:Y:S01]  /*39f0*/  CS2R R6, SRZ ;  /* 0x0000000000067805 */ /* 0x000fe2000001ff00 */
[----:B-----5:R-:W-:Y:S01]  /*3a00*/  VIADD R9, R9, 0xffffffff ;  /* 0xffffffff09097836 */ /* 0x020fe20000000000 */
[----:B------:R-:W-:Y:S01]  /*3a10*/  SHF.R.U64 R20, R20, 0x4, R17 ;  /* 0x0000000414147819 */ /* 0x000fe20000001211 */
[----:B------:R4:W-:Y:S04]  /*3a20*/  STS [UR5+0x510], R2 ;  /* 0x00051002ff007988 */ /* 0x0009e80008000805 */
[----:B------:R4:W-:Y:S04]  /*3a30*/  STS [UR5+0x514], R2 ;  /* 0x00051402ff007988 */ /* 0x0009e80008000805 */
[----:B------:R4:W-:Y:S01]  /*3a40*/  STS.128 [UR5+0x4a0], R8 ;  /* 0x0004a008ff007988 */ /* 0x0009e20008000c05 */
[----:B--2---:R-:W-:Y:S01]  /*3a50*/  LOP3.LUT R24, R24, 0xf000, RZ, 0xb8, !PT ;  /* 0x0000f00018187812 */ /* 0x004fe200078eb8ff */
[----:B-1----:R-:W-:Y:S01]  /*3a60*/  IMAD.MOV.U32 R4, RZ, RZ, R8 ;  /* 0x000000ffff047224 */ /* 0x002fe200078e0008 */
[----:B---3--:R-:W-:Y:S01]  /*3a70*/  LOP3.LUT R21, R21, 0xf000, RZ, 0xb8, !PT ;  /* 0x0000f00015157812 */ /* 0x008fe200078eb8ff */
[----:B------:R1:W-:Y:S04]  /*3a80*/  STS [UR5+0x48c], R28 ;  /* 0x00048c1cff007988 */ /* 0x0003e80008000805 */
[----:B------:R1:W-:Y:S04]  /*3a90*/  STS.128 [UR5+0x520], R4 ;  /* 0x00052004ff007988 */ /* 0x0003e80008000c05 */
[----:B----4-:R1:W-:Y:S04]  /*3aa0*/  STS.64 [UR5+0x480], R26 ;  /* 0x0004801aff007988 */ /* 0x0103e80008000a05 */
[----:B------:R1:W-:Y:S04]  /*3ab0*/  STS.64 [UR5+0x500], R22 ;  /* 0x00050016ff007988 */ /* 0x0003e80008000a05 */
[----:B------:R1:W-:Y:S04]  /*3ac0*/  STS [UR5+0x50c], R20 ;  /* 0x00050c14ff007988 */ /* 0x0003e80008000805 */
[----:B------:R1:W-:Y:S04]  /*3ad0*/  STS [UR5+0x49c], R24 ;  /* 0x00049c18ff007988 */ /* 0x0003e80008000805 */
[----:B------:R1:W-:Y:S02]  /*3ae0*/  STS [UR5+0x51c], R21 ;  /* 0x00051c15ff007988 */ /* 0x0003e40008000805 */
.L_x_25:
[----:B---3--:R-:W-:Y:S05]  /*3af0*/  BSYNC.RECONVERGENT B0 ;  /* 0x0000000000007941 */ /* 0x008fea0003800200 */
.L_x_24:
[----:B------:R-:W-:Y:S01]  /*3b00*/  NOP ;  /* 0x0000000000007918 */ /* 0x000fe20000000000 */
[----:B------:R2:W3:Y:S01]  /*3b10*/  LDS R2, [R0] ;  /* 0x0000000000027984 */ /* 0x0004e20000000800 */
[----:B------:R-:W-:Y:S01]  /*3b20*/  IMAD R13, R13, 0x8889, RZ ;  /* 0x000088890d0d7824 */ /* 0x000fe200078e02ff */
[----:B------:R-:W-:Y:S01]  /*3b30*/  ELECT P0, URZ, PT ;  /* 0x0000000000ff782f */ /* 0x000fe20003800000 */
[----:B------:R-:W-:Y:S01]  /*3b40*/  BSSY.RECONVERGENT B0, `(.L_x_26) ;  /* 0x000000b000007945 */ /* 0x000fe20003800200 */
[----:B------:R2:W4:Y:S02]  /*3b50*/  LDS R3, [R0+0x80] ;  /* 0x0000800000037984 */ /* 0x0005240000000800 */
[----:B-1----:R-:W-:-:S04]  /*3b60*/  SHF.R.U32.HI R4, RZ, 0x13, R13 ;  /* 0x00000013ff047819 */ /* 0x002fc8000001160d */
[----:B------:R-:W-:-:S05]  /*3b70*/  PRMT R4, R4, 0x9910, RZ ;  /* 0x0000991004047816 */ /* 0x000fca00000000ff */
[----:B------:R-:W-:-:S04]  /*3b80*/  IMAD R4, R4, 0xf, RZ ;  /* 0x0000000f04047824 */ /* 0x000fc800078e02ff */
[----:B------:R-:W-:-:S05]  /*3b90*/  IMAD.MOV R4, RZ, RZ, -R4 ;  /* 0x000000ffff047224 */ /* 0x000fca00078e0a04 */
[----:B------:R-:W-:-:S05]  /*3ba0*/  PRMT R5, R4, 0x7710, RZ ;  /* 0x0000771004057816 */ /* 0x000fca00000000ff */
[----:B------:R-:W-:Y:S01]  /*3bb0*/  IMAD.IADD R4, R5, 0x1, R18 ;  /* 0x0000000105047824 */ /* 0x000fe200078e0212 */
[----:B--2---:R-:W-:Y:S05]  /*3bc0*/  @!P0 BRA `(.L_x_27) ;  /* 0x0000000000088947 */ /* 0x004fea0003800000 */
[----:B------:R0:W-:Y:S01]  /*3bd0*/  UTMACMDFLUSH ;  /* 0x00000000000079b7 */ /* 0x0001e20000000000 */
[----:B------:R-:W-:-:S04]  /*3be0*/  DEPBAR.LE SB0, 0x0 ;  /* 0x000080000000791a */ /* 0x000fc80000000000 */
.L_x_27:
[----:B------:R-:W-:Y:S05]  /*3bf0*/  BSYNC.RECONVERGENT B0 ;  /* 0x0000000000007941 */ /* 0x000fea0003800200 */
.L_x_26:
[----:B------:R-:W-:-:S13]  /*3c00*/  R2UR UR5, R4 ;  /* 0x00000000040572ca */ /* 0x000fda00000e0000 */
[----:B------:R-:W-:-:S04]  /*3c10*/  ULOP3.LUT UR5, UR5, 0xffff, URZ, 0xc0, !UPT ;  /* 0x0000ffff05057892 */ /* 0x000fc8000f8ec0ff */
[----:B------:R-:W-:Y:S02]  /*3c20*/  UIMAD.WIDE.U32 UR6, UR5, 0x80, UR34 ;  /* 0x00000080050678a5 */ /* 0x000fe4000f8e0022 */
[----:B------:R-:W-:-:S04]  /*3c30*/  UIMAD.WIDE.U32 UR8, UR5, 0x80, UR32 ;  /* 0x00000080050878a5 */ /* 0x000fc8000f8e0020 */
[C---:B------:R-:W-:Y:S02]  /*3c40*/  IADD3 R4, P3, PT, R12.reuse, UR6, RZ ;  /* 0x000000060c047c10 */ /* 0x040fe4000ff7e0ff */
[----:B------:R-:W-:-:S03]  /*3c50*/  IADD3 R12, P0, PT, R12, UR8, RZ ;  /* 0x000000080c0c7c10 */ /* 0x000fc6000ff1e0ff */
[----:B------:R-:W-:Y:S02]  /*3c60*/  IMAD.X R5, RZ, RZ, UR7, P3 ;  /* 0x00000007ff057e24 */ /* 0x000fe400098e06ff */
[----:B------:R-:W-:-:S03]  /*3c70*/  IMAD.X R13, RZ, RZ, UR9, P0 ;  /* 0x00000009ff0d7e24 */ /* 0x000fc600080e06ff */
[----:B---3--:R1:W5:Y:S04]  /*3c80*/  ATOMG.E.EXCH.STRONG.GPU PT, RZ, [R4], R2 ;  /* 0x0000000204ff73a8 */ /* 0x00836800041ee100 */
[----:B----4-:R1:W5:Y:S02]  /*3c90*/  ATOMG.E.EXCH.STRONG.GPU PT, RZ, [R12], R3 ;  /* 0x000000030cff73a8 */ /* 0x01036400041ee100 */
.L_x_23:
[----:B------:R-:W-:Y:S01]  /*3ca0*/  LOP3.LUT R0, R18, 0xffff, RZ, 0xc0, !PT ;  /* 0x0000ffff12007812 */ /* 0x000fe200078ec0ff */
[----:B------:R-:W2:Y:S01]  /*3cb0*/  S2UR UR13, SR_CgaCtaId ;  /* 0x00000000000d79c3 */ /* 0x000ea20000008800 */
[----:B------:R-:W-:-:S03]  /*3cc0*/  UMOV UR12, 0x400 ;  /* 0x00000400000c7882 */ /* 0x000fc60000000000 */
[----:B------:R-:W-:-:S05]  /*3cd0*/  IMAD R0, R0, 0x8889, RZ ;  /* 0x0000888900007824 */ /* 0x000fca00078e02ff */
[----:B------:R-:W-:-:S04]  /*3ce0*/  SHF.R.U32.HI R0, RZ, 0x13, R0 ;  /* 0x00000013ff007819 */ /* 0x000fc80000011600 */
[----:B------:R-:W-:-:S05]  /*3cf0*/  PRMT R0, R0, 0x9910, RZ ;  /* 0x0000991000007816 */ /* 0x000fca00000000ff */
[----:B------:R-:W-:-:S04]  /*3d00*/  IMAD R0, R0, 0xf, RZ ;  /* 0x0000000f00007824 */ /* 0x000fc800078e02ff */
[----:B------:R-:W-:Y:S01]  /*3d10*/  IMAD.MOV R0, RZ, RZ, -R0 ;  /* 0x000000ffff007224 */ /* 0x000fe200078e0a00 */
[----:B--2---:R-:W-:-:S04]  /*3d20*/  ULEA UR12, UR13, UR12, 0x18 ;  /* 0x0000000c0d0c7291 */ /* 0x004fc8000f8ec0ff */
[----:B-1----:R-:W-:Y:S01]  /*3d30*/  PRMT R3, R0, 0x7710, RZ ;  /* 0x0000771000037816 */ /* 0x002fe200000000ff */
[----:B---3--:R-:W-:Y:S01]  /*3d40*/  ULEA UR5, UR14, UR12, 0x3 ;  /* 0x0000000c0e057291 */ /* 0x008fe2000f8e18ff */
[----:B------:R-:W-:-:S03]  /*3d50*/  SHF.L.U32 R0, R19, 0x1f, RZ ;  /* 0x0000001f13007819 */ /* 0x000fc600000006ff */
[----:B------:R-:W-:-:S05]  /*3d60*/  IMAD.IADD R3, R3, 0x1, R18 ;  /* 0x0000000103037824 */ /* 0x000fca00078e0212 */
[----:B------:R-:W-:-:S13]  /*3d70*/  R2UR UR16, R3 ;  /* 0x00000000031072ca */ /* 0x000fda00000e0000 */
[----:B------:R-:W-:-:S04]  /*3d80*/  ULOP3.LUT UR16, UR16, 0xffff, URZ, 0xc0, !UPT ;  /* 0x0000ffff10107892 */ /* 0x000fc8000f8ec0ff */
[----:B------:R-:W-:Y:S02]  /*3d90*/  UIMAD.WIDE.U32 UR18, UR16, 0x80, UR34 ;  /* 0x00000080101278a5 */ /* 0x000fe4000f8e0022 */
[----:B------:R-:W-:Y:S01]  /*3da0*/  UIMAD.WIDE.U32 UR16, UR16, 0x80, UR32 ;  /* 0x00000080101078a5 */ /* 0x000fe2000f8e0020 */
[----:B------:R-:W-:Y:S11]  /*3db0*/  @P4 BRA `(.L_x_28) ;  /* 0x00000000001c4947 */ /* 0x000ff60003800000 */
[----:B------:R-:W-:-:S04]  /*3dc0*/  DEPBAR {5,4,3,2,1,0} ;  /* 0x0000003f0000791a */ /* 0x000fc80000000000 */
[----:B------:R-:W1:Y:S02]  /*3dd0*/  CCTL.E.C.LDCU.IV.DEEP [UR18] ;  /* 0x0000000012007540 */ /* 0x000e640009c08000 */
[----:B-1----:R1:W-:Y:S01]  /*3de0*/  UTMACCTL.IV [UR18] ;  /* 0x00000000120079b9 */ /* 0x0023e20008000000 */
[----:B------:R-:W-:-:S04]  /*3df0*/  DEPBAR {5,4,3,2,1,0} ;  /* 0x0000003f0000791a */ /* 0x000fc80000000000 */
[----:B------:R-:W2:Y:S02]  /*3e00*/  CCTL.E.C.LDCU.IV.DEEP [UR16] ;  /* 0x0000000010007540 */ /* 0x000ea40009c08000 */
[----:B--2---:R1:W-:Y:S01]  /*3e10*/  UTMACCTL.IV [UR16] ;  /* 0x00000000100079b9 */ /* 0x0043e20008000000 */
[----:B------:R-:W-:Y:S01]  /*3e20*/  NOP ;  /* 0x0000000000007918 */ /* 0x000fe20000000000 */
.L_x_28:
[----:B------:R-:W-:Y:S01]  /*3e30*/  UIADD3 UR6, UPT, UPT, UR4, 0x3f, URZ ;  /* 0x0000003f04067890 */ /* 0x000fe2000fffe0ff */
[----:B-----5:R2:W3:Y:S01]  /*3e40*/  SYNCS.PHASECHK.TRANS64.TRYWAIT P0, [UR5+0x28], R0 ;  /* 0x00002800ff0075a7 */ /* 0x0204e20008001105 */
[----:B------:R-:W-:Y:S01]  /*3e50*/  UIADD3 UR4, UPT, UPT, UR4, 0x7e, URZ ;  /* 0x0000007e04047890 */ /* 0x000fe2000fffe0ff */
[----:B------:R-:W-:Y:S01]  /*3e60*/  R2UR UR11, R15 ;  /* 0x000000000f0b72ca */ /* 0x000fe200000e0000 */
[----:B------:R-:W-:Y:S01]  /*3e70*/  USHF.R.S32.HI UR5, URZ, 0x1f, UR6 ;  /* 0x0000001fff057899 */ /* 0x000fe20008011406 */
[----:B------:R-:W-:Y:S01]  /*3e80*/  R2UR UR7, R14 ;  /* 0x000000000e0772ca */ /* 0x000fe200000e0000 */
[----:B------:R-:W-:Y:S02]  /*3e90*/  UMOV UR21, URZ ;  /* 0x000000ff00157c82 */ /* 0x000fe40008000000 */
[----:B------:R-:W-:-:S04]  /*3ea0*/  ULEA.HI UR5, UR5, UR6, URZ, 0x6 ;  /* 0x0000000605057291 */ /* 0x000fc8000f8f30ff */
[----:B------:R-:W-:-:S04]  /*3eb0*/  USHF.R.S32.HI UR22, URZ, 0x6, UR5 ;  /* 0x00000006ff167899 */ /* 0x000fc80008011405 */
[----:B------:R-:W-:Y:S02]  /*3ec0*/  UISETP.LT.U32.AND UP0, UPT, UR22, 0x5, UPT ;  /* 0x000000051600788c */ /* 0x000fe4000bf01070 */
[----:B------:R-:W-:Y:S02]  /*3ed0*/  USHF.L.U32 UR11, UR11, 0x7, URZ ;  /* 0x000000070b0b7899 */ /* 0x000fe400080006ff */
[----:B------:R-:W-:Y:S02]  /*3ee0*/  USEL UR20, UR22, 0x5, UP0 ;  /* 0x0000000516147887 */ /* 0x000fe40008000000 */
[----:B------:R-:W-:Y:S02]  /*3ef0*/  UISETP.GE.U32.AND UP0, UPT, UR4, 0x7f, UPT ;  /* 0x0000007f0400788c */ /* 0x000fe4000bf06070 */
[----:B------:R-:W-:-:S07]  /*3f00*/  USHF.L.U32 UR7, UR7, 0x7, URZ ;  /* 0x0000000707077899 */ /* 0x000fce00080006ff */
[----:B--2---:R-:W-:Y:S05]  /*3f10*/  BRA.U !UP0, `(.L_x_29) ;  /* 0x0000000108a07547 */ /* 0x004fea000b800000 */
[----:B------:R-:W-:Y:S01]  /*3f20*/  UMOV UR23, URZ ;  /* 0x000000ff00177c82 */ /* 0x000fe20008000000 */
[----:B------:R-:W-:-:S05]  /*3f30*/  UMOV UR24, UR14 ;  /* 0x0000000e00187c82 */ /* 0x000fca0008000000 */
.L_x_35:
[----:B--2---:R-:W-:Y:S01]  /*3f40*/  ULEA UR9, UR24, UR12, 0x3 ;  /* 0x0000000c18097291 */ /* 0x004fe2000f8e18ff */
[----:B---3--:R-:W-:Y:S01]  /*3f50*/  @!P2 MOV R2, 0x8000 ;  /* 0x000080000002a802 */ /* 0x008fe20000000f00 */
[----:B---34-:R-:W-:Y:S10]  /*3f60*/  @P0 BRA `(.L_x_30) ;  /* 0x00000000000c0947 */ /* 0x018ff40003800000 */
[----:B------:R-:W-:-:S04]  /*3f70*/  SHF.L.U32 R3, R19, 0x1f, RZ ;  /* 0x0000001f13037819 */ /* 0x000fc800000006ff */
[----:B------:R-:W2:Y:S02]  /*3f80*/  SYNCS.PHASECHK.TRANS64.TRYWAIT P0, [UR9+0x28], R3 ;  /* 0x00002803ff0075a7 */ /* 0x000ea40008001109 */
[----:B--2---:R-:W-:Y:S05]  /*3f90*/  @!P0 BRA `(.L_x_31) ;  /* 0x000000d000208947 */ /* 0x004fea0003800000 */
.L_x_30:
[----:B------:R3:W-:Y:S01]  /*3fa0*/  @!P2 SYNCS.ARRIVE.TRANS64 RZ, [UR9], R2 ;  /* 0x00000002ffffa9a7 */ /* 0x0007e20008000009 */
[----:B------:R-:W-:-:S04]  /*3fb0*/  ULOP3.LUT UR4, UR25, 0x2, URZ, 0xfc, !UPT ;  /* 0x0000000219047892 */ /* 0x000fc8000f8efcff */
[----:B------:R-:W-:-:S09]  /*3fc0*/  UISETP.NE.AND UP0, UPT, UR4, 0x2, UPT ;  /* 0x000000020400788c */ /* 0x000fd2000bf05270 */
[----:B------:R-:W-:Y:S05]  /*3fd0*/  BRA.U UP0, `(.L_x_32) ;  /* 0x0000000100047547 */ /* 0x000fea000b800000 */
[----:B-1----:R-:W-:Y:S05]  /*3fe0*/  BPT.TRAP 0x1 ;  /* 0x000000040000795c */ /* 0x002fea0000300000 */
.L_x_32:
[----:B------:R-:W-:Y:S04]  /*3ff0*/  BSSY.RECONVERGENT B0, `(.L_x_33) ;  /* 0x0000003000007945 */ /* 0x000fe80003800200 */
[----:B------:R-:W-:Y:S05]  /*4000*/  @P1 BRA `(.L_x_34) ;  /* 0x0000000000041947 */ /* 0x000fea0003800000 */
[----:B-1----:R-:W-:Y:S05]  /*4010*/  BPT.TRAP 0x1 ;  /* 0x000000040000795c */ /* 0x002fea0000300000 */
.L_x_34:
[----:B-1----:R-:W-:Y:S05]  /*4020*/  BSYNC.RECONVERGENT B0 ;  /* 0x0000000000007941 */ /* 0x002fea0003800200 */
.L_x_33:
[----:B------:R-:W-:Y:S02]  /*4030*/  UIADD3 UR14, UPT, UPT, UR24, 0x1, URZ ;  /* 0x00000001180e7890 */ /* 0x000fe4000fffe0ff */
[----:B------:R-:W-:Y:S02]  /*4040*/  USHF.L.U32 UR10, UR23, 0x6, URZ ;  /* 0x00000006170a7899 */ /* 0x000fe400080006ff */
[----:B------:R-:W-:Y:S01]  /*4050*/  UISETP.NE.AND UP0, UPT, UR14, 0x5, UPT ;  /* 0x000000050e00788c */ /* 0x000fe2000bf05270 */
[----:B------:R-:W-:Y:S01]  /*4060*/  UMOV UR26, 0x0 ;  /* 0x00000000001a7882 */ /* 0x000fe20000000000 */
[----:B------:R-:W-:Y:S02]  /*4070*/  UMOV UR27, 0x10000000 ;  /* 0x10000000001b7882 */ /* 0x000fe40000000000 */
[----:B------:R-:W-:Y:S02]  /*4080*/  USEL UR5, URZ, 0x1, UP0 ;  /* 0x00000001ff057887 */ /* 0x000fe40008000000 */
[----:B------:R-:W-:Y:S01]  /*4090*/  USEL UR14, UR14, URZ, UP0 ;  /* 0x000000ff0e0e7287 */ /* 0x000fe20008000000 */
[----:B------:R-:W-:Y:S01]  /*40a0*/  UMOV UR6, UR10 ;  /* 0x0000000a00067c82 */ /* 0x000fe20008000000 */
[----:B------:R-:W-:-:S02]  /*40b0*/  UIADD3 UR23, UPT, UPT, UR23, 0x1, URZ ;  /* 0x0000000117177890 */ /* 0x000fc4000fffe0ff */
[----:B------:R-:W-:Y:S01]  /*40c0*/  LOP3.LUT R19, R19, UR5, RZ, 0x3c, !PT ;  /* 0x0000000513137c12 */ /* 0x000fe2000f8e3cff */
[----:B------:R-:W-:Y:S01]  /*40d0*/  ULEA UR4, UR14, UR12, 0x3 ;  /* 0x0000000c0e047291 */ /* 0x000fe2000f8e18ff */
[----:B------:R-:W-:Y:S02]  /*40e0*/  UMOV UR5, UR9 ;  /* 0x0000000900057c82 */ /* 0x000fe40008000000 */
[----:B--2---:R-:W-:Y:S01]  /*40f0*/  SHF.L.U32 R0, R19, 0x1f, RZ ;  /* 0x0000001f13007819 */ /* 0x004fe200000006ff */
[----:B------:R-:W-:Y:S01]  /*4100*/  UISETP.NE.AND UP0, UPT, UR23, UR20, UPT ;  /* 0x000000141700728c */ /* 0x000fe2000bf05270 */
[----:B------:R-:W-:-:S04]  /*4110*/  UMOV UR21, UR20 ;  /* 0x0000001400157c82 */ /* 0x000fc80008000000 */
[----:B------:R2:W4:Y:S01]  /*4120*/  SYNCS.PHASECHK.TRANS64.TRYWAIT P0, [UR4+0x28], R0 ;  /* 0x00002800ff0075a7 */ /* 0x0005220008001104 */
[----:B------:R-:W-:-:S03]  /*4130*/  ULEA UR4, UR24, UR12, 0xe ;  /* 0x0000000c18047291 */ /* 0x000fc6000f8e70ff */
[----:B------:R-:W-:Y:S01]  /*4140*/  UMOV UR24, UR14 ;  /* 0x0000000e00187c82 */ /* 0x000fe20008000000 */
[----:B------:R-:W-:Y:S02]  /*4150*/  UIADD3 UR8, UPT, UPT, UR4, 0x9400, URZ ;  /* 0x0000940004087890 */ /* 0x000fe4000fffe0ff */
[----:B------:R-:W-:-:S07]  /*4160*/  UIADD3 UR4, UPT, UPT, UR4, 0x1d400, URZ ;  /* 0x0001d40004047890 */ /* 0x000fce000fffe0ff */
[----:B------:R2:W-:Y:S02]  /*4170*/  UTMALDG.2D [UR8], [UR18], desc[UR26] ;  /* 0x00001a08120075b4 */ /* 0x0005e40008009000 */
[----:B------:R2:W-:Y:S01]  /*4180*/  UTMALDG.2D [UR4], [UR16], desc[UR26] ;  /* 0x00001a04100075b4 */ /* 0x0005e20008009000 */
[----:B------:R-:W-:Y:S05]  /*4190*/  BRA.U UP0, `(.L_x_35) ;  /* 0xfffffffd00687547 */ /* 0x000fea000b83ffff */
.L_x_29:
[----:B--2---:R-:W-:Y:S01]  /*41a0*/  ULEA UR4, UR14, UR12, 0x3 ;  /* 0x0000000c0e047291 */ /* 0x004fe2000f8e18ff */
[----:B------:R-:W-:Y:S01]  /*41b0*/  SHF.L.U32 R0, R19, 0x1f, RZ ;  /* 0x0000001f13007819 */ /* 0x000fe200000006ff */
[----:B------:R-:W-:Y:S01]  /*41c0*/  @!P4 SYNCS.ARRIVE.TRANS64.A1T0 RZ, [UR12+0x98], RZ ;  /* 0x000098ffffffc9a7 */ /* 0x000fe2000810000c */
[----:B------:R-:W-:-:S06]  /*41d0*/  UISETP.GT.AND UP0, UPT, UR22, UR20, UPT ;  /* 0x000000141600728c */ /* 0x000fcc000bf04270 */
[----:B---34-:R2:W3:Y:S03]  /*41e0*/  SYNCS.PHASECHK.TRANS64.TRYWAIT P0, [UR4+0x28], R0 ;  /* 0x00002800ff0075a7 */ /* 0x0184e60008001104 */
[----:B------:R-:W-:Y:S05]  /*41f0*/  BRA.U !UP0, `(.L_x_36) ;  /* 0x00000001089c7547 */ /* 0x000fea000b800000 */
[----:B------:R-:W-:Y:S01]  /*4200*/  UIADD3 UR20, UPT, UPT, -UR20, UR21, UR22 ;  /* 0x0000001514147290 */ /* 0x000fe2000fffe116 */
[----:B------:R-:W-:-:S11]  /*4210*/  UMOV UR24, UR14 ;  /* 0x0000000e00187c82 */ /* 0x000fd60008000000 */
.L_x_42:
[----:B----4-:R-:W-:Y:S01]  /*4220*/  ULEA UR9, UR24, UR12, 0x3 ;  /* 0x0000000c18097291 */ /* 0x010fe2000f8e18ff */
[----:B---3--:R-:W-:Y:S01]  /*4230*/  @!P2 MOV R2, 0x8000 ;  /* 0x000080000002a802 */ /* 0x008fe20000000f00 */
[----:B-1-3--:R-:W-:Y:S10]  /*4240*/  @P0 BRA `(.L_x_37) ;  /* 0x00000000000c0947 */ /* 0x00aff40003800000 */
[----:B------:R-:W-:-:S04]  /*4250*/  SHF.L.U32 R3, R19, 0x1f, RZ ;  /* 0x0000001f13037819 */ /* 0x000fc800000006ff */
[----:B------:R-:W3:Y:S02]  /*4260*/  SYNCS.PHASECHK.TRANS64.TRYWAIT P0, [UR9+0x28], R3 ;  /* 0x00002803ff0075a7 */ /* 0x000ee40008001109 */
[----:B---3--:R-:W-:Y:S05]  /*4270*/  @!P0 BRA `(.L_x_38) ;  /* 0x000000cc00808947 */ /* 0x008fea0003800000 */
.L_x_37:
[----:B------:R3:W-:Y:S01]  /*4280*/  @!P2 SYNCS.ARRIVE.TRANS64 RZ, [UR9], R2 ;  /* 0x00000002ffffa9a7 */ /* 0x0007e20008000009 */
[----:B------:R-:W-:-:S04]  /*4290*/  ULOP3.LUT UR4, UR25, 0x2, URZ, 0xfc, !UPT ;  /* 0x0000000219047892 */ /* 0x000fc8000f8efcff */
[----:B------:R-:W-:-:S09]  /*42a0*/  UISETP.NE.AND UP0, UPT, UR4, 0x2, UPT ;  /* 0x000000020400788c */ /* 0x000fd2000bf05270 */
[----:B------:R-:W-:Y:S05]  /*42b0*/  BRA.U UP0, `(.L_x_39) ;  /* 0x0000000100047547 */ /* 0x000fea000b800000 */
[----:B-1----:R-:W-:Y:S05]  /*42c0*/  BPT.TRAP 0x1 ;  /* 0x000000040000795c */ /* 0x002fea0000300000 */
.L_x_39:
[----:B------:R-:W-:Y:S04]  /*42d0*/  BSSY.RECONVERGENT B0, `(.L_x_40) ;  /* 0x0000003000007945 */ /* 0x000fe80003800200 */
[----:B------:R-:W-:Y:S05]  /*42e0*/  @P1 BRA `(.L_x_41) ;  /* 0x0000000000041947 */ /* 0x000fea0003800000 */
[----:B-1----:R-:W-:Y:S05]  /*42f0*/  BPT.TRAP 0x1 ;  /* 0x000000040000795c */ /* 0x002fea0000300000 */
.L_x_41:
[----:B-1----:R-:W-:Y:S05]  /*4300*/  BSYNC.RECONVERGENT B0 ;  /* 0x0000000000007941 */ /* 0x002fea0003800200 */
.L_x_40:
        /* <DEDUP_REMOVED lines=13> */
[----:B------:R-:W-:-:S05]  /*43e0*/  UISETP.NE.AND UP0, UPT, UR21, UR20, UPT ;  /* 0x000000141500728c */ /* 0x000fca000bf05270 */
[----:B------:R4:W1:Y:S01]  /*43f0*/  SYNCS.PHASECHK.TRANS64.TRYWAIT P0, [UR4+0x28], R0 ;  /* 0x00002800ff0075a7 */ /* 0x0008620008001104 */
[----:B------:R-:W-:-:S03]  /*4400*/  ULEA UR4, UR24, UR12, 0xe ;  /* 0x0000000c18047291 */ /* 0x000fc6000f8e70ff */
[----:B------:R-:W-:Y:S01]  /*4410*/  UMOV UR24, UR14 ;  /* 0x0000000e00187c82 */ /* 0x000fe20008000000 */
[----:B------:R-:W-:Y:S02]  /*4420*/  UIADD3 UR8, UPT, UPT, UR4, 0x9400, URZ ;  /* 0x0000940004087890 */ /* 0x000fe4000fffe0ff */
[----:B------:R-:W-:-:S07]  /*4430*/  UIADD3 UR4, UPT, UPT, UR4, 0x1d400, URZ ;  /* 0x0001d40004047890 */ /* 0x000fce000fffe0ff */
[----:B------:R4:W-:Y:S02]  /*4440*/  UTMALDG.2D [UR8], [UR18], desc[UR22] ;  /* 0x00001608120075b4 */ /* 0x0009e40008009000 */
[----:B------:R4:W-:Y:S01]  /*4450*/  UTMALDG.2D [UR4], [UR16], desc[UR22] ;  /* 0x00001604100075b4 */ /* 0x0009e20008009000 */
[----:B------:R-:W-:Y:S05]  /*4460*/  BRA.U UP0, `(.L_x_42) ;  /* 0xfffffffd006c7547 */ /* 0x000fea000b83ffff */
.L_x_36:
[----:B------:R-:W-:Y:S01]  /*4470*/  UISETP.NE.AND UP0, UPT, UR37, 0x8, UPT ;  /* 0x000000082500788c */ /* 0x000fe2000bf05270 */
[----:B------:R-:W-:-:S08]  /*4480*/  NOP ;  /* 0x0000000000007918 */ /* 0x000fd00000000000 */
[----:B------:R-:W-:Y:S05]  /*4490*/  BRA.U UP0, `(.L_x_43) ;  /* 0x0000000100047547 */ /* 0x000fea000b800000 */
[----:B-1--4-:R-:W-:Y:S05]  /*44a0*/  BPT.TRAP 0x1 ;  /* 0x000000040000795c */ /* 0x012fea0000300000 */
.L_x_43:
[----:B----4-:R-:W-:Y:S01]  /*44b0*/  ULEA UR4, UR15, UR12, 0x3 ;  /* 0x0000000c0f047291 */ /* 0x010fe2000f8e18ff */
[----:B------:R-:W-:-:S08]  /*44c0*/  SHF.L.U32 R3, R16, 0x1f, RZ ;  /* 0x0000001f10037819 */ /* 0x000fd000000006ff */
[----:B-1-3--:R-:W1:Y:S02]  /*44d0*/  SYNCS.PHASECHK.TRANS64.TRYWAIT P0, [UR4+0x180], R3 ;  /* 0x00018003ff0075a7 */ /* 0x00ae640008001104 */
[----:B-1----:R-:W-:Y:S05]  /*44e0*/  @!P0 BRA `(.L_x_44) ;  /* 0x000000c800fc8947 */ /* 0x002fea0003800000 */
.L_x_230:
[----:B------:R-:W-:-:S09]  /*44f0*/  UIMAD UR5, UR15, 0x14, UR36 ;  /* 0x000000140f0578a4 */ /* 0x000fd2000f8e0224 */
[----:B------:R-:W3:Y:S04]  /*4500*/  LDS.U16 R18, [UR5+0x12] ;  /* 0x00001205ff127984 */ /* 0x000ee80008000400 */
[----:B------:R-:W4:Y:S04]  /*4510*/  LDS R15, [UR5] ;  /* 0x00000005ff0f7984 */ /* 0x000f280008000800 */
[----:B------:R-:W3:Y:S04]  /*4520*/  LDS R14, [UR5+0x4] ;  /* 0x00000405ff0e7984 */ /* 0x000ee80008000800 */
[----:B------:R-:W3:Y:S04]  /*4530*/  LDS R17, [UR5+0x8] ;  /* 0x00000805ff117984 */ /* 0x000ee80008000800 */
[----:B-12---:R-:W1:Y:S01]  /*4540*/  LDS R0, [UR5+0xc] ;  /* 0x00000c05ff007984 */ /* 0x006e620008000800 */
[----:B------:R-:W-:Y:S01]  /*4550*/  @!PT LDS RZ, [RZ] ;  /* 0x00000000fffff984 */ /* 0x000fe20000000800 */
[----:B------:R-:W-:Y:S01]  /*4560*/  @!PT LDS RZ, [RZ] ;  /* 0x00000000fffff984 */ /* 0x000fe20000000800 */
[----:B------:R-:W-:Y:S01]  /*4570*/  @!PT LDS RZ, [RZ] ;  /* 0x00000000fffff984 */ /* 0x000fe20000000800 */
[----:B------:R-:W-:Y:S01]  /*4580*/  @!PT LDS RZ, [RZ] ;  /* 0x00000000fffff984 */ /* 0x000fe20000000800 */
[----:B------:R2:W-:Y:S06]  /*4590*/  MEMBAR.ALL.CTA ;  /* 0x0000000000007992 */ /* 0x0005ec0000008000 */
[----:B--2---:R-:W2:Y:S01]  /*45a0*/  FENCE.VIEW.ASYNC.S ;  /* 0x00000000000073c6 */ /* 0x004ea20000000000 */
[----:B------:R-:W-:Y:S05]  /*45b0*/  BRA.U UP0, `(.L_x_45) ;  /* 0x0000000100047547 */ /* 0x000fea000b800000 */
[----:B------:R-:W-:Y:S05]  /*45c0*/  BPT.TRAP 0x1 ;  /* 0x000000040000795c */ /* 0x000fea0000300000 */
.L_x_45:
[----:B------:R-:W-:Y:S01]  /*45d0*/  UIADD3 UR4, UPT, UPT, UR4, 0x1c0, URZ ;  /* 0x000001c004047890 */ /* 0x000fe2000fffe0ff */
[----:B-1----:R-:W-:Y:S01]  /*45e0*/  ISETP.NE.AND P0, PT, R0, RZ, PT ;  /* 0x000000ff0000720c */ /* 0x002fe20003f05270 */
[----:B------:R-:W-:Y:S01]  /*45f0*/  UIADD3 UR15, UPT, UPT, UR15, 0x1, URZ ;  /* 0x000000010f0f7890 */ /* 0x000fe2000fffe0ff */
[----:B------:R-:W-:Y:S01]  /*4600*/  PLOP3.LUT P4, PT, PT, PT, PT, 0x80, 0x8 ;  /* 0x000000000008781c */ /* 0x000fe20003f8f070 */
[----:B------:R-:W-:Y:S02]  /*4610*/  UPRMT UR4, UR13, 0x654, UR4 ;  /* 0x000006540d047896 */ /* 0x000fe40008000004 */
[----:B------:R-:W-:-:S04]  /*4620*/  UISETP.NE.AND UP0, UPT, UR15, 0x8, UPT ;  /* 0x000000080f00788c */ /* 0x000fc8000bf05270 */
[----:B------:R-:W-:-:S03]  /*4630*/  USEL UR15, UR15, URZ, UP0 ;  /* 0x000000ff0f0f7287 */ /* 0x000fc60008000000 */
[----:B--2---:R-:W-:Y:S01]  /*4640*/  SYNCS.ARRIVE.TRANS64.RED.A1T0 RZ, [UR4], RZ ;  /* 0x000000ffffff79a7 */ /* 0x004fe20008100404 */
[----:B------:R-:W-:-:S06]  /*4650*/  USEL UR4, URZ, 0x1, UP0 ;  /* 0x00000001ff047887 */ /* 0x000fcc0008000000 */
[----:B------:R-:W-:Y:S01]  /*4660*/  LOP3.LUT R16, R16, UR4, RZ, 0x3c, !PT ;  /* 0x0000000410107c12 */ /* 0x000fe2000f8e3cff */
[----:B------:R-:W-:Y:S06]  /*4670*/  @P0 BRA `(.L_x_46) ;  /* 0xffffffec00a80947 */ /* 0x000fec000383ffff */
[----:B------:R-:W-:Y:S01]  /*4680*/  UIADD3 UR12, UPT, UPT, UR12, 0x28, URZ ;  /* 0x000000280c0c7890 */ /* 0x000fe2000fffe0ff */
[----:B------:R-:W-:-:S03]  /*4690*/  SHF.L.U32 R3, R19, 0x1f, RZ ;  /* 0x0000001f13037819 */ /* 0x000fc600000006ff */
[----:B------:R-:W-:-:S09]  /*46a0*/  ULEA UR4, UR14, UR12, 0x3 ;  /* 0x0000000c0e047291 */ /* 0x000fd2000f8e18ff */
[----:B------:R-:W1:Y:S02]  /*46b0*/  SYNCS.PHASECHK.TRANS64.TRYWAIT P0, [UR4], R3 ;  /* 0x00000003ff0075a7 */ /* 0x000e640008001104 */
[----:B-1----:R-:W-:Y:S05]  /*46c0*/  @!P0 BRA `(.L_x_47) ;  /* 0x000000c8009c8947 */ /* 0x002fea0003800000 */
.L_x_232:
[----:B------:R-:W-:-:S04]  /*46d0*/  UIADD3 UR5, UPT, UPT, UR14, 0x1, URZ ;  /* 0x000000010e057890 */ /* 0x000fc8000fffe0ff */
[----:B------:R-:W-:-:S04]  /*46e0*/  UISETP.NE.AND UP0, UPT, UR5, 0x5, UPT ;  /* 0x000000050500788c */ /* 0x000fc8000bf05270 */
[----:B------:R-:W-:Y:S02]  /*46f0*/  USEL UR6, URZ, 0x1, UP0 ;  /* 0x00000001ff067887 */ /* 0x000fe40008000000 */
[----:B------:R-:W-:-:S04]  /*4700*/  USEL UR5, UR5, URZ, UP0 ;  /* 0x000000ff05057287 */ /* 0x000fc80008000000 */
[----:B------:R-:W-:Y:S01]  /*4710*/  ULEA UR4, UR5, UR12, 0x3 ;  /* 0x0000000c05047291 */ /* 0x000fe2000f8e18ff */
[----:B------:R-:W-:-:S04]  /*4720*/  LOP3.LUT R2, R19, UR6, RZ, 0x3c, !PT ;  /* 0x0000000613027c12 */ /* 0x000fc8000f8e3cff */
[----:B-1----:R-:W-:-:S04]  /*4730*/  SHF.L.U32 R3, R2, 0x1f, RZ ;  /* 0x0000001f02037819 */ /* 0x002fc800000006ff */
[----:B------:R-:W1:Y:S02]  /*4740*/  SYNCS.PHASECHK.TRANS64.TRYWAIT P0, [UR4], R3 ;  /* 0x00000003ff0075a7 */ /* 0x000e640008001104 */
[----:B-1----:R-:W-:Y:S05]  /*4750*/  @!P0 BRA `(.L_x_48) ;  /* 0x000000c800908947 */ /* 0x002fea0003800000 */
.L_x_234:
        /* <DEDUP_REMOVED lines=9> */
.L_x_236:
        /* <DEDUP_REMOVED lines=9> */
.L_x_238:
[----:B------:R-:W-:-:S04]  /*4880*/  UIADD3 UR5, UPT, UPT, UR5, 0x1, URZ ;  /* 0x0000000105057890 */ /* 0x000fc8000fffe0ff */
[----:B------:R-:W-:-:S04]  /*4890*/  UISETP.NE.AND UP0, UPT, UR5, 0x5, UPT ;  /* 0x000000050500788c */ /* 0x000fc8000bf05270 */
[----:B------:R-:W-:Y:S02]  /*48a0*/  USEL UR4, URZ, 0x1, UP0 ;  /* 0x00000001ff047887 */ /* 0x000fe40008000000 */
[----:B------:R-:W-:-:S04]  /*48b0*/  USEL UR5, UR5, URZ, UP0 ;  /* 0x000000ff05057287 */ /* 0x000fc80008000000 */
[----:B------:R-:W-:Y:S01]  /*48c0*/  LOP3.LUT R2, R2, UR4, RZ, 0x3c, !PT ;  /* 0x0000000402027c12 */ /* 0x000fe2000f8e3cff */
[----:B------:R-:W-:-:S12]  /*48d0*/  ULEA UR5, UR5, UR12, 0x3 ;  /* 0x0000000c05057291 */ /* 0x000fd8000f8e18ff */
.L_x_51:
[----:B-1----:R-:W-:Y:S02]  /*48e0*/  SHF.L.U32 R3, R2, 0x1f, RZ ;  /* 0x0000001f02037819 */ /* 0x002fe400000006ff */
[----:B------:R-:W-:-:S04]  /*48f0*/  MOV R0, UR5 ;  /* 0x0000000500007c02 */ /* 0x000fc80008000f00 */
[----:B------:R1:W2:Y:S03]  /*4900*/  SYNCS.PHASECHK.TRANS64.TRYWAIT P0, [R0+URZ], R3 ;  /* 0x00000003000075a7 */ /* 0x0002a600080011ff */
[----:B--2---:R-:W-:Y:S05]  /*4910*/  @!P0 NANOSLEEP.SYNCS 0x989680 ;  /* 0x009896800000895d */ /* 0x004fea0003900000 */
[----:B------:R-:W2:Y:S02]  /*4920*/  @!P0 SYNCS.PHASECHK.TRANS64 P0, [R0+URZ], R3 ;  /* 0x00000003000085a7 */ /* 0x000ea400080010ff */
[----:B--2---:R-:W-:Y:S05]  /*4930*/  @P0 EXIT ;  /* 0x000000000000094d */ /* 0x004fea0003800000 */
[----:B------:R-:W-:Y:S05]  /*4940*/  BRA `(.L_x_51) ;  /* 0xfffffffc00e47947 */ /* 0x000fea000383ffff */
.L_x_22:
[----:B------:R-:W-:-:S04]  /*4950*/  UISETP.LT.U32.AND UP0, UPT, UR37, 0x9, UPT ;  /* 0x000000092500788c */ /* 0x000fc8000bf01070 */
[----:B------:R-:W-:-:S04]  /*4960*/  USEL UR4, UR37, 0x9, UP0 ;  /* 0x0000000925047887 */ /* 0x000fc80008000000 */
[----:B------:R-:W-:-:S12]  /*4970*/  USHF.L.U32 UR4, UR4, 0x2, URZ ;  /* 0x0000000204047899 */ /* 0x000fd800080006ff */
[----:B------:R-:W4:Y:S02]  /*4980*/  LDCU UR6, c[0x2][UR4] ;  /* 0x00800000040677ac */ /* 0x000f240008000800 */
[----:B----4-:R-:W-:-:S10]  /*4990*/  USHF.R.S32.HI UR7, URZ, 0x1f, UR6 ;  /* 0x0000001fff077899 */ /* 0x010fd40008011406 */
.L_x_281:
[----:B---3--:R-:W-:Y:S05]  /*49a0*/  BRXU UR6 -0x49b0                                                                                                                                                                                                                                                                                                                                                                                                                                                                                                                                                                                                                                                                                                                                                                                                                                                                                                                                                                                                                                                                                                                                                                                                                                                                                          (*"BRANCH_TARGETS .L_x_282,.L_x_283,.L_x_290"*) ;  /* 0xffffffb406947958 */ /* 0x008fea000b83ffff */
.L_x_283:
[----:B------:R-:W-:-:S09]  /*49b0*/  UISETP.NE.AND UP0, UPT, UR37, 0x1, UPT ;  /* 0x000000012500788c */ /* 0x000fd2000bf05270 */
[----:B------:R-:W-:Y:S05]  /*49c0*/  BRA.U UP0, `(.L_x_52) ;  /* 0x0000003900187547 */ /* 0x000fea000b800000 */
[----:B------:R-:W-:-:S08]  /*49d0*/  NOP ;  /* 0x0000000000007918 */ /* 0x000fd00000000000 */
[----:B-12--5:R-:W1:-:S00]  /*49e0*/  USETMAXREG.DEALLOC.CTAPOOL 0x88 ;  /* 0x00000088000079c8 */ /* 0x026e4000080e0500 */
[----:B------:R-:W2:Y:S01]  /*49f0*/  LDCU.64 UR14, c[0x0][0xba0] ;  /* 0x00017400ff0e77ac */ /* 0x000ea20008000a00 */
[----:B-1----:R-:W-:Y:S01]  /*4a00*/  HFMA2 R0, -RZ, RZ, 0, 5.9604644775390625e-08 ;  /* 0x00000001ff007431 */ /* 0x002fe200000001ff */
[----:B------:R-:W-:Y:S01]  /*4a10*/  PRMT R15, RZ, 0x7610, R15 ;  /* 0x00007610ff0f7816 */ /* 0x000fe2000000000f */
[----:B------:R-:W1:Y:S01]  /*4a20*/  LDCU.64 UR12, c[0x0][0xbb8] ;  /* 0x00017700ff0c77ac */ /* 0x000e620008000a00 */
[----:B------:R-:W3:Y:S01]  /*4a30*/  LDCU UR4, c[0x0][0xbdc] ;  /* 0x00017b80ff0477ac */ /* 0x000ee20008000800 */
[----:B------:R-:W4:Y:S01]  /*4a40*/  LDCU UR22, c[0x0][0xb80] ;  /* 0x00017000ff1677ac */ /* 0x000f220008000800 */
[----:B------:R-:W-:Y:S01]  /*4a50*/  UMOV UR5, 0xffffffff ;  /* 0xffffffff00057882 */ /* 0x000fe20000000000 */
[----:B------:R-:W-:Y:S01]  /*4a60*/  UMOV UR23, URZ ;  /* 0x000000ff00177c82 */ /* 0x000fe20008000000 */
[----:B--2---:R-:W-:-:S04]  /*4a70*/  UIADD3 UR20, UP0, UPT, UR14, -0x1, URZ ;  /* 0xffffffff0e147890 */ /* 0x004fc8000ff1e0ff */
[----:B------:R-:W-:Y:S02]  /*4a80*/  UIADD3.X UR15, UPT, UPT, UR15, -0x1, URZ, UP0, !UPT ;  /* 0xffffffff0f0f7890 */ /* 0x000fe400087fe4ff */
[----:B-1----:R-:W-:Y:S02]  /*4a90*/  UIADD3 UR14, UP0, UPT, UR12, -0x1, URZ ;  /* 0xffffffff0c0e7890 */ /* 0x002fe4000ff1e0ff */
[----:B---3--:R-:W-:Y:S02]  /*4aa0*/  USHF.L.U32 UR4, UR5, UR4, URZ ;  /* 0x0000000405047299 */ /* 0x008fe400080006ff */
[----:B------:R-:W-:Y:S02]  /*4ab0*/  UIADD3.X UR13, UPT, UPT, UR13, -0x1, URZ, UP0, !UPT ;  /* 0xffffffff0d0d7890 */ /* 0x000fe400087fe4ff */
[----:B----4-:R-:W-:Y:S02]  /*4ac0*/  UIADD3 UR22, UPT, UPT, UR22, -0x1, URZ ;  /* 0xffffffff16167890 */ /* 0x010fe4000fffe0ff */
[----:B------:R-:W-:-:S12]  /*4ad0*/  ULOP3.LUT UR12, URZ, UR4, URZ, 0x33, !UPT ;  /* 0x00000004ff0c7292 */ /* 0x000fd8000f8e33ff */
.L_x_69:
[----:B------:R-:W1:Y:S01]  /*4ae0*/  LDC.64 R2, c[0x0][0xbd0] ;  /* 0x0002f400ff027b82 */ /* 0x000e620000000a00 */
[----:B------:R-:W-:Y:S01]  /*4af0*/  UIADD3 UR18, UP0, UPT, UR18, UR28, URZ ;  /* 0x0000001c12127290 */ /* 0x000fe2000ff1e0ff */
[----:B------:R-:W-:Y:S01]  /*4b00*/  ISETP.NE.AND P1, PT, RZ, UR16, PT ;  /* 0x00000010ff007c0c */ /* 0x000fe2000bf25270 */
[----:B------:R-:W-:Y:S01]  /*4b10*/  IMAD.MOV.U32 R21, RZ, RZ, -0x1 ;  /* 0xffffffffff157424 */ /* 0x000fe200078e00ff */
[----:B------:R-:W-:Y:S01]  /*4b20*/  PLOP3.LUT P2, PT, PT, PT, PT, 0x80, 0x8 ;  /* 0x000000000008781c */ /* 0x000fe20003f4f070 */
[----:B------:R-:W-:Y:S01]  /*4b30*/  UIADD3.X UR17, UPT, UPT, UR17, UR19, URZ, UP0, !UPT ;  /* 0x0000001311117290 */ /* 0x000fe200087fe4ff */
[----:B------:R-:W-:Y:S02]  /*4b40*/  IMAD.MOV.U32 R14, RZ, RZ, -0x1 ;  /* 0xffffffffff0e7424 */ /* 0x000fe400078e00ff */
[----:B------:R-:W-:Y:S02]  /*4b50*/  P2R R16, PR, RZ, 0x4 ;  /* 0x00000004ff107803 */ /* 0x000fe40000000000 */
[----:B-1----:R-:W-:Y:S01]  /*4b60*/  ISETP.LE.U32.AND P0, PT, R2, UR18, PT ;  /* 0x0000001202007c0c */ /* 0x002fe2000bf03070 */
[----:B------:R-:W-:-:S05]  /*4b70*/  IMAD.U32 R2, RZ, RZ, UR17 ;  /* 0x00000011ff027e24 */ /* 0x000fca000f8e00ff */
[----:B------:R-:W-:Y:S01]  /*4b80*/  ISETP.GE.U32.AND.EX P0, PT, R2, R3, PT, P0 ;  /* 0x000000030200720c */ /* 0x000fe20003f06100 */
[----:B------:R-:W-:Y:S02]  /*4b90*/  IMAD.MOV.U32 R3, RZ, RZ, RZ ;  /* 0x000000ffff037224 */ /* 0x000fe400078e00ff */
[----:B------:R-:W-:-:S10]  /*4ba0*/  IMAD.MOV.U32 R2, RZ, RZ, -0x1 ;  /* 0xffffffffff027424 */ /* 0x000fd400078e00ff */
[----:B-----5:R-:W-:Y:S05]  /*4bb0*/  @P0 BRA P1, `(.L_x_53) ;  /* 0x0000001400f80947 */ /* 0x020fea0000800000 */
[----:B------:R-:W-:Y:S01]  /*4bc0*/  IADD3 R20, P1, PT, R18, R10, RZ ;  /* 0x0000000a12147210 */ /* 0x000fe20007f3e0ff */
[----:B------:R-:W-:-:S03]  /*4bd0*/  IMAD.U32 R14, RZ, RZ, UR17 ;  /* 0x00000011ff0e7e24 */ /* 0x000fc6000f8e00ff */
[----:B------:R-:W-:Y:S01]  /*4be0*/  ISETP.LE.U32.AND P0, PT, R20, UR18, PT ;  /* 0x0000001214007c0c */ /* 0x000fe2000bf03070 */
[----:B------:R-:W-:-:S05]  /*4bf0*/  IMAD.X R21, R19, 0x1, R9, P1 ;  /* 0x0000000113157824 */ /* 0x000fca00008e0609 */
[----:B------:R-:W-:-:S13]  /*4c00*/  ISETP.GE.U32.AND.EX P0, PT, R14, R21, PT, P0 ;  /* 0x000000150e00720c */ /* 0x000fda0003f06100 */
[----:B------:R-:W-:Y:S05]  /*4c10*/  @!P0 BRA `(.L_x_54) ;  /* 0x0000001000e48947 */ /* 0x000fea0003800000 */
[----:B------:R-:W1:Y:S01]  /*4c20*/  LDCU UR25, c[0x0][0xbe8] ;  /* 0x00017d00ff1977ac */ /* 0x000e620008000800 */
[----:B------:R-:W-:Y:S01]  /*4c30*/  IMAD.IADD R11, R8, 0x1, R11 ;  /* 0x00000001080b7824 */ /* 0x000fe200078e020b */
[----:B------:R-:W-:Y:S01]  /*4c40*/  MOV R18, R6 ;  /* 0x0000000600127202 */ /* 0x000fe20000000f00 */
[----:B------:R-:W-:Y:S02]  /*4c50*/  IMAD.MOV.U32 R20, RZ, RZ, R7 ;  /* 0x000000ffff147224 */ /* 0x000fe400078e0007 */
[----:B------:R-:W-:-:S05]  /*4c60*/  VIADD R14, R11, 0x20 ;  /* 0x000000200b0e7836 */ /* 0x000fca0000000000 */
[----:B-1----:R-:W-:-:S13]  /*4c70*/  ISETP.GE.AND P0, PT, R14, UR25, PT ;  /* 0x000000190e007c0c */ /* 0x002fda000bf06270 */
[----:B------:R-:W1:Y:S01]  /*4c80*/  @!P0 LDC.64 R22, c[0x0][0xbf0] ;  /* 0x0002fc00ff168b82 */ /* 0x000e620000000a00 */
[----:B------:R-:W-:Y:S01]  /*4c90*/  BSSY.RECONVERGENT B0, `(.L_x_55) ;  /* 0x0000062000007945 */ /* 0x000fe20003800200 */
[----:B------:R-:W-:Y:S01]  /*4ca0*/  HFMA2 R14, -RZ, RZ, 0, 0 ;  /* 0x00000000ff0e7431 */ /* 0x000fe200000001ff */
[----:B------:R-:W-:Y:S01]  /*4cb0*/  MOV R19, 0x7fffffff ;  /* 0x7fffffff00137802 */ /* 0x000fe20000000f00 */
[----:B-1----:R-:W-:-:S05]  /*4cc0*/  @!P0 IMAD.WIDE R22, R11, 0xc, R22 ;  /* 0x0000000c0b168825 */ /* 0x002fca00078e0216 */
[----:B------:R1:W5:Y:S04]  /*4cd0*/  @!P0 LDG.E R6, desc[UR50][R22.64+0x180] ;  /* 0x0001803216068981 */ /* 0x000368000c1e1900 */
[----:B------:R1:W5:Y:S01]  /*4ce0*/  @!P0 LDG.E R7, desc[UR50][R22.64+0x184] ;  /* 0x0001843216078981 */ /* 0x000362000c1e1900 */
[----:B------:R-:W-:-:S13]  /*4cf0*/  ISETP.GE.AND P0, PT, R11, UR25, PT ;  /* 0x000000190b007c0c */ /* 0x000fda000bf06270 */
[----:B------:R-:W-:Y:S05]  /*4d00*/  @P0 BRA `(.L_x_56) ;  /* 0x0000000400680947 */ /* 0x000fea0003800000 */
[----:B------:R-:W-:Y:S01]  /*4d10*/  IABS R14, R5 ;  /* 0x00000005000e7213 */ /* 0x000fe20000000000 */
[----:B------:R-:W2:Y:S01]  /*4d20*/  LDCU.64 UR8, c[0x0][0xbb0] ;  /* 0x00017600ff0877ac */ /* 0x000ea20008000a00 */
[----:B------:R-:W-:Y:S02]  /*4d30*/  IABS R13, R4 ;  /* 0x00000004000d7213 */ /* 0x000fe40000000000 */
[----:B------:R-:W3:Y:S01]  /*4d40*/  I2F.RP R26, R14 ;  /* 0x0000000e001a7306 */ /* 0x000ee20000209400 */
[----:B------:R-:W4:Y:S01]  /*4d50*/  LDCU.128 UR4, c[0x0][0xbc0] ;  /* 0x00017800ff0477ac */ /* 0x000f220008000c00 */
[----:B------:R-:W-:Y:S02]  /*4d60*/  IADD3 R19, P0, PT, R18, UR20, RZ ;  /* 0x0000001412137c10 */ /* 0x000fe4000ff1e0ff */
[----:B-1----:R-:W-:Y:S01]  /*4d70*/  IADD3 R23, P2, PT, R20, UR14, RZ ;  /* 0x0000000e14177c10 */ /* 0x002fe2000ff5e0ff */
[----:B------:R-:W1:Y:S01]  /*4d80*/  LDCU.64 UR10, c[0x0][0xba8] ;  /* 0x00017500ff0a77ac */ /* 0x000e620008000a00 */
[----:B------:R-:W-:-:S02]  /*4d90*/  LEA.HI.X.SX32 R18, R18, UR15, 0x1, P0 ;  /* 0x0000000f12127c11 */ /* 0x000fc400080f0eff */
[----:B------:R-:W1:Y:S01]  /*4da0*/  I2F.RP R12, R13 ;  /* 0x0000000d000c7306 */ /* 0x000e620000209400 */
[----:B------:R-:W-:Y:S02]  /*4db0*/  LEA.HI.X.SX32 R22, R20, UR13, 0x1, P2 ;  /* 0x0000000d14167c11 */ /* 0x000fe400090f0eff */
[----:B--2---:R-:W-:-:S05]  /*4dc0*/  IADD3 R21, P0, PT, R19, UR9, RZ ;  /* 0x0000000913157c10 */ /* 0x004fca000ff1e0ff */
[----:B---3--:R-:W2:Y:S01]  /*4dd0*/  MUFU.RCP R26, R26 ;  /* 0x0000001a001a7308 */ /* 0x008ea20000001000 */
[----:B----4-:R-:W-:Y:S01]  /*4de0*/  IADD3 R25, P1, PT, R23, UR7, RZ ;  /* 0x0000000717197c10 */ /* 0x010fe2000ff3e0ff */
[----:B------:R-:W-:Y:S02]  /*4df0*/  IMAD.X R20, RZ, RZ, R18, P0 ;  /* 0x000000ffff147224 */ /* 0x000fe400000e0612 */
[----:B-1----:R-:W-:-:S04]  /*4e00*/  IMAD.WIDE.U32 R36, R21, UR10, RZ ;  /* 0x0000000a15247c25 */ /* 0x002fc8000f8e00ff */
[----:B------:R-:W1:Y:S01]  /*4e10*/  MUFU.RCP R12, R12 ;  /* 0x0000000c000c7308 */ /* 0x000e620000001000 */
[----:B------:R-:W-:Y:S02]  /*4e20*/  IMAD.X R24, RZ, RZ, R22, P1 ;  /* 0x000000ffff187224 */ /* 0x000fe400008e0616 */
[----:B------:R-:W-:-:S04]  /*4e30*/  IMAD.WIDE.U32 R30, R20, UR10, RZ ;  /* 0x0000000a141e7c25 */ /* 0x000fc8000f8e00ff */
[----:B--2---:R-:W-:Y:S02]  /*4e40*/  VIADD R26, R26, 0xffffffe ;  /* 0x0ffffffe1a1a7836 */ /* 0x004fe40000000000 */
[----:B------:R-:W-:Y:S02]  /*4e50*/  IMAD.WIDE.U32 R28, R24, UR4, RZ ;  /* 0x00000004181c7c25 */ /* 0x000fe4000f8e00ff */
[----:B------:R-:W2:Y:S02]  /*4e60*/  F2I.FTZ.U32.TRUNC.NTZ R27, R26 ;  /* 0x0000001a001b7305 */ /* 0x000ea4000021f000 */
[----:B------:R-:W-:-:S04]  /*4e70*/  IMAD.WIDE.U32 R30, P1, R21, UR11, R30 ;  /* 0x0000000b151e7c25 */ /* 0x000fc8000f82001e */
[----:B-1----:R-:W-:Y:S02]  /*4e80*/  VIADD R12, R12, 0xffffffe ;  /* 0x0ffffffe0c0c7836 */ /* 0x002fe40000000000 */
[----:B------:R-:W-:-:S04]  /*4e90*/  IMAD.WIDE.U32 R28, P0, R25, UR5, R28 ;  /* 0x00000005191c7c25 */ /* 0x000fc8000f80001c */
[----:B------:R-:W-:Y:S02]  /*4ea0*/  IMAD.WIDE.U32 R38, R25, UR4, RZ ;  /* 0x0000000419267c25 */ /* 0x000fe4000f8e00ff */
[----:B------:R-:W1:Y:S02]  /*4eb0*/  F2I.FTZ.U32.TRUNC.NTZ R25, R12 ;  /* 0x0000000c00197305 */ /* 0x000e64000021f000 */
[----:B------:R-:W-:Y:S01]  /*4ec0*/  IMAD.X R35, RZ, RZ, RZ, P1 ;  /* 0x000000ffff237224 */ /* 0x000fe200008e06ff */
[----:B------:R-:W-:Y:S01]  /*4ed0*/  IADD3 RZ, P1, PT, R37, R30, RZ ;  /* 0x0000001e25ff7210 */ /* 0x000fe20007f3e0ff */
[----:B------:R-:W-:Y:S01]  /*4ee0*/  IMAD.MOV.U32 R34, RZ, RZ, R31 ;  /* 0x000000ffff227224 */ /* 0x000fe200078e001f */
[----:B------:R-:W-:Y:S01]  /*4ef0*/  IADD3 RZ, P2, PT, R39, R28, RZ ;  /* 0x0000001c27ff7210 */ /* 0x000fe20007f5e0ff */
[----:B------:R-:W-:Y:S01]  /*4f00*/  IMAD.X R33, RZ, RZ, RZ, P0 ;  /* 0x000000ffff217224 */ /* 0x000fe200000e06ff */
[----:B------:R-:W-:Y:S01]  /*4f10*/  ISETP.NE.U32.AND P0, PT, RZ, UR10, PT ;  /* 0x0000000aff007c0c */ /* 0x000fe2000bf05070 */
[----:B------:R-:W-:-:S02]  /*4f20*/  IMAD.MOV.U32 R32, RZ, RZ, R29 ;  /* 0x000000ffff207224 */ /* 0x000fc400078e001d */
[----:B------:R-:W-:Y:S01]  /*4f30*/  IMAD.WIDE.U32.X R34, R20, UR11, R34, P1 ;  /* 0x0000000b14227c25 */ /* 0x000fe200088e0422 */
[----:B------:R-:W-:Y:S02]  /*4f40*/  ISETP.NE.U32.AND P1, PT, RZ, UR4, PT ;  /* 0x00000004ff007c0c */ /* 0x000fe4000bf25070 */
[----:B------:R-:W-:Y:S01]  /*4f50*/  ISETP.NE.AND.EX P0, PT, RZ, UR11, PT, P0 ;  /* 0x0000000bff007c0c */ /* 0x000fe2000bf05300 */
[----:B--2---:R-:W-:Y:S01]  /*4f60*/  IMAD.MOV R21, RZ, RZ, -R27 ;  /* 0x000000ffff157224 */ /* 0x004fe200078e0a1b */
[----:B------:R-:W-:Y:S01]  /*4f70*/  ISETP.NE.AND.EX P1, PT, RZ, UR5, PT, P1 ;  /* 0x00000005ff007c0c */ /* 0x000fe2000bf25310 */
[----:B------:R-:W-:Y:S01]  /*4f80*/  IMAD.WIDE.U32.X R32, R24, UR5, R32, P2 ;  /* 0x0000000518207c25 */ /* 0x000fe200090e0420 */
[----:B------:R-:W-:Y:S02]  /*4f90*/  SEL R19, R19, R34, !P0 ;  /* 0x0000002213137207 */ /* 0x000fe40004000000 */
[----:B------:R-:W-:Y:S01]  /*4fa0*/  SEL R18, R18, R35, !P0 ;  /* 0x0000002312127207 */ /* 0x000fe20004000000 */
[----:B------:R-:W-:Y:S01]  /*4fb0*/  IMAD R21, R21, R14, RZ ;  /* 0x0000000e15157224 */ /* 0x000fe200078e02ff */
[----:B------:R-:W-:Y:S01]  /*4fc0*/  SEL R23, R23, R32, !P1 ;  /* 0x0000002017177207 */ /* 0x000fe20004800000 */
[----:B------:R-:W-:Y:S01]  /*4fd0*/  IMAD.MOV.U32 R26, RZ, RZ, RZ ;  /* 0x000000ffff1a7224 */ /* 0x000fe200078e00ff */
[----:B------:R-:W-:Y:S01]  /*4fe0*/  SEL R22, R22, R33, !P1 ;  /* 0x0000002116167207 */ /* 0x000fe20004800000 */
[----:B-1----:R-:W-:-:S02]  /*4ff0*/  IMAD.MOV R12, RZ, RZ, -R25 ;  /* 0x000000ffff0c7224 */ /* 0x002fc400078e0a19 */
[----:B------:R-:W-:Y:S01]  /*5000*/  IMAD.HI.U32 R21, R27, R21, R26 ;  /* 0x000000151b157227 */ /* 0x000fe200078e001a */
[----:B------:R-:W-:Y:S02]  /*5010*/  SHF.R.U64 R26, R19, UR8, R18 ;  /* 0x00000008131a7c19 */ /* 0x000fe40008001212 */
[----:B------:R-:W-:Y:S01]  /*5020*/  SHF.R.U64 R23, R23, UR6, R22 ;  /* 0x0000000617177c19 */ /* 0x000fe20008001216 */
[----:B------:R-:W-:Y:S01]  /*5030*/  IMAD.MOV.U32 R18, RZ, RZ, R12 ;  /* 0x000000ffff127224 */ /* 0x000fe200078e000c */
[----:B------:R-:W-:Y:S01]  /*5040*/  IADD3 R26, PT, PT, R5, -0x1, R26 ;  /* 0xffffffff051a7810 */ /* 0x000fe20007ffe01a */
[----:B------:R-:W-:Y:S01]  /*5050*/  IMAD.MOV.U32 R24, RZ, RZ, RZ ;  /* 0x000000ffff187224 */ /* 0x000fe200078e00ff */
[----:B------:R-:W-:Y:S01]  /*5060*/  IADD3 R22, PT, PT, R4, -0x1, R23 ;  /* 0xffffffff04167810 */ /* 0x000fe20007ffe017 */
[----:B------:R-:W-:Y:S01]  /*5070*/  IMAD R23, R18, R13, RZ ;  /* 0x0000000d12177224 */ /* 0x000fe200078e02ff */
[----:B------:R-:W-:Y:S02]  /*5080*/  IABS R19, R5 ;  /* 0x0000000500137213 */ /* 0x000fe40000000000 */
[----:B------:R-:W-:Y:S01]  /*5090*/  IABS R20, R26 ;  /* 0x0000001a00147213 */ /* 0x000fe20000000000 */
[----:B------:R-:W-:Y:S01]  /*50a0*/  IMAD.HI.U32 R23, R25, R23, R24 ;  /* 0x0000001719177227 */ /* 0x000fe200078e0018 */
[----:B------:R-:W-:-:S02]  /*50b0*/  IABS R12, R4 ;  /* 0x00000004000c7213 */ /* 0x000fc40000000000 */
[----:B------:R-:W-:Y:S01]  /*50c0*/  IABS R18, R22 ;  /* 0x0000001600127213 */ /* 0x000fe20000000000 */
[----:B------:R-:W-:Y:S01]  /*50d0*/  IMAD.MOV R19, RZ, RZ, -R19 ;  /* 0x000000ffff137224 */ /* 0x000fe200078e0a13 */
[----:B------:R-:W-:Y:S01]  /*50e0*/  ISETP.GE.AND P4, PT, R26, RZ, PT ;  /* 0x000000ff1a00720c */ /* 0x000fe20003f86270 */
[----:B------:R-:W-:Y:S01]  /*50f0*/  IMAD.HI.U32 R21, R21, R20, RZ ;  /* 0x0000001415157227 */ /* 0x000fe200078e00ff */
[----:B------:R-:W-:-:S03]  /*5100*/  ISETP.GE.AND P2, PT, R22, RZ, PT ;  /* 0x000000ff1600720c */ /* 0x000fc60003f46270 */
[----:B------:R-:W-:Y:S02]  /*5110*/  IMAD.MOV R12, RZ, RZ, -R12 ;  /* 0x000000ffff0c7224 */ /* 0x000fe400078e0a0c */
[----:B------:R-:W-:-:S04]  /*5120*/  IMAD.HI.U32 R23, R23, R18, RZ ;  /* 0x0000001217177227 */ /* 0x000fc800078e00ff */
[----:B------:R-:W-:Y:S02]  /*5130*/  IMAD R19, R21, R19, R20 ;  /* 0x0000001315137224 */ /* 0x000fe400078e0214 */
[----:B------:R-:W-:Y:S02]  /*5140*/  IMAD R18, R23, R12, R18 ;  /* 0x0000000c17127224 */ /* 0x000fe400078e0212 */
[----:B------:R-:W1:Y:S01]  /*5150*/  LDC R12, c[0x0][0xbe0] ;  /* 0x0002f800ff0c7b82 */ /* 0x000e620000000800 */
[----:B------:R-:W-:Y:S02]  /*5160*/  ISETP.GT.U32.AND P1, PT, R14, R19, PT ;  /* 0x000000130e00720c */ /* 0x000fe40003f24070 */
[----:B------:R-:W-:-:S11]  /*5170*/  ISETP.GT.U32.AND P0, PT, R13, R18, PT ;  /* 0x000000120d00720c */ /* 0x000fd60003f04070 */
[----:B------:R-:W-:Y:S01]  /*5180*/  @!P1 IMAD.IADD R19, R19, 0x1, -R14 ;  /* 0x0000000113139824 */ /* 0x000fe200078e0a0e */
[----:B------:R-:W-:Y:S01]  /*5190*/  ISETP.NE.AND P1, PT, RZ, UR24, PT ;  /* 0x00000018ff007c0c */ /* 0x000fe2000bf25270 */
[----:B------:R-:W-:-:S03]  /*51a0*/  @!P0 IMAD.IADD R18, R18, 0x1, -R13 ;  /* 0x0000000112128824 */ /* 0x000fc600078e0a0d */
[----:B------:R-:W-:Y:S02]  /*51b0*/  ISETP.GT.U32.AND P0, PT, R14, R19, PT ;  /* 0x000000130e00720c */ /* 0x000fe40003f04070 */
[----:B------:R-:W-:-:S11]  /*51c0*/  ISETP.GT.U32.AND P3, PT, R13, R18, PT ;  /* 0x000000120d00720c */ /* 0x000fd60003f64070 */
[----:B------:R-:W-:Y:S01]  /*51d0*/  @!P0 IMAD.IADD R19, R19, 0x1, -R14 ;  /* 0x0000000113138824 */ /* 0x000fe200078e0a0e */
[----:B------:R-:W-:Y:S01]  /*51e0*/  ISETP.NE.AND P0, PT, RZ, UR21, PT ;  /* 0x00000015ff007c0c */ /* 0x000fe2000bf05270 */
[----:B------:R-:W-:Y:S02]  /*51f0*/  @!P3 IMAD.IADD R18, R18, 0x1, -R13 ;  /* 0x000000011212b824 */ /* 0x000fe400078e0a0d */
[----:B------:R-:W-:Y:S01]  /*5200*/  @!P4 IMAD.MOV R19, RZ, RZ, -R19 ;  /* 0x000000ffff13c224 */ /* 0x000fe200078e0a13 */
[----:B------:R-:W-:Y:S01]  /*5210*/  @!P1 LOP3.LUT R19, RZ, UR24, RZ, 0x33, !PT ;  /* 0x00000018ff139c12 */ /* 0x000fe2000f8e33ff */
[----:B------:R-:W-:-:S04]  /*5220*/  @!P2 IMAD.MOV R18, RZ, RZ, -R18 ;  /* 0x000000ffff12a224 */ /* 0x000fc800078e0a12 */
[----:B------:R-:W-:-:S04]  /*5230*/  IMAD.IADD R26, R26, 0x1, -R19 ;  /* 0x000000011a1a7824 */ /* 0x000fc800078e0a13 */
[----:B------:R-:W-:Y:S02]  /*5240*/  @!P0 LOP3.LUT R18, RZ, UR21, RZ, 0x33, !PT ;  /* 0x00000015ff128c12 */ /* 0x000fe4000f8e33ff */
[----:B-1----:R-:W-:-:S03]  /*5250*/  ISETP.NE.AND P0, PT, R12, 0x1, PT ;  /* 0x000000010c00780c */ /* 0x002fc60003f05270 */
[----:B------:R-:W-:-:S04]  /*5260*/  IMAD.IADD R13, R22, 0x1, -R18 ;  /* 0x00000001160d7824 */ /* 0x000fc800078e0a12 */
[----:B------:R-:W-:Y:S01]  /*5270*/  IMAD R19, R26, R13, RZ ;  /* 0x0000000d1a137224 */ /* 0x000fe200078e02ff */
[----:B------:R-:W-:-:S04]  /*5280*/  SEL R12, R13, R26, !P0 ;  /* 0x0000001a0d0c7207 */ /* 0x000fc80004000000 */
[----:B------:R-:W-:Y:S02]  /*5290*/  SHF.R.S32.HI R14, RZ, 0x1f, R19 ;  /* 0x0000001fff0e7819 */ /* 0x000fe40000011413 */
[----:B------:R-:W-:Y:S02]  /*52a0*/  SHF.R.S32.HI R13, RZ, 0x1f, R12 ;  /* 0x0000001fff0d7819 */ /* 0x000fe4000001140c */
.L_x_56:
[----:B------:R-:W-:Y:S05]  /*52b0*/  BSYNC.RECONVERGENT B0 ;  /* 0x0000000000007941 */ /* 0x000fea0003800200 */
.L_x_55:
        /* <DEDUP_REMOVED lines=10> */
[----:B------:R-:W-:Y:S02]  /*5360*/  IMAD.X R18, R21, 0x1, R14, P0 ;  /* 0x0000000115127824 */ /* 0x000fe400000e060e */
[----:B------:R-:W2:Y:S04]  /*5370*/  SHFL.UP PT, R21, R20, 0x2, RZ ;  /* 0x0440000014157989 */ /* 0x000ea800000e00ff */
[----:B-1----:R-:W1:Y:S01]  /*5380*/  SHFL.UP PT, R22, R18, 0x2, RZ ;  /* 0x0440000012167989 */ /* 0x002e6200000e00ff */
[----:B--2---:R-:W-:-:S04]  /*5390*/  SEL R21, R21, RZ, P4 ;  /* 0x000000ff15157207 */ /* 0x004fc80002000000 */
[----:B------:R-:W-:Y:S02]  /*53a0*/  IADD3 R21, P0, PT, R21, R20, RZ ;  /* 0x0000001415157210 */ /* 0x000fe40007f1e0ff */
[----:B-1----:R-:W-:-:S03]  /*53b0*/  SEL R23, R22, RZ, P4 ;  /* 0x000000ff16177207 */ /* 0x002fc60002000000 */
[----:B------:R-:W1:Y:S02]  /*53c0*/  SHFL.UP PT, R24, R21, 0x4, RZ ;  /* 0x0480000015187989 */ /* 0x000e6400000e00ff */
[----:B------:R-:W-:-:S05]  /*53d0*/  IMAD.X R22, R23, 0x1, R18, P0 ;  /* 0x0000000117167824 */ /* 0x000fca00000e0612 */
[----:B------:R-:W2:Y:S01]  /*53e0*/  SHFL.UP PT, R23, R22, 0x4, RZ ;  /* 0x0480000016177989 */ /* 0x000ea200000e00ff */
[----:B-1----:R-:W-:-:S04]  /*53f0*/  SEL R24, R24, RZ, P1 ;  /* 0x000000ff18187207 */ /* 0x002fc80000800000 */
[----:B------:R-:W-:Y:S02]  /*5400*/  IADD3 R24, P0, PT, R24, R21, RZ ;  /* 0x0000001518187210 */ /* 0x000fe40007f1e0ff */
[----:B--2---:R-:W-:-:S05]  /*5410*/  SEL R23, R23, RZ, P1 ;  /* 0x000000ff17177207 */ /* 0x004fca0000800000 */
[----:B------:R-:W-:Y:S02]  /*5420*/  IMAD.X R18, R23, 0x1, R22, P0 ;  /* 0x0000000117127824 */ /* 0x000fe400000e0616 */
[----:B------:R-:W1:Y:S04]  /*5430*/  SHFL.UP PT, R23, R24, 0x8, RZ ;  /* 0x0500000018177989 */ /* 0x000e6800000e00ff */
[----:B------:R-:W2:Y:S01]  /*5440*/  SHFL.UP PT, R20, R18, 0x8, RZ ;  /* 0x0500000012147989 */ /* 0x000ea200000e00ff */
[----:B-1----:R-:W-:-:S04]  /*5450*/  SEL R23, R23, RZ, P2 ;  /* 0x000000ff17177207 */ /* 0x002fc80001000000 */
[----:B------:R-:W-:Y:S02]  /*5460*/  IADD3 R25, P0, PT, R23, R24, RZ ;  /* 0x0000001817197210 */ /* 0x000fe40007f1e0ff */
[----:B--2---:R-:W-:-:S03]  /*5470*/  SEL R21, R20, RZ, P2 ;  /* 0x000000ff14157207 */ /* 0x004fc60001000000 */
[----:B------:R-:W1:Y:S02]  /*5480*/  SHFL.UP PT, R22, R25, 0x10, RZ ;  /* 0x0600000019167989 */ /* 0x000e6400000e00ff */
[----:B------:R-:W-:-:S05]  /*5490*/  IMAD.X R26, R21, 0x1, R18, P0 ;  /* 0x00000001151a7824 */ /* 0x000fca00000e0612 */
[----:B------:R-:W2:Y:S01]  /*54a0*/  SHFL.UP PT, R20, R26, 0x10, RZ ;  /* 0x060000001a147989 */ /* 0x000ea200000e00ff */
[----:B-1----:R-:W-:-:S04]  /*54b0*/  SEL R22, R22, RZ, P3 ;  /* 0x000000ff16167207 */ /* 0x002fc80001800000 */
[----:B------:R-:W-:Y:S02]  /*54c0*/  IADD3 R21, P0, PT, R22, R25, RZ ;  /* 0x0000001916157210 */ /* 0x000fe40007f1e0ff */
[----:B--2---:R-:W-:-:S05]  /*54d0*/  SEL R23, R20, RZ, P3 ;  /* 0x000000ff14177207 */ /* 0x004fca0001800000 */
[----:B------:R-:W-:Y:S01]  /*54e0*/  IMAD.X R18, R23, 0x1, R26, P0 ;  /* 0x0000000117127824 */ /* 0x000fe200000e061a */
[----:B------:R-:W-:Y:S01]  /*54f0*/  IADD3 R22, P0, PT, R21, R10, RZ ;  /* 0x0000000a15167210 */ /* 0x000fe20007f1e0ff */
[----:B------:R-:W-:-:S04]  /*5500*/  IMAD.U32 R23, RZ, RZ, UR17 ;  /* 0x00000011ff177e24 */ /* 0x000fc8000f8e00ff */
[----:B------:R-:W-:Y:S01]  /*5510*/  IMAD.X R20, R18, 0x1, R9, P0 ;  /* 0x0000000112147824 */ /* 0x000fe200000e0609 */
[----:B------:R-:W-:-:S04]  /*5520*/  ISETP.LE.U32.AND P0, PT, R22, UR18, PT ;  /* 0x0000001216007c0c */ /* 0x000fc8000bf03070 */
[----:B------:R-:W-:-:S13]  /*5530*/  ISETP.GE.U32.AND.EX P0, PT, R23, R20, PT, P0 ;  /* 0x000000141700720c */ /* 0x000fda0003f06100 */
[----:B------:R-:W-:-:S04]  /*5540*/  VOTE.ANY R23, PT, !P0 ;  /* 0x0000000000177806 */ /* 0x000fc800040e0100 */
[----:B------:R-:W-:-:S13]  /*5550*/  ISETP.NE.AND P0, PT, R23, RZ, PT ;  /* 0x000000ff1700720c */ /* 0x000fda0003f05270 */
[----:B------:R-:W-:Y:S05]  /*5560*/  @P0 BRA `(.L_x_57) ;  /* 0x0000000800440947 */ /* 0x000fea0003800000 */
[----:B------:R-:W1:Y:S01]  /*5570*/  LDC R9, c[0x0][0xbe0] ;  /* 0x0002f800ff097b82 */ /* 0x000e620000000800 */
[----:B------:R-:W2:Y:S01]  /*5580*/  LDCU UR25, c[0x0][0xbe8] ;  /* 0x00017d00ff1977ac */ /* 0x000ea20008000800 */
[----:B------:R-:W3:Y:S01]  /*5590*/  LDCU.64 UR10, c[0x0][0xba8] ;  /* 0x00017500ff0a77ac */ /* 0x000ee20008000a00 */
[----:B------:R-:W4:Y:S01]  /*55a0*/  LDCU.64 UR8, c[0x0][0xbb0] ;  /* 0x00017600ff0877ac */ /* 0x000f220008000a00 */
[----:B------:R-:W1:Y:S02]  /*55b0*/  LDCU.128 UR4, c[0x0][0xbc0] ;  /* 0x00017800ff0477ac */ /* 0x000e640008000c00 */
[----:B-1234-:R-:W-:-:S13]  /*55c0*/  ISETP.NE.AND P6, PT, R9, 0x1, PT ;  /* 0x000000010900780c */ /* 0x01efda0003fc5270 */
.L_x_60:
        /* <DEDUP_REMOVED lines=10> */
[----:B-1----:R-:W-:-:S05]  /*5670*/  @!P0 IMAD.WIDE R24, R11, 0xc, R24 ;  /* 0x0000000c0b188825 */ /* 0x002fca00078e0218 */
[----:B------:R2:W5:Y:S04]  /*5680*/  @!P0 LDG.E R6, desc[UR50][R24.64+0x180] ;  /* 0x0001803218068981 */ /* 0x000568000c1e1900 */
[----:B------:R2:W5:Y:S01]  /*5690*/  @!P0 LDG.E R7, desc[UR50][R24.64+0x184] ;  /* 0x0001843218078981 */ /* 0x000562000c1e1900 */
[----:B------:R-:W-:Y:S02]  /*56a0*/  ISETP.GE.AND P0, PT, R11, UR25, PT ;  /* 0x000000190b007c0c */ /* 0x000fe4000bf06270 */
[----:B------:R-:W-:-:S11]  /*56b0*/  MOV R19, 0x7fffffff ;  /* 0x7fffffff00137802 */ /* 0x000fd60000000f00 */
[----:B---34-:R-:W-:Y:S05]  /*56c0*/  @P0 BRA `(.L_x_59) ;  /* 0x0000000400500947 */ /* 0x018fea0003800000 */
[----:B------:R-:W-:-:S04]  /*56d0*/  IADD3 R13, P0, PT, R21, UR20, RZ ;  /* 0x00000014150d7c10 */ /* 0x000fc8000ff1e0ff */
[----:B------:R-:W-:Y:S02]  /*56e0*/  LEA.HI.X.SX32 R12, R21, UR15, 0x1, P0 ;  /* 0x0000000f150c7c11 */ /* 0x000fe400080f0eff */
[----:B--2---:R-:W-:-:S04]  /*56f0*/  IADD3 R20, P0, PT, R18, UR14, RZ ;  /* 0x0000000e12147c10 */ /* 0x004fc8000ff1e0ff */
[----:B------:R-:W-:Y:S02]  /*5700*/  LEA.HI.X.SX32 R19, R18, UR13, 0x1, P0 ;  /* 0x0000000d12137c11 */ /* 0x000fe400080f0eff */
[----:B------:R-:W-:-:S05]  /*5710*/  IADD3 R18, P0, PT, R13, UR9, RZ ;  /* 0x000000090d127c10 */ /* 0x000fca000ff1e0ff */
[----:B------:R-:W-:Y:S01]  /*5720*/  IMAD.X R14, RZ, RZ, R12, P0 ;  /* 0x000000ffff0e7224 */ /* 0x000fe200000e060c */
[----:B------:R-:W-:Y:S01]  /*5730*/  IADD3 R22, P0, PT, R20, UR7, RZ ;  /* 0x0000000714167c10 */ /* 0x000fe2000ff1e0ff */
        /* <DEDUP_REMOVED lines=28> */
[----:B------:R-:W-:-:S04]  /*5900*/  SHF.R.U64 R13, R20, UR6, R13 ;  /* 0x00000006140d7c19 */ /* 0x000fc8000800120d */
[----:B------:R-:W-:-:S04]  /*5910*/  IADD3 R20, PT, PT, R4, -0x1, R13 ;  /* 0xffffffff04147810 */ /* 0x000fc80007ffe00d */
[----:B------:R-:W-:Y:S01]  /*5920*/  IABS R13, R20 ;  /* 0x00000014000d7213 */ /* 0x000fe20000000000 */
[----:B-1----:R-:W1:Y:S02]  /*5930*/  MUFU.RCP R22, R18 ;  /* 0x0000001200167308 */ /* 0x002e640000001000 */
[----:B-1----:R-:W-:Y:S01]  /*5940*/  VIADD R22, R22, 0xffffffe ;  /* 0x0ffffffe16167836 */ /* 0x002fe20000000000 */
[----:B------:R-:W-:-:S05]  /*5950*/  IABS R18, R4 ;  /* 0x0000000400127213 */ /* 0x000fca0000000000 */
[----:B------:R-:W1:Y:S02]  /*5960*/  F2I.FTZ.U32.TRUNC.NTZ R23, R22 ;  /* 0x0000001600177305 */ /* 0x000e64000021f000 */
[----:B-1----:R-:W-:Y:S02]  /*5970*/  IMAD.MOV R12, RZ, RZ, -R23 ;  /* 0x000000ffff0c7224 */ /* 0x002fe400078e0a17 */
[----:B------:R-:W-:Y:S02]  /*5980*/  IMAD.MOV.U32 R22, RZ, RZ, RZ ;  /* 0x000000ffff167224 */ /* 0x000fe400078e00ff */
[----:B------:R-:W-:Y:S01]  /*5990*/  IMAD R25, R12, R19, RZ ;  /* 0x000000130c197224 */ /* 0x000fe200078e02ff */
[----:B------:R-:W-:-:S03]  /*59a0*/  IABS R12, R5 ;  /* 0x00000005000c7213 */ /* 0x000fc60000000000 */
[----:B------:R-:W-:Y:S02]  /*59b0*/  IMAD.HI.U32 R25, R23, R25, R22 ;  /* 0x0000001917197227 */ /* 0x000fe400078e0016 */
[----:B------:R-:W1:Y:S02]  /*59c0*/  I2F.RP R23, R18 ;  /* 0x0000001200177306 */ /* 0x000e640000209400 */
[----:B------:R-:W-:Y:S02]  /*59d0*/  IMAD.MOV R12, RZ, RZ, -R12 ;  /* 0x000000ffff0c7224 */ /* 0x000fe400078e0a0c */
        /* <DEDUP_REMOVED lines=29> */
[----:B------:R-:W-:-:S05]  /*5bb0*/  @!P0 LOP3.LUT R13, RZ, UR21, RZ, 0x33, !PT ;  /* 0x00000015ff0d8c12 */ /* 0x000fca000f8e33ff */
[----:B------:R-:W-:-:S05]  /*5bc0*/  IMAD.IADD R20, R20, 0x1, -R13 ;  /* 0x0000000114147824 */ /* 0x000fca00078e0a0d */
[CC--:B------:R-:W-:Y:S01]  /*5bd0*/  SEL R12, R20.reuse, R19.reuse, !P6 ;  /* 0x00000013140c7207 */ /* 0x0c0fe20007000000 */
[----:B------:R-:W-:-:S03]  /*5be0*/  IMAD R19, R20, R19, RZ ;  /* 0x0000001314137224 */ /* 0x000fc600078e02ff */
[----:B------:R-:W-:Y:S02]  /*5bf0*/  SHF.R.S32.HI R13, RZ, 0x1f, R12 ;  /* 0x0000001fff0d7819 */ /* 0x000fe4000001140c */
[----:B------:R-:W-:Y:S02]  /*5c00*/  SHF.R.S32.HI R14, RZ, 0x1f, R19 ;  /* 0x0000001fff0e7819 */ /* 0x000fe40000011413 */
.L_x_59:
[----:B------:R-:W-:Y:S05]  /*5c10*/  BSYNC.RECONVERGENT B0 ;  /* 0x0000000000007941 */ /* 0x000fea0003800200 */
.L_x_58:
[----:B--2---:R-:W1:Y:S04]  /*5c20*/  SHFL.UP PT, R20, R19, 0x1, RZ ;  /* 0x0420000013147989 */ /* 0x004e6800000e00ff */
        /* <DEDUP_REMOVED lines=37> */
.L_x_57:
[----:B------:R-:W1:Y:S08]  /*5e80*/  BREV R25, R23 ;  /* 0x0000001700197301 */ /* 0x000e700000000000 */
[----:B-1----:R-:W1:Y:S02]  /*5e90*/  FLO.U32.SH R25, R25 ;  /* 0x0000001900197300 */ /* 0x002e6400000e0400 */
[----:B-1----:R-:W1:Y:S02]  /*5ea0*/  SHFL.IDX PT, R11, R11, R25, 0x1f ;  /* 0x00001f190b0b7589 */ /* 0x002e6400000e0000 */
[----:B-1----:R-:W-:-:S05]  /*5eb0*/  IMAD.IADD R20, R8, 0x1, R11 ;  /* 0x0000000108147824 */ /* 0x002fca00078e020b */
[----:B------:R-:W-:-:S13]  /*5ec0*/  ISETP.GE.AND P0, PT, R20, UR25, PT ;  /* 0x0000001914007c0c */ /* 0x000fda000bf06270 */
[----:B------:R-:W1:Y:S01]  /*5ed0*/  @!P0 LDC.64 R26, c[0x0][0xbf0] ;  /* 0x0002fc00ff1a8b82 */ /* 0x000e620000000a00 */
[----:B------:R-:W-:Y:S04]  /*5ee0*/  SHFL.IDX PT, R13, R13, R25, 0x1f ;  /* 0x00001f190d0d7589 */ /* 0x000fe800000e0000 */
[----:B------:R-:W-:Y:S01]  /*5ef0*/  SHFL.IDX PT, R12, R12, R25, 0x1f ;  /* 0x00001f190c0c7589 */ /* 0x000fe200000e0000 */
[----:B-1----:R-:W-:-:S05]  /*5f00*/  @!P0 IMAD.WIDE R26, R20, 0xc, R26 ;  /* 0x0000000c141a8825 */ /* 0x002fca00078e021a */
[----:B-----5:R1:W5:Y:S04]  /*5f10*/  @!P0 LDG.E R6, desc[UR50][R26.64] ;  /* 0x000000321a068981 */ /* 0x020368000c1e1900 */
[----:B------:R1:W5:Y:S01]  /*5f20*/  @!P0 LDG.E R7, desc[UR50][R26.64+0x4] ;  /* 0x000004321a078981 */ /* 0x000362000c1e1900 */
[----:B------:R-:W-:-:S03]  /*5f30*/  IADD3 R10, P1, P0, R10, R21, -R19 ;  /* 0x000000150a0a7210 */ /* 0x000fc6000783e813 */
[----:B------:R-:W-:Y:S01]  /*5f40*/  SHFL.IDX PT, R21, R19, R25, 0x1f ;  /* 0x00001f1913157589 */ /* 0x000fe200000e0000 */
[----:B------:R-:W-:-:S03]  /*5f50*/  IADD3.X R18, PT, PT, R9, R18, ~R14, P1, P0 ;  /* 0x0000001209127210 */ /* 0x000fc60000fe0c0e */
[----:B------:R-:W2:Y:S04]  /*5f60*/  SHFL.IDX PT, R14, R14, R25, 0x1f ;  /* 0x00001f190e0e7589 */ /* 0x000ea800000e0000 */
[----:B------:R-:W3:Y:S04]  /*5f70*/  SHFL.IDX PT, R10, R10, R25, 0x1f ;  /* 0x00001f190a0a7589 */ /* 0x000ee800000e0000 */
[----:B------:R4:W1:Y:S01]  /*5f80*/  SHFL.IDX PT, R9, R18, R25, 0x1f ;  /* 0x00001f1912097589 */ /* 0x00086200000e0000 */
[----:B--2---:R-:W-:Y:S01]  /*5f90*/  IMAD.MOV.U32 R19, RZ, RZ, R14 ;  /* 0x000000ffff137224 */ /* 0x004fe200078e000e */
[----:B-1-34-:R-:W-:-:S07]  /*5fa0*/  MOV R18, R21 ;  /* 0x0000001500127202 */ /* 0x01afce0000000f00 */
.L_x_54:
[----:B------:R-:W1:Y:S01]  /*5fb0*/  LDCU UR4, c[0x0][0xbe8] ;  /* 0x00017d00ff0477ac */ /* 0x000e620008000800 */
[----:B------:R-:W-:Y:S01]  /*5fc0*/  IMAD.MOV.U32 R21, RZ, RZ, -0x1 ;  /* 0xffffffffff157424 */ /* 0x000fe200078e00ff */
[----:B------:R-:W-:Y:S02]  /*5fd0*/  MOV R14, 0xffffffff ;  /* 0xffffffff000e7802 */ /* 0x000fe40000000f00 */
[----:B-1----:R-:W-:-:S13]  /*5fe0*/  ISETP.GE.AND P0, PT, R11, UR4, PT ;  /* 0x000000040b007c0c */ /* 0x002fda000bf06270 */
[----:B------:R-:W-:Y:S05]  /*5ff0*/  @P0 BRA `(.L_x_53) ;  /* 0x0000000000e80947 */ /* 0x000fea0003800000 */
[----:B------:R-:W1:Y:S01]  /*6000*/  LDC R14, c[0x0][0xb98] ;  /* 0x0002e600ff0e7b82 */ /* 0x000e620000000800 */
[----:B------:R-:W-:-:S04]  /*6010*/  IADD3 R20, P0, PT, -R10, UR18, RZ ;  /* 0x000000120a147c10 */ /* 0x000fc8000ff1e1ff */
[----:B------:R-:W-:-:S03]  /*6020*/  IADD3.X R27, PT, PT, ~R9, UR17, RZ, P0, !PT ;  /* 0x00000011091b7c10 */ /* 0x000fc600087fe5ff */
[----:B------:R-:W2:Y:S08]  /*6030*/  LDC R25, c[0x0][0xb88] ;  /* 0x0002e200ff197b82 */ /* 0x000eb00000000800 */
[----:B------:R-:W3:Y:S01]  /*6040*/  LDC R23, c[0x0][0xbdc] ;  /* 0x0002f700ff177b82 */ /* 0x000ee20000000800 */
[-CC-:B-1----:R-:W-:Y:S02]  /*6050*/  SHF.R.U32.HI R16, RZ, R14.reuse, R27.reuse ;  /* 0x0000000eff107219 */ /* 0x182fe4000001161b */
[----:B------:R-:W-:-:S02]  /*6060*/  SHF.R.U64 R14, R20, R14, R27 ;  /* 0x0000000e140e7219 */ /* 0x000fc4000000121b */
[-CC-:B--2---:R-:W-:Y:S02]  /*6070*/  SHF.R.U32.HI R22, RZ, R25.reuse, R16.reuse ;  /* 0x00000019ff167219 */ /* 0x184fe40000011610 */
[-CC-:B------:R-:W-:Y:S02]  /*6080*/  SHF.R.U32.HI R3, RZ, R25.reuse, R13.reuse ;  /* 0x00000019ff037219 */ /* 0x180fe4000001160d */
[-C--:B------:R-:W-:Y:S02]  /*6090*/  SHF.R.U64 R16, R14, R25.reuse, R16 ;  /* 0x000000190e107219 */ /* 0x080fe40000001210 */
[----:B------:R-:W-:Y:S02]  /*60a0*/  SHF.R.U64 R20, R12, R25, R13 ;  /* 0x000000190c147219 */ /* 0x000fe4000000120d */
[-CC-:B---3--:R-:W-:Y:S02]  /*60b0*/  SHF.R.U32.HI R21, RZ, R23.reuse, R22.reuse ;  /* 0x00000017ff157219 */ /* 0x188fe40000011616 */
[----:B------:R-:W-:-:S02]  /*60c0*/  SHF.R.U64 R22, R16, R23, R22 ;  /* 0x0000001710167219 */ /* 0x000fc40000001216 */
[----:B------:R-:W-:-:S04]  /*60d0*/  LOP3.LUT R2, R21, R3, RZ, 0xfc, !PT ;  /* 0x0000000315027212 */ /* 0x000fc800078efcff */
[----:B------:R-:W-:-:S13]  /*60e0*/  ISETP.NE.U32.AND P0, PT, R2, RZ, PT ;  /* 0x000000ff0200720c */ /* 0x000fda0003f05070 */
        /* <DEDUP_REMOVED lines=22> */
.L_x_61:
[----:B------:R-:W-:Y:S02]  /*6250*/  MOV R2, 0x6270 ;  /* 0x0000627000027802 */ /* 0x000fe40000000f00 */
[----:B-----5:R-:W-:Y:S05]  /*6260*/  CALL.REL.NOINC `(.L_x_63) ;  /* 0x000000bc00bc7944 */ /* 0x020fea0003c00000 */
[----:B------:R-:W-:-:S05]  /*6270*/  IADD3 R23, PT, PT, -R21, RZ, RZ ;  /* 0x000000ff15177210 */ /* 0x000fca0007ffe1ff */
[----:B------:R-:W-:-:S07]  /*6280*/  IMAD R23, R20, R23, R22 ;  /* 0x0000001714177224 */ /* 0x000fce00078e0216 */
.L_x_62:
[----:B------:R-:W1:Y:S01]  /*6290*/  LDC R20, c[0x0][0xbdc] ;  /* 0x0002f700ff147b82 */ /* 0x000e620000000800 */
[----:B------:R-:W-:Y:S02]  /*62a0*/  LOP3.LUT R14, R14, UR22, RZ, 0xc0, !PT ;  /* 0x000000160e0e7c12 */ /* 0x000fe4000f8ec0ff */
[----:B------:R-:W-:-:S05]  /*62b0*/  PLOP3.LUT P1, PT, PT, PT, PT, 0x8, 0x80 ;  /* 0x000000000080781c */ /* 0x000fca0003f2e170 */
[----:B------:R-:W2:Y:S08]  /*62c0*/  LDC R2, c[0x0][0xb80] ;  /* 0x0002e000ff027b82 */ /* 0x000eb00000000800 */
[----:B------:R-:W3:Y:S08]  /*62d0*/  LDC R3, c[0x0][0xb90] ;  /* 0x0002e400ff037b82 */ /* 0x000ef00000000800 */
[----:B------:R-:W4:Y:S01]  /*62e0*/  LDC R22, c[0x0][0xbe0] ;  /* 0x0002f800ff167b82 */ /* 0x000f220000000800 */
[----:B-1----:R-:W-:-:S02]  /*62f0*/  SHF.L.U32 R20, R21, R20, RZ ;  /* 0x0000001415147219 */ /* 0x002fc400000006ff */
[----:B------:R-:W-:Y:S02]  /*6300*/  LOP3.LUT R21, R16, UR12, RZ, 0xc0, !PT ;  /* 0x0000000c10157c12 */ /* 0x000fe4000f8ec0ff */
[----:B------:R-:W-:-:S03]  /*6310*/  P2R R16, PR, RZ, 0x2 ;  /* 0x00000002ff107803 */ /* 0x000fc60000000000 */
[----:B------:R-:W-:Y:S02]  /*6320*/  IMAD.IADD R20, R21, 0x1, R20 ;  /* 0x0000000115147824 */ /* 0x000fe400078e0214 */
[----:B--2---:R-:W-:Y:S02]  /*6330*/  IMAD R14, R23, R2, R14 ;  /* 0x00000002170e7224 */ /* 0x004fe400078e020e */
[----:B---3--:R-:W-:Y:S01]  /*6340*/  IMAD R3, R20, R3, UR30 ;  /* 0x0000001e14037e24 */ /* 0x008fe2000f8e0203 */
[----:B----4-:R-:W-:-:S04]  /*6350*/  ISETP.NE.AND P0, PT, R22, 0x1, PT ;  /* 0x000000011600780c */ /* 0x010fc80003f05270 */
[----:B------:R-:W-:Y:S02]  /*6360*/  SEL R2, R3, R14, !P0 ;  /* 0x0000000e03027207 */ /* 0x000fe40004000000 */
[----:B------:R-:W-:Y:S01]  /*6370*/  SEL R21, R14, R3, !P0 ;  /* 0x000000030e157207 */ /* 0x000fe20004000000 */
[----:B------:R-:W-:Y:S02]  /*6380*/  IMAD.MOV.U32 R3, RZ, RZ, 0x1 ;  /* 0x00000001ff037424 */ /* 0x000fe400078e00ff */
[----:B------:R-:W-:Y:S02]  /*6390*/  IMAD.MOV.U32 R14, RZ, RZ, R11 ;  /* 0x000000ffff0e7224 */ /* 0x000fe400078e000b */
.L_x_53:
[----:B------:R-:W-:-:S09]  /*63a0*/  UISETP.NE.AND UP0, UPT, UR37, 0x1, UPT ;  /* 0x000000012500788c */ /* 0x000fd2000bf05270 */
[----:B------:R-:W-:Y:S05]  /*63b0*/  BRA.U !UP0, `(.L_x_64) ;  /* 0x0000000108047547 */ /* 0x000fea000b800000 */
[----:B------:R-:W-:Y:S05]  /*63c0*/  BPT.TRAP 0x1 ;  /* 0x000000040000795c */ /* 0x000fea0000300000 */
.L_x_64:
[----:B------:R-:W1:Y:S01]  /*63d0*/  S2UR UR4, SR_CgaCtaId ;  /* 0x00000000000479c3 */ /* 0x000e620000008800 */
[----:B------:R-:W-:Y:S01]  /*63e0*/  UMOV UR5, 0x400 ;  /* 0x0000040000057882 */ /* 0x000fe20000000000 */
[----:B------:R-:W-:Y:S01]  /*63f0*/  SHF.L.U32 R20, R0, 0x1f, RZ ;  /* 0x0000001f00147819 */ /* 0x000fe200000006ff */
[----:B------:R-:W-:Y:S01]  /*6400*/  VIADD R22, R15, 0x1 ;  /* 0x000000010f167836 */ /* 0x000fe20000000000 */
[----:B------:R-:W-:Y:S01]  /*6410*/  ISETP.NE.AND P1, PT, R17, R14, PT ;  /* 0x0000000e1100720c */ /* 0x000fe20003f25270 */
[----:B-1----:R-:W-:-:S04]  /*6420*/  ULEA UR4, UR4, UR5, 0x18 ;  /* 0x0000000504047291 */ /* 0x002fc8000f8ec0ff */
[----:B------:R-:W-:-:S09]  /*6430*/  ULEA UR4, UR23, UR4, 0x3 ;  /* 0x0000000417047291 */ /* 0x000fd2000f8e18ff */
[----:B------:R-:W1:Y:S02]  /*6440*/  SYNCS.PHASECHK.TRANS64.TRYWAIT P0, [UR4+0xe0], R20 ;  /* 0x0000e014ff0075a7 */ /* 0x000e640008001104 */
[----:B-1----:R-:W-:Y:S05]  /*6450*/  @!P0 BRA `(.L_x_65) ;  /* 0x000000ac00988947 */ /* 0x002fea0003800000 */
.L_x_240:
[----:B------:R-:W-:Y:S01]  /*6460*/  ELECT P0, URZ, PT ;  /* 0x0000000000ff782f */ /* 0x000fe20003800000 */
[----:B------:R-:W-:Y:S01]  /*6470*/  @!P1 IMAD.MOV R22, RZ, RZ, R15 ;  /* 0x000000ffff169224 */ /* 0x000fe200078e020f */
[----:B------:R-:W-:Y:S01]  /*6480*/  BSSY.RECONVERGENT B0, `(.L_x_66) ;  /* 0x0000017000007945 */ /* 0x000fe20003800200 */
[----:B------:R-:W-:-:S03]  /*6490*/  ISETP.NE.AND P2, PT, R16, RZ, PT ;  /* 0x000000ff1000720c */ /* 0x000fc60003f45270 */
[----:B------:R-:W-:-:S07]  /*64a0*/  PRMT R15, R22, 0x7610, R15 ;  /* 0x00007610160f7816 */ /* 0x000fce000000000f */
[----:B------:R-:W-:Y:S05]  /*64b0*/  @!P0 BRA `(.L_x_67) ;  /* 0x00000000004c8947 */ /* 0x000fea0003800000 */
[----:B------:R-:W-:Y:S01]  /*64c0*/  PLOP3.LUT P0, PT, P1, P2, PT, 0x20, 0x2 ;  /* 0x000000000002781c */ /* 0x000fe20000f04470 */
[----:B------:R-:W-:Y:S01]  /*64d0*/  UIMAD UR5, UR23, 0x14, UR36 ;  /* 0x00000014170578a4 */ /* 0x000fe2000f8e0224 */
[----:B------:R-:W-:Y:S02]  /*64e0*/  SEL R16, R15, RZ, !P2 ;  /* 0x000000ff0f107207 */ /* 0x000fe40005000000 */
[----:B-1----:R-:W-:-:S04]  /*64f0*/  SEL R17, RZ, 0x1, !P0 ;  /* 0x00000001ff117807 */ /* 0x002fc80004000000 */
[----:B------:R-:W-:Y:S02]  /*6500*/  PRMT R16, R17, 0x5410, R16 ;  /* 0x0000541011107816 */ /* 0x000fe40000000010 */
[----:B------:R1:W-:Y:S04]  /*6510*/  STS [UR5], R2 ;  /* 0x00000002ff007988 */ /* 0x0003e80008000805 */
[----:B------:R1:W-:Y:S04]  /*6520*/  STS [UR5+0x4], R21 ;  /* 0x00000415ff007988 */ /* 0x0003e80008000805 */
[----:B------:R1:W-:Y:S04]  /*6530*/  STS [UR5+0xc], R3 ;  /* 0x00000c03ff007988 */ /* 0x0003e80008000805 */
[----:B------:R1:W-:Y:S04]  /*6540*/  STS [UR5+0x10], R16 ;  /* 0x00001010ff007988 */ /* 0x0003e80008000805 */
[----:B------:R1:W-:Y:S01]  /*6550*/  STS [UR5+0x8], R14 ;  /* 0x0000080eff007988 */ /* 0x0003e20008000805 */
[----:B------:R-:W-:Y:S01]  /*6560*/  @!PT LDS RZ, [RZ] ;  /* 0x00000000fffff984 */ /* 0x000fe20000000800 */
[----:B------:R-:W-:Y:S01]  /*6570*/  @!PT LDS RZ, [RZ] ;  /* 0x00000000fffff984 */ /* 0x000fe20000000800 */
[----:B------:R-:W-:Y:S01]  /*6580*/  @!PT LDS RZ, [RZ] ;  /* 0x00000000fffff984 */ /* 0x000fe20000000800 */
[----:B------:R-:W-:Y:S01]  /*6590*/  @!PT LDS RZ, [RZ] ;  /* 0x00000000fffff984 */ /* 0x000fe20000000800 */
[----:B------:R2:W-:Y:S06]  /*65a0*/  MEMBAR.ALL.CTA ;  /* 0x0000000000007992 */ /* 0x0005ec0000008000 */
[----:B--2---:R-:W2:Y:S01]  /*65b0*/  FENCE.VIEW.ASYNC.S ;  /* 0x00000000000073c6 */ /* 0x004ea20000000000 */
[----:B------:R-:W-:Y:S05]  /*65c0*/  BRA.U !UP0, `(.L_x_68) ;  /* 0x0000000108047547 */ /* 0x000fea000b800000 */
[----:B------:R-:W-:Y:S05]  /*65d0*/  BPT.TRAP 0x1 ;  /* 0x000000040000795c */ /* 0x000fea0000300000 */
.L_x_68:
[----:B--2---:R-:W-:Y:S01]  /*65e0*/  SYNCS.ARRIVE.TRANS64.A1T0 RZ, [UR4+0xa0], RZ ;  /* 0x0000a0ffffff79a7 */ /* 0x004fe20008100004 */
.L_x_67:
[----:B------:R-:W-:Y:S05]  /*65f0*/  BSYNC.RECONVERGENT B0 ;  /* 0x0000000000007941 */ /* 0x000fea0003800200 */
.L_x_66:
[----:B------:R-:W-:Y:S01]  /*6600*/  UIADD3 UR23, UPT, UPT, UR23, 0x1, URZ ;  /* 0x0000000117177890 */ /* 0x000fe2000fffe0ff */
[----:B-1----:R-:W-:-:S03]  /*6610*/  MOV R17, R14 ;  /* 0x0000000e00117202 */ /* 0x002fc60000000f00 */
[----:B------:R-:W-:-:S04]  /*6620*/  UISETP.NE.AND UP0, UPT, UR23, 0x8, UPT ;  /* 0x000000081700788c */ /* 0x000fc8000bf05270 */
[----:B------:R-:W-:Y:S02]  /*6630*/  USEL UR4, URZ, 0x1, UP0 ;  /* 0x00000001ff047887 */ /* 0x000fe40008000000 */
[----:B------:R-:W-:-:S04]  /*6640*/  USEL UR23, UR23, URZ, UP0 ;  /* 0x000000ff17177287 */ /* 0x000fc80008000000 */
[----:B------:R-:W-:Y:S01]  /*6650*/  LOP3.LUT R0, R0, UR4, RZ, 0x3c, !PT ;  /* 0x0000000400007c12 */ /* 0x000fe2000f8e3cff */
[----:B------:R-:W-:Y:S07]  /*6660*/  @!P2 BRA `(.L_x_69) ;  /* 0xffffffe4001ca947 */ /* 0x000fee000383ffff */
[----:B------:R-:W-:Y:S01]  /*6670*/  HFMA2 R15, -RZ, RZ, 0, 0 ;  /* 0x00000000ff0f7431 */ /* 0x000fe200000001ff */
[----:B------:R-:W-:Y:S02]  /*6680*/  PRMT R16, RZ, 0x7610, R16 ;  /* 0x00007610ff107816 */ /* 0x000fe40000000010 */
.L_x_85:
[----:B-1-3--:R-:W1:Y:S01]  /*6690*/  LDC.64 R2, c[0x0][0xbd0] ;  /* 0x0002f400ff027b82 */ /* 0x00ae620000000a00 */
        /* <DEDUP_REMOVED lines=12> */
[----:B--2---:R-:W-:Y:S05]  /*6760*/  @P0 BRA P1, `(.L_x_70) ;  /* 0x0000001400ec0947 */ /* 0x004fea0000800000 */
        /* <DEDUP_REMOVED lines=8> */
[----:B-----5:R-:W-:Y:S01]  /*67f0*/  MOV R19, R6 ;  /* 0x0000000600137202 */ /* 0x020fe20000000f00 */
        /* <DEDUP_REMOVED lines=32> */
[----:B------:R-:W-:-:S04]  /*6a00*/  IMAD.WIDE.U32 R28, R25, UR4, RZ ;  /* 0x00000004191c7c25 */ /* 0x000fc8000f8e00ff */
[----:B------:R-:W2:Y:S01]  /*6a10*/  F2I.FTZ.U32.TRUNC.NTZ R27, R27 ;  /* 0x0000001b001b7305 */ /* 0x000ea2000021f000 */
[----:B------:R-:W-:-:S04]  /*6a20*/  IMAD.WIDE.U32 R30, P1, R22, UR11, R30 ;  /* 0x0000000b161e7c25 */ /* 0x000fc8000f82001e */
[----:B------:R-:W-:-:S04]  /*6a30*/  IMAD.WIDE.U32 R28, P0, R26, UR5, R28 ;  /* 0x000000051a1c7c25 */ /* 0x000fc8000f80001c */
[----:B------:R-:W-:-:S04]  /*6a40*/  IMAD.WIDE.U32 R38, R26, UR4, RZ ;  /* 0x000000041a267c25 */ /* 0x000fc8000f8e00ff */
[----:B------:R-:W-:Y:S01]  /*6a50*/  IMAD.X R35, RZ, RZ, RZ, P1 ;  /* 0x000000ffff237224 */ /* 0x000fe200008e06ff */
[----:B------:R-:W-:Y:S01]  /*6a60*/  IADD3 RZ, P1, PT, R37, R30, RZ ;  /* 0x0000001e25ff7210 */ /* 0x000fe20007f3e0ff */
[----:B-1----:R-:W-:Y:S01]  /*6a70*/  VIADD R12, R12, 0xffffffe ;  /* 0x0ffffffe0c0c7836 */ /* 0x002fe20000000000 */
[----:B------:R-:W-:Y:S01]  /*6a80*/  IADD3 RZ, P2, PT, R39, R28, RZ ;  /* 0x0000001c27ff7210 */ /* 0x000fe20007f5e0ff */
[----:B------:R-:W-:Y:S02]  /*6a90*/  IMAD.MOV.U32 R34, RZ, RZ, R31 ;  /* 0x000000ffff227224 */ /* 0x000fe400078e001f */
[----:B------:R-:W-:Y:S01]  /*6aa0*/  IMAD.X R33, RZ, RZ, RZ, P0 ;  /* 0x000000ffff217224 */ /* 0x000fe200000e06ff */
[----:B------:R-:W-:Y:S01]  /*6ab0*/  ISETP.NE.U32.AND P0, PT, RZ, UR10, PT ;  /* 0x0000000aff007c0c */ /* 0x000fe2000bf05070 */
[----:B------:R-:W-:Y:S02]  /*6ac0*/  IMAD.MOV.U32 R32, RZ, RZ, R29 ;  /* 0x000000ffff207224 */ /* 0x000fe400078e001d */
[----:B------:R1:W3:Y:S01]  /*6ad0*/  F2I.FTZ.U32.TRUNC.NTZ R29, R12 ;  /* 0x0000000c001d7305 */ /* 0x0002e2000021f000 */
[----:B------:R-:W-:Y:S01]  /*6ae0*/  IMAD.WIDE.U32.X R34, R21, UR11, R34, P1 ;  /* 0x0000000b15227c25 */ /* 0x000fe200088e0422 */
[----:B------:R-:W-:-:S02]  /*6af0*/  ISETP.NE.U32.AND P1, PT, RZ, UR4, PT ;  /* 0x00000004ff007c0c */ /* 0x000fc4000bf25070 */
[----:B------:R-:W-:Y:S01]  /*6b00*/  ISETP.NE.AND.EX P0, PT, RZ, UR11, PT, P0 ;  /* 0x0000000bff007c0c */ /* 0x000fe2000bf05300 */
[----:B------:R-:W-:Y:S01]  /*6b10*/  IMAD.WIDE.U32.X R32, R25, UR5, R32, P2 ;  /* 0x0000000519207c25 */ /* 0x000fe200090e0420 */
[----:B------:R-:W-:Y:S02]  /*6b20*/  ISETP.NE.AND.EX P1, PT, RZ, UR5, PT, P1 ;  /* 0x00000005ff007c0c */ /* 0x000fe4000bf25310 */
[----:B------:R-:W-:Y:S01]  /*6b30*/  SEL R20, R20, R34, !P0 ;  /* 0x0000002214147207 */ /* 0x000fe20004000000 */
[----:B--2---:R-:W-:Y:S01]  /*6b40*/  IMAD.MOV R22, RZ, RZ, -R27 ;  /* 0x000000ffff167224 */ /* 0x004fe200078e0a1b */
[----:B------:R-:W-:Y:S01]  /*6b50*/  SEL R19, R19, R35, !P0 ;  /* 0x0000002313137207 */ /* 0x000fe20004000000 */
[----:B------:R-:W-:Y:S01]  /*6b60*/  IMAD.MOV.U32 R26, RZ, RZ, RZ ;  /* 0x000000ffff1a7224 */ /* 0x000fe200078e00ff */
[----:B------:R-:W-:Y:S01]  /*6b70*/  SEL R24, R24, R32, !P1 ;  /* 0x0000002018187207 */ /* 0x000fe20004800000 */
[----:B------:R-:W-:Y:S01]  /*6b80*/  IMAD R21, R22, R18, RZ ;  /* 0x0000001216157224 */ /* 0x000fe200078e02ff */
[----:B------:R-:W-:Y:S01]  /*6b90*/  SEL R23, R23, R33, !P1 ;  /* 0x0000002117177207 */ /* 0x000fe20004800000 */
[----:B------:R-:W-:Y:S01]  /*6ba0*/  IMAD.MOV.U32 R28, RZ, RZ, RZ ;  /* 0x000000ffff1c7224 */ /* 0x000fe200078e00ff */
[----:B-1----:R-:W-:Y:S01]  /*6bb0*/  SHF.R.U64 R12, R20, UR8, R19 ;  /* 0x00000008140c7c19 */ /* 0x002fe20008001213 */
[----:B------:R-:W-:Y:S01]  /*6bc0*/  IMAD.HI.U32 R21, R27, R21, R26 ;  /* 0x000000151b157227 */ /* 0x000fe200078e001a */
[----:B------:R-:W-:-:S02]  /*6bd0*/  SHF.R.U64 R23, R24, UR6, R23 ;  /* 0x0000000618177c19 */ /* 0x000fc40008001217 */
[----:B------:R-:W-:Y:S01]  /*6be0*/  IADD3 R25, PT, PT, R5, -0x1, R12 ;  /* 0xffffffff05197810 */ /* 0x000fe20007ffe00c */
[----:B---3--:R-:W-:Y:S01]  /*6bf0*/  IMAD.MOV R26, RZ, RZ, -R29 ;  /* 0x000000ffff1a7224 */ /* 0x008fe200078e0a1d */
[----:B------:R-:W-:Y:S02]  /*6c00*/  IADD3 R24, PT, PT, R4, -0x1, R23 ;  /* 0xffffffff04187810 */ /* 0x000fe40007ffe017 */
[----:B------:R-:W-:Y:S01]  /*6c10*/  IABS R20, R5 ;  /* 0x0000000500147213 */ /* 0x000fe20000000000 */
[----:B------:R-:W-:Y:S01]  /*6c20*/  IMAD R23, R26, R13, RZ ;  /* 0x0000000d1a177224 */ /* 0x000fe200078e02ff */
[----:B------:R-:W-:Y:S02]  /*6c30*/  IABS R22, R25 ;  /* 0x0000001900167213 */ /* 0x000fe40000000000 */
[----:B------:R-:W-:Y:S01]  /*6c40*/  IABS R12, R4 ;  /* 0x00000004000c7213 */ /* 0x000fe20000000000 */
[----:B------:R-:W-:Y:S01]  /*6c50*/  IMAD.HI.U32 R23, R29, R23, R28 ;  /* 0x000000171d177227 */ /* 0x000fe200078e001c */
[----:B------:R-:W-:-:S02]  /*6c60*/  IABS R19, R24 ;  /* 0x0000001800137213 */ /* 0x000fc40000000000 */
[----:B------:R-:W-:Y:S01]  /*6c70*/  ISETP.GE.AND P4, PT, R25, RZ, PT ;  /* 0x000000ff1900720c */ /* 0x000fe20003f86270 */
[----:B------:R-:W-:Y:S01]  /*6c80*/  IMAD.MOV R20, RZ, RZ, -R20 ;  /* 0x000000ffff147224 */ /* 0x000fe200078e0a14 */
[----:B------:R-:W-:Y:S01]  /*6c90*/  ISETP.GE.AND P2, PT, R24, RZ, PT ;  /* 0x000000ff1800720c */ /* 0x000fe20003f46270 */
[----:B------:R-:W-:-:S04]  /*6ca0*/  IMAD.HI.U32 R21, R21, R22, RZ ;  /* 0x0000001615157227 */ /* 0x000fc800078e00ff */
        /* <DEDUP_REMOVED lines=26> */
.L_x_73:
[----:B------:R-:W-:Y:S05]  /*6e50*/  BSYNC.RECONVERGENT B0 ;  /* 0x0000000000007941 */ /* 0x000fea0003800200 */
.L_x_72:
        /* <DEDUP_REMOVED lines=26> */
[----:B------:R-:W-:Y:S01]  /*7000*/  IADD3 R26, P0, PT, R19, R24, RZ ;  /* 0x00000018131a7210 */ /* 0x000fe20007f1e0ff */
[----:B------:R-:W-:Y:S01]  /*7010*/  IMAD.U32 R24, RZ, RZ, UR17 ;  /* 0x00000011ff187e24 */ /* 0x000fe2000f8e00ff */
        /* <DEDUP_REMOVED lines=8> */
[----:B------:R-:W-:-:S05]  /*70a0*/  IADD3 R22, P0, PT, R19, R10, RZ ;  /* 0x0000000a13167210 */ /* 0x000fca0007f1e0ff */
        /* <DEDUP_REMOVED lines=12> */
.L_x_77:
        /* <DEDUP_REMOVED lines=33> */
[----:B------:R-:W-:Y:S02]  /*7380*/  IMAD.MOV.U32 R24, RZ, RZ, R27 ;  /* 0x000000ffff187224 */ /* 0x000fe400078e001b */
[----:B------:R-:W-:-:S04]  /*7390*/  IMAD.WIDE.U32.X R18, R18, UR11, R28, P0 ;  /* 0x0000000b12127c25 */ /* 0x000fc800080e041c */
[----:B------:R-:W-:-:S05]  /*73a0*/  IMAD.WIDE.U32 R28, R23, UR4, RZ ;  /* 0x00000004171c7c25 */ /* 0x000fca000f8e00ff */
[----:B------:R-:W-:-:S05]  /*73b0*/  IADD3 RZ, P0, PT, R29, R26, RZ ;  /* 0x0000001a1dff7210 */ /* 0x000fca0007f1e0ff */
[----:B------:R-:W-:Y:S01]  /*73c0*/  IMAD.WIDE.U32.X R22, R22, UR5, R24, P0 ;  /* 0x0000000516167c25 */ /* 0x000fe200080e0418 */
[----:B------:R-:W-:-:S04]  /*73d0*/  ISETP.NE.U32.AND P0, PT, RZ, UR10, PT ;  /* 0x0000000aff007c0c */ /* 0x000fc8000bf05070 */
[----:B------:R-:W-:-:S04]  /*73e0*/  ISETP.NE.AND.EX P0, PT, RZ, UR11, PT, P0 ;  /* 0x0000000bff007c0c */ /* 0x000fc8000bf05300 */
[----:B------:R-:W-:Y:S02]  /*73f0*/  SEL R13, R13, R18, !P0 ;  /* 0x000000120d0d7207 */ /* 0x000fe40004000000 */
[----:B------:R-:W-:Y:S02]  /*7400*/  SEL R12, R12, R19, !P0 ;  /* 0x000000130c0c7207 */ /* 0x000fe40004000000 */
[----:B------:R-:W-:Y:S02]  /*7410*/  ISETP.NE.U32.AND P0, PT, RZ, UR4, PT ;  /* 0x00000004ff007c0c */ /* 0x000fe4000bf05070 */
[----:B------:R-:W-:Y:S02]  /*7420*/  SHF.R.U64 R12, R13, UR8, R12 ;  /* 0x000000080d0c7c19 */ /* 0x000fe4000800120c */
[----:B------:R-:W-:-:S04]  /*7430*/  ISETP.NE.AND.EX P0, PT, RZ, UR5, PT, P0 ;  /* 0x00000005ff007c0c */ /* 0x000fc8000bf05300 */
[----:B------:R-:W-:Y:S02]  /*7440*/  SEL R18, R20, R23, !P0 ;  /* 0x0000001714127207 */ /* 0x000fe40004000000 */
[-C--:B------:R-:W-:Y:S02]  /*7450*/  IABS R20, R5.reuse ;  /* 0x0000000500147213 */ /* 0x080fe40000000000 */
[----:B------:R-:W-:Y:S02]  /*7460*/  SEL R21, R21, R22, !P0 ;  /* 0x0000001615157207 */ /* 0x000fe40004000000 */
[----:B------:R-:W1:Y:S01]  /*7470*/  I2F.RP R23, R20 ;  /* 0x0000001400177306 */ /* 0x000e620000209400 */
[----:B------:R-:W-:Y:S02]  /*7480*/  IADD3 R22, PT, PT, R5, -0x1, R12 ;  /* 0xffffffff05167810 */ /* 0x000fe40007ffe00c */
[----:B------:R-:W-:Y:S02]  /*7490*/  IABS R12, R5 ;  /* 0x00000005000c7213 */ /* 0x000fe40000000000 */
[----:B------:R-:W-:-:S02]  /*74a0*/  IABS R13, R22 ;  /* 0x00000016000d7213 */ /* 0x000fc40000000000 */
[----:B------:R-:W-:Y:S01]  /*74b0*/  SHF.R.U64 R21, R21, UR6, R18 ;  /* 0x0000000615157c19 */ /* 0x000fe20008001212 */
[----:B------:R-:W-:-:S03]  /*74c0*/  IMAD.MOV R12, RZ, RZ, -R12 ;  /* 0x000000ffff0c7224 */ /* 0x000fc600078e0a0c */
[----:B------:R-:W-:Y:S01]  /*74d0*/  IADD3 R21, PT, PT, R4, -0x1, R21 ;  /* 0xffffffff04157810 */ /* 0x000fe20007ffe015 */
[----:B-1----:R-:W1:Y:S02]  /*74e0*/  MUFU.RCP R24, R23 ;  /* 0x0000001700187308 */ /* 0x002e640000001000 */
[----:B-1----:R-:W-:-:S06]  /*74f0*/  VIADD R24, R24, 0xffffffe ;  /* 0x0ffffffe18187836 */ /* 0x002fcc0000000000 */
[----:B------:R-:W1:Y:S02]  /*7500*/  F2I.FTZ.U32.TRUNC.NTZ R25, R24 ;  /* 0x0000001800197305 */ /* 0x000e64000021f000 */
[----:B-1----:R-:W-:Y:S02]  /*7510*/  IMAD.MOV R19, RZ, RZ, -R25 ;  /* 0x000000ffff137224 */ /* 0x002fe400078e0a19 */
[----:B------:R-:W-:Y:S02]  /*7520*/  IMAD.MOV.U32 R24, RZ, RZ, RZ ;  /* 0x000000ffff187224 */ /* 0x000fe400078e00ff */
[----:B------:R-:W-:-:S04]  /*7530*/  IMAD R19, R19, R20, RZ ;  /* 0x0000001413137224 */ /* 0x000fc800078e02ff */
[----:B------:R-:W-:-:S06]  /*7540*/  IMAD.HI.U32 R19, R25, R19, R24 ;  /* 0x0000001319137227 */ /* 0x000fcc00078e0018 */
[----:B------:R-:W-:-:S04]  /*7550*/  IMAD.HI.U32 R19, R19, R13, RZ ;  /* 0x0000000d13137227 */ /* 0x000fc800078e00ff */
[----:B------:R-:W-:Y:S01]  /*7560*/  IMAD R23, R19, R12, R13 ;  /* 0x0000000c13177224 */ /* 0x000fe200078e020d */
[----:B------:R-:W-:Y:S02]  /*7570*/  IABS R19, R4 ;  /* 0x0000000400137213 */ /* 0x000fe40000000000 */
[----:B------:R-:W-:Y:S02]  /*7580*/  IABS R13, R21 ;  /* 0x00000015000d7213 */ /* 0x000fe40000000000 */
[----:B------:R-:W1:Y:S01]  /*7590*/  I2F.RP R26, R19 ;  /* 0x00000013001a7306 */ /* 0x000e620000209400 */
[----:B------:R-:W-:-:S13]  /*75a0*/  ISETP.GT.U32.AND P0, PT, R20, R23, PT ;  /* 0x000000171400720c */ /* 0x000fda0003f04070 */
[----:B------:R-:W-:Y:S01]  /*75b0*/  @!P0 IMAD.IADD R23, R23, 0x1, -R20 ;  /* 0x0000000117178824 */ /* 0x000fe200078e0a14 */
[----:B-1----:R-:W1:Y:S02]  /*75c0*/  MUFU.RCP R24, R26 ;  /* 0x0000001a00187308 */ /* 0x002e640000001000 */
[----:B-1----:R-:W-:-:S06]  /*75d0*/  VIADD R24, R24, 0xffffffe ;  /* 0x0ffffffe18187836 */ /* 0x002fcc0000000000 */
        /* <DEDUP_REMOVED lines=29> */
.L_x_76:
[----:B------:R-:W-:Y:S05]  /*77b0*/  BSYNC.RECONVERGENT B0 ;  /* 0x0000000000007941 */ /* 0x000fea0003800200 */
.L_x_75:
[----:B------:R-:W1:Y:S04]  /*77c0*/  SHFL.UP PT, R20, R23, 0x1, RZ ;  /* 0x0420000017147989 */ /* 0x000e6800000e00ff */
[----:B------:R-:W3:Y:S01]  /*77d0*/  SHFL.UP PT, R19, R18, 0x1, RZ ;  /* 0x0420000012137989 */ /* 0x000ee200000e00ff */
[----:B-1----:R-:W-:Y:S02]  /*77e0*/  SEL R20, R20, RZ, P5 ;  /* 0x000000ff14147207 */ /* 0x002fe40002800000 */
[----:B---3--:R-:W-:Y:S02]  /*77f0*/  SEL R19, R19, RZ, P5 ;  /* 0x000000ff13137207 */ /* 0x008fe40002800000 */
[----:B------:R-:W-:-:S05]  /*7800*/  IADD3 R20, P0, PT, R20, R23, RZ ;  /* 0x0000001714147210 */ /* 0x000fca0007f1e0ff */
[----:B------:R-:W-:Y:S01]  /*7810*/  IMAD.X R19, R19, 0x1, R18, P0 ;  /* 0x0000000113137824 */ /* 0x000fe200000e0612 */
        /* <DEDUP_REMOVED lines=32> */
.L_x_74:
        /* <DEDUP_REMOVED lines=17> */
.L_x_71:
[----:B------:R-:W3:Y:S01]  /*7b30*/  LDCU UR4, c[0x0][0xbe8] ;  /* 0x00017d00ff0477ac */ /* 0x000ee20008000800 */
[----:B------:R-:W-:Y:S01]  /*7b40*/  IMAD.MOV.U32 R22, RZ, RZ, -0x1 ;  /* 0xffffffffff167424 */ /* 0x000fe200078e00ff */
[----:B--2---:R-:W-:Y:S02]  /*7b50*/  MOV R21, 0xffffffff ;  /* 0xffffffff00157802 */ /* 0x004fe40000000f00 */
[----:B---3--:R-:W-:-:S13]  /*7b60*/  ISETP.GE.AND P0, PT, R11, UR4, PT ;  /* 0x000000040b007c0c */ /* 0x008fda000bf06270 */
[----:B------:R-:W-:Y:S05]  /*7b70*/  @P0 BRA `(.L_x_70) ;  /* 0x0000000000e80947 */ /* 0x000fea0003800000 */
[----:B------:R-:W2:Y:S01]  /*7b80*/  LDC R17, c[0x0][0xb98] ;  /* 0x0002e600ff117b82 */ /* 0x000ea20000000800 */
[----:B-1----:R-:W-:-:S04]  /*7b90*/  IADD3 R24, P0, PT, -R10, UR18, RZ ;  /* 0x000000120a187c10 */ /* 0x002fc8000ff1e1ff */
[----:B------:R-:W-:-:S03]  /*7ba0*/  IADD3.X R20, PT, PT, ~R9, UR17, RZ, P0, !PT ;  /* 0x0000001109147c10 */ /* 0x000fc600087fe5ff */
[----:B------:R-:W1:Y:S08]  /*7bb0*/  LDC R25, c[0x0][0xb88] ;  /* 0x0002e200ff197b82 */ /* 0x000e700000000800 */
[----:B------:R-:W3:Y:S01]  /*7bc0*/  LDC R23, c[0x0][0xbdc] ;  /* 0x0002f700ff177b82 */ /* 0x000ee20000000800 */
[-CC-:B--2---:R-:W-:Y:S02]  /*7bd0*/  SHF.R.U32.HI R26, RZ, R17.reuse, R20.reuse ;  /* 0x00000011ff1a7219 */ /* 0x184fe40000011614 */
[----:B------:R-:W-:-:S02]  /*7be0*/  SHF.R.U64 R17, R24, R17, R20 ;  /* 0x0000001118117219 */ /* 0x000fc40000001214 */
[-CC-:B-1----:R-:W-:Y:S02]  /*7bf0*/  SHF.R.U32.HI R22, RZ, R25.reuse, R26.reuse ;  /* 0x00000019ff167219 */ /* 0x182fe4000001161a */
        /* <DEDUP_REMOVED lines=29> */
.L_x_78:
[----:B------:R-:W-:Y:S02]  /*7dd0*/  MOV R2, 0x7df0 ;  /* 0x00007df000027802 */ /* 0x000fe40000000f00 */
[----:B-----5:R-:W-:Y:S05]  /*7de0*/  CALL.REL.NOINC `(.L_x_63) ;  /* 0x000000a000dc7944 */ /* 0x020fea0003c00000 */
[----:B------:R-:W-:-:S05]  /*7df0*/  IADD3 R23, PT, PT, -R21, RZ, RZ ;  /* 0x000000ff15177210 */ /* 0x000fca0007ffe1ff */
[----:B------:R-:W-:-:S07]  /*7e00*/  IMAD R23, R20, R23, R22 ;  /* 0x0000001714177224 */ /* 0x000fce00078e0216 */
.L_x_79:
[----:B------:R-:W1:Y:S01]  /*7e10*/  LDC R20, c[0x0][0xbdc] ;  /* 0x0002f700ff147b82 */ /* 0x000e620000000800 */
[----:B------:R-:W-:Y:S02]  /*7e20*/  LOP3.LUT R17, R17, UR22, RZ, 0xc0, !PT ;  /* 0x0000001611117c12 */ /* 0x000fe4000f8ec0ff */
[----:B------:R-:W-:-:S05]  /*7e30*/  PLOP3.LUT P1, PT, PT, PT, PT, 0x8, 0x80 ;  /* 0x000000000080781c */ /* 0x000fca0003f2e170 */
[----:B------:R-:W2:Y:S08]  /*7e40*/  LDC R2, c[0x0][0xb80] ;  /* 0x0002e000ff027b82 */ /* 0x000eb00000000800 */
[----:B------:R-:W3:Y:S08]  /*7e50*/  LDC R3, c[0x0][0xb90] ;  /* 0x0002e400ff037b82 */ /* 0x000ef00000000800 */
[----:B------:R-:W4:Y:S01]  /*7e60*/  LDC R22, c[0x0][0xbe0] ;  /* 0x0002f800ff167b82 */ /* 0x000f220000000800 */
[----:B-1----:R-:W-:-:S02]  /*7e70*/  SHF.L.U32 R20, R21, R20, RZ ;  /* 0x0000001415147219 */ /* 0x002fc400000006ff */
[----:B------:R-:W-:-:S05]  /*7e80*/  LOP3.LUT R21, R26, UR12, RZ, 0xc0, !PT ;  /* 0x0000000c1a157c12 */ /* 0x000fca000f8ec0ff */
[----:B------:R-:W-:Y:S02]  /*7e90*/  IMAD.IADD R20, R21, 0x1, R20 ;  /* 0x0000000115147824 */ /* 0x000fe400078e0214 */
[----:B--2---:R-:W-:Y:S02]  /*7ea0*/  IMAD R17, R23, R2, R17 ;  /* 0x0000000217117224 */ /* 0x004fe400078e0211 */
[----:B------:R-:W-:Y:S02]  /*7eb0*/  IMAD.MOV.U32 R21, RZ, RZ, R11 ;  /* 0x000000ffff157224 */ /* 0x000fe400078e000b */
[----:B---3--:R-:W-:Y:S02]  /*7ec0*/  IMAD R20, R20, R3, UR30 ;  /* 0x0000001e14147e24 */ /* 0x008fe4000f8e0203 */
[----:B------:R-:W-:Y:S01]  /*7ed0*/  IMAD.MOV.U32 R3, RZ, RZ, 0x1 ;  /* 0x00000001ff037424 */ /* 0x000fe200078e00ff */
[----:B----4-:R-:W-:-:S04]  /*7ee0*/  ISETP.NE.AND P0, PT, R22, 0x1, PT ;  /* 0x000000011600780c */ /* 0x010fc80003f05270 */
[----:B------:R-:W-:Y:S02]  /*7ef0*/  SEL R2, R20, R17, !P0 ;  /* 0x0000001114027207 */ /* 0x000fe40004000000 */
[----:B------:R-:W-:Y:S02]  /*7f00*/  SEL R22, R17, R20, !P0 ;  /* 0x0000001411167207 */ /* 0x000fe40004000000 */
[----:B------:R-:W-:Y:S02]  /*7f10*/  P2R R17, PR, RZ, 0x2 ;  /* 0x00000002ff117803 */ /* 0x000fe40000000000 */
.L_x_70:
[----:B------:R-:W-:-:S09]  /*7f20*/  UISETP.NE.AND UP0, UPT, UR37, 0x1, UPT ;  /* 0x000000012500788c */ /* 0x000fd2000bf05270 */
[----:B------:R-:W-:Y:S05]  /*7f30*/  BRA.U !UP0, `(.L_x_80) ;  /* 0x0000000108047547 */ /* 0x000fea000b800000 */
[----:B------:R-:W-:Y:S05]  /*7f40*/  BPT.TRAP 0x1 ;  /* 0x000000040000795c */ /* 0x000fea0000300000 */
.L_x_80:
[----:B------:R-:W2:Y:S01]  /*7f50*/  S2UR UR4, SR_CgaCtaId ;  /* 0x00000000000479c3 */ /* 0x000ea20000008800 */
[----:B------:R-:W-:Y:S01]  /*7f60*/  UMOV UR5, 0x400 ;  /* 0x0000040000057882 */ /* 0x000fe20000000000 */
[----:B------:R-:W-:Y:S02]  /*7f70*/  SHF.L.U32 R20, R0, 0x1f, RZ ;  /* 0x0000001f00147819 */ /* 0x000fe400000006ff */
[----:B------:R-:W-:Y:S02]  /*7f80*/  ISETP.NE.AND P1, PT, R14, R21, PT ;  /* 0x000000150e00720c */ /* 0x000fe40003f25270 */
[----:B------:R-:W-:-:S04]  /*7f90*/  ISETP.NE.AND P2, PT, R17, RZ, PT ;  /* 0x000000ff1100720c */ /* 0x000fc80003f45270 */
[----:B------:R-:W-:Y:S01]  /*7fa0*/  ISETP.NE.AND P2, PT, R14, R21, !P2 ;  /* 0x000000150e00720c */ /* 0x000fe20005745270 */
[----:B------:R-:W-:-:S06]  /*7fb0*/  VIADD R14, R16, 0x1 ;  /* 0x00000001100e7836 */ /* 0x000fcc0000000000 */
[----:B------:R-:W-:Y:S01]  /*7fc0*/  @!P1 IMAD.MOV R14, RZ, RZ, R16 ;  /* 0x000000ffff0e9224 */ /* 0x000fe200078e0210 */
[----:B--2---:R-:W-:-:S04]  /*7fd0*/  ULEA UR4, UR4, UR5, 0x18 ;  /* 0x0000000504047291 */ /* 0x004fc8000f8ec0ff */
[----:B------:R-:W-:-:S09]  /*7fe0*/  ULEA UR4, UR23, UR4, 0x3 ;  /* 0x0000000417047291 */ /* 0x000fd2000f8e18ff */
[----:B------:R-:W2:Y:S02]  /*7ff0*/  SYNCS.PHASECHK.TRANS64.TRYWAIT P0, [UR4+0xe0], R20 ;  /* 0x0000e014ff0075a7 */ /* 0x000ea40008001104 */
[----:B--2---:R-:W-:Y:S05]  /*8000*/  @!P0 BRA `(.L_x_81) ;  /* 0x0000009000c48947 */ /* 0x004fea0003800000 */
.L_x_242:
[----:B------:R-:W-:Y:S02]  /*8010*/  ELECT P0, URZ, PT ;  /* 0x0000000000ff782f */ /* 0x000fe40003800000 */
[----:B------:R-:W-:Y:S01]  /*8020*/  ISETP.NE.AND P1, PT, R17, RZ, PT ;  /* 0x000000ff1100720c */ /* 0x000fe20003f25270 */
[----:B------:R-:W-:Y:S03]  /*8030*/  BSSY.RECONVERGENT B0, `(.L_x_82) ;  /* 0x0000015000007945 */ /* 0x000fe60003800200 */
[----:B------:R-:W-:-:S04]  /*8040*/  SEL R14, R14, RZ, !P1 ;  /* 0x000000ff0e0e7207 */ /* 0x000fc80004800000 */
[----:B------:R-:W-:-:S03]  /*8050*/  PRMT R16, R14, 0x7610, R16 ;  /* 0x000076100e107816 */ /* 0x000fc60000000010 */
[----:B------:R-:W-:Y:S05]  /*8060*/  @!P0 BRA `(.L_x_83) ;  /* 0x0000000000448947 */ /* 0x000fea0003800000 */
[----:B------:R-:W-:Y:S01]  /*8070*/  UIMAD UR5, UR23, 0x14, UR36 ;  /* 0x00000014170578a4 */ /* 0x000fe2000f8e0224 */
[----:B------:R-:W-:-:S04]  /*8080*/  SEL R17, RZ, 0x1, !P2 ;  /* 0x00000001ff117807 */ /* 0x000fc80005000000 */
[----:B------:R-:W-:-:S04]  /*8090*/  PRMT R17, R17, 0x5410, R16 ;  /* 0x0000541011117816 */ /* 0x000fc80000000010 */
        /* <DEDUP_REMOVED lines=10> */
[----:B----4-:R-:W4:Y:S01]  /*8140*/  FENCE.VIEW.ASYNC.S ;  /* 0x00000000000073c6 */ /* 0x010f220000000000 */
[----:B------:R-:W-:Y:S05]  /*8150*/  BRA.U !UP0, `(.L_x_84) ;  /* 0x0000000108047547 */ /* 0x000fea000b800000 */
[----:B------:R-:W-:Y:S05]  /*8160*/  BPT.TRAP 0x1 ;  /* 0x000000040000795c */ /* 0x000fea0000300000 */
.L_x_84:
[----:B----4-:R-:W-:Y:S01]  /*8170*/  SYNCS.ARRIVE.TRANS64.A1T0 RZ, [UR4+0xa0], RZ ;  /* 0x0000a0ffffff79a7 */ /* 0x010fe20008100004 */
.L_x_83:
[----:B------:R-:W-:Y:S05]  /*8180*/  BSYNC.RECONVERGENT B0 ;  /* 0x0000000000007941 */ /* 0x000fea0003800200 */
.L_x_82:
[----:B------:R-:W-:Y:S01]  /*8190*/  UIADD3 UR23, UPT, UPT, UR23, 0x1, URZ ;  /* 0x0000000117177890 */ /* 0x000fe2000fffe0ff */
[----:B------:R-:W-:Y:S02]  /*81a0*/  VIADD R15, R15, 0x1 ;  /* 0x000000010f0f7836 */ /* 0x000fe40000000000 */
[----:B------:R-:W-:Y:S01]  /*81b0*/  IMAD.MOV.U32 R14, RZ, RZ, R21 ;  /* 0x000000ffff0e7224 */ /* 0x000fe200078e0015 */
[----:B------:R-:W-:Y:S02]  /*81c0*/  UISETP.NE.AND UP0, UPT, UR23, 0x8, UPT ;  /* 0x000000081700788c */ /* 0x000fe4000bf05270 */
[----:B------:R-:W-:Y:S02]  /*81d0*/  ISETP.NE.AND P0, PT, R15, 0x4, PT ;  /* 0x000000040f00780c */ /* 0x000fe40003f05270 */
[----:B------:R-:W-:Y:S02]  /*81e0*/  USEL UR4, URZ, 0x1, UP0 ;  /* 0x00000001ff047887 */ /* 0x000fe40008000000 */
[----:B------:R-:W-:-:S04]  /*81f0*/  USEL UR23, UR23, URZ, UP0 ;  /* 0x000000ff17177287 */ /* 0x000fc80008000000 */
[----:B------:R-:W-:-:S05]  /*8200*/  LOP3.LUT R0, R0, UR4, RZ, 0x3c, !PT ;  /* 0x0000000400007c12 */ /* 0x000fca000f8e3cff */
[----:B------:R-:W-:Y:S05]  /*8210*/  @!P0 EXIT ;  /* 0x000000000000894d */ /* 0x000fea0003800000 */
[----:B------:R-:W-:Y:S05]  /*8220*/  BRA `(.L_x_85) ;  /* 0xffffffe400187947 */ /* 0x000fea000383ffff */
.L_x_52:
[----:B------:R-:W-:-:S09]  /*8230*/  UISETP.NE.AND UP0, UPT, UR37, 0x3, UPT ;  /* 0x000000032500788c */ /* 0x000fd2000bf05270 */
[----:B------:R-:W-:Y:S05]  /*8240*/  BRA.U UP0, `(.L_x_86) ;  /* 0x0000001100cc7547 */ /* 0x000fea000b800000 */
[----:B------:R-:W-:-:S08]  /*8250*/  NOP ;  /* 0x0000000000007918 */ /* 0x000fd00000000000 */
[----:B-12--5:R-:W1:-:S00]  /*8260*/  USETMAXREG.DEALLOC.CTAPOOL 0x88 ;  /* 0x00000088000079c8 */ /* 0x026e4000080e0500 */
[----:B-1----:R-:W1:Y:S01]  /*8270*/  LDC.64 R22, c[0x0][0x390] ;  /* 0x0000e400ff167b82 */ /* 0x002e620000000a00 */
[----:B------:R-:W-:Y:S02]  /*8280*/  HFMA2 R20, -RZ, RZ, 0, 0 ;  /* 0x00000000ff147431 */ /* 0x000fe400000001ff */
[----:B------:R-:W-:Y:S01]  /*8290*/  IMAD.MOV.U32 R21, RZ, RZ, 0x1 ;  /* 0x00000001ff157424 */ /* 0x000fe200078e00ff */
[----:B------:R-:W-:Y:S01]  /*82a0*/  PRMT R4, RZ, 0x7610, R4 ;  /* 0x00007610ff047816 */ /* 0x000fe20000000004 */
[----:B------:R-:W2:Y:S03]  /*82b0*/  LDCU UR26, c[0x0][0x880] ;  /* 0x00011000ff1a77ac */ /* 0x000ea60008000800 */
[----:B------:R-:W3:Y:S01]  /*82c0*/  LDC.64 R10, c[0x0][0xb08] ;  /* 0x0002c200ff0a7b82 */ /* 0x000ee20000000a00 */
[----:B------:R-:W4:Y:S01]  /*82d0*/  LDCU.64 UR6, c[0x0][0x888] ;  /* 0x00011100ff0677ac */ /* 0x000f220008000a00 */
[----:B------:R-:W-:-:S02]  /*82e0*/  USEL UR25, URZ, 0x1, UP4 ;  /* 0x00000001ff197887 */ /* 0x000fc4000a000000 */
[----:B------:R-:W-:-:S04]  /*82f0*/  UPLOP3.LUT UP1, UPT, UPT, UPT, UPT, 0x40, 0x4 ;  /* 0x000000000004789c */ /* 0x000fc80003f2e870 */
[----:B------:R-:W1:Y:S01]  /*8300*/  LDC.64 R8, c[0x0][0xb10] ;  /* 0x0002c400ff087b82 */ /* 0x000e620000000a00 */
[----:B------:R-:W-:-:S07]  /*8310*/  UMOV UR5, URZ ;  /* 0x000000ff00057c82 */ /* 0x000fce0008000000 */
[----:B--2---:R-:W1:Y:S02]  /*8320*/  LDC.64 R2, c[0x0][0x890] ;  /* 0x00022400ff027b82 */ /* 0x004e640000000a00 */
.L_x_120:
[----:B--2---:R-:W-:Y:S04]  /*8330*/  LOP3.LUT R0, R4, 0xffff, RZ, 0xc0, !PT ;  /* 0x0000ffff04007812 */ /* 0x004fe800078ec0ff */
[----:B------:R-:W-:Y:S04]  /*8340*/  SHF.R.U32.HI R0, RZ, 0x1, R0 ;  /* 0x00000001ff007819 */ /* 0x000fe80000011600 */
[----:B------:R-:W-:Y:S05]  /*8350*/  LOP3.LUT R0, R0, 0xffff, RZ, 0xc0, !PT ;  /* 0x0000ffff00007812 */ /* 0x000fea00078ec0ff */
[----:B------:R-:W-:Y:S05]  /*8360*/  IMAD R0, R0, 0x4925, RZ ;  /* 0x0000492500007824 */ /* 0x000fea00078e02ff */
[----:B------:R-:W-:Y:S04]  /*8370*/  SHF.R.U32.HI R0, RZ, 0x11, R0 ;  /* 0x00000011ff007819 */ /* 0x000fe80000011600 */
[----:B------:R-:W-:Y:S05]  /*8380*/  PRMT R0, R0, 0x9910, RZ ;  /* 0x0000991000007816 */ /* 0x000fea00000000ff */
[----:B------:R-:W-:Y:S04]  /*8390*/  IMAD R0, R0, 0xe, RZ ;  /* 0x0000000e00007824 */ /* 0x000fe800078e02ff */
[----:B------:R-:W-:Y:S05]  /*83a0*/  IMAD.MOV R0, RZ, RZ, -R0 ;  /* 0x000000ffff007224 */ /* 0x000fea00078e0a00 */
[----:B------:R-:W-:Y:S05]  /*83b0*/  PRMT R5, R0, 0x7710, RZ ;  /* 0x0000771000057816 */ /* 0x000fea00000000ff */
[----:B------:R-:W-:Y:S05]  /*83c0*/  IMAD.IADD R5, R5, 0x1, R4 ;  /* 0x0000000105057824 */ /* 0x000fea00078e0204 */
[----:B------:R-:W-:Y:S11]  /*83d0*/  R2UR UR4, R5 ;  /* 0x00000000050472ca */ /* 0x000ff600000e0000 */
[----:B------:R-:W-:Y:S02]  /*83e0*/  @!UPT UIADD3 URZ, UPT, UPT, URZ, URZ, URZ ;  /* 0x000000fffffff290 */ /* 0x000fe4000fffe0ff */
[----:B------:R-:W-:Y:S06]  /*83f0*/  ULOP3.LUT UR4, UR4, 0xffff, URZ, 0xc0, !UPT ;  /* 0x0000ffff04047892 */ /* 0x000fec000f8ec0ff */
[----:B------:R-:W-:Y:S02]  /*8400*/  IMAD.U32 R4, RZ, RZ, UR4 ;  /* 0x00000004ff047e24 */ /* 0x000fe4000f8e00ff */
[----:B------:R-:W-:Y:S03]  /*8410*/  IMAD.U32 R0, RZ, RZ, UR4 ;  /* 0x00000004ff007e24 */ /* 0x000fe6000f8e00ff */
[----:B------:R-:W-:Y:S04]  /*8420*/  LEA R4, P0, R4, UR22, 0x7 ;  /* 0x0000001604047c11 */ /* 0x000fe8000f8038ff */
[----:B------:R-:W-:Y:S02]  /*8430*/  LEA.HI.X R5, R0, UR23, RZ, 0x7, P0 ;  /* 0x0000001700057c11 */ /* 0x000fe400080f3cff */
[----:B------:R-:W-:Y:S02]  /*8440*/  R2UR UR28, R4 ;  /* 0x00000000041c72ca */ /* 0x000fe400000e0000 */
[----:B------:R-:W-:Y:S01]  /*8450*/  R2UR UR29, R5 ;  /* 0x00000000051d72ca */ /* 0x000fe200000e0000 */
[----:B------:R-:W-:Y:S03]  /*8460*/  @!UPT UIADD3 URZ, UPT, UPT, URZ, URZ, URZ ;  /* 0x000000fffffff290 */ /* 0x000fe6000fffe0ff */
[----:B------:R-:W-:Y:S11]  /*8470*/  BRA.U UP1, `(.L_x_87) ;  /* 0x0000000501107547 */ /* 0x000ff6000b800000 */
[----:B------:R-:W2:Y:S01]  /*8480*/  S2R R0, SR_LANEID ;  /* 0x0000000000007919 */ /* 0x000ea20000000000 */
[----:B------:R-:W-:Y:S02]  /*8490*/  MOV R4, 0x400 ;  /* 0x0000040000047802 */ /* 0x000fe40000000f00 */
[----:B------:R-:W-:Y:S01]  /*84a0*/  ELECT P0, URZ, PT ;  /* 0x0000000000ff782f */ /* 0x000fe20003800000 */
[----:B------:R-:W-:Y:S01]  /*84b0*/  BSSY.RECONVERGENT B0, `(.L_x_88) ;  /* 0x0000037000007945 */ /* 0x000fe20003800200 */
[----:B------:R-:W5:Y:S02]  /*84c0*/  S2R R19, SR_CgaCtaId ;  /* 0x0000000000137919 */ /* 0x000f640000008800 */
[----:B-----5:R-:W-:Y:S01]  /*84d0*/  LEA R19, R19, R4, 0x18 ;  /* 0x0000000413137211 */ /* 0x020fe200078ec0ff */
[----:B--2---:R-:W-:Y:S05]  /*84e0*/  IMAD.SHL.U32 R0, R0, 0x4, RZ ;  /* 0x0000000400007824 */ /* 0x004fea00078e00ff */
[----:B------:R-:W-:Y:S03]  /*84f0*/  IADD3 R18, PT, PT, R0, 0x380, R19 ;  /* 0x0000038000127810 */ /* 0x000fe60007ffe013 */
[----:B------:R-:W-:Y:S05]  /*8500*/  @!P0 BRA `(.L_x_89) ;  /* 0x0000000000c48947 */ /* 0x000fea0003800000 */
[----:B-1----:R-:W-:Y:S01]  /*8510*/  ISETP.NE.U32.AND P0, PT, R8, RZ, PT ;  /* 0x000000ff0800720c */ /* 0x002fe20003f05070 */
[----:B------:R-:W-:Y:S01]  /*8520*/  IMAD.WIDE R12, R17, 0xc, R22 ;  /* 0x0000000c110c7825 */ /* 0x000fe200078e0216 */
[----:B---3--:R-:W-:Y:S01]  /*8530*/  ISETP.NE.U32.AND P1, PT, R10, RZ, PT ;  /* 0x000000ff0a00720c */ /* 0x008fe20003f25070 */
[----:B------:R-:W1:Y:S01]  /*8540*/  S2UR UR4, SR_CgaCtaId ;  /* 0x00000000000479c3 */ /* 0x000e620000008800 */
[----:B------:R-:W-:Y:S01]  /*8550*/  ISETP.NE.AND.EX P0, PT, R9, RZ, PT, P0 ;  /* 0x000000ff0900720c */ /* 0x000fe20003f05300 */
[----:B------:R-:W-:Y:S01]  /*8560*/  UMOV UR8, 0x400 ;  /* 0x0000040000087882 */ /* 0x000fe20000000000 */
[----:B------:R-:W2:Y:S01]  /*8570*/  LDG.E R28, desc[UR50][R12.64] ;  /* 0x000000320c1c7981 */ /* 0x000ea2000c1e1900 */
[----:B------:R-:W-:Y:S10]  /*8580*/  ISETP.NE.AND.EX P1, PT, R11, RZ, PT, P1 ;  /* 0x000000ff0b00720c */ /* 0x000ff40003f25310 */
[----:B------:R-:W3:Y:S08]  /*8590*/  @P0 LDC.64 R4, c[0x0][0xb10] ;  /* 0x0002c400ff040b82 */ /* 0x000ef00000000a00 */
[----:B------:R-:W5:Y:S01]  /*85a0*/  @P1 LDC.64 R6, c[0x0][0xb08] ;  /* 0x0002c200ff061b82 */ /* 0x000f620000000a00 */
[----:B--2---:R-:W-:Y:S01]  /*85b0*/  SHF.R.S32.HI R29, RZ, 0x1f, R28 ;  /* 0x0000001fff1d7819 */ /* 0x004fe2000001141c */
[C---:B---3--:R-:W-:Y:S01]  /*85c0*/  @P0 IMAD.WIDE R4, R17.reuse, 0x8, R4 ;  /* 0x0000000811040825 */ /* 0x048fe200078e0204 */
[----:B-1----:R-:W-:Y:S03]  /*85d0*/  ULEA UR4, UR4, UR8, 0x18 ;  /* 0x0000000804047291 */ /* 0x002fe6000f8ec0ff */
[----:B-----5:R-:W-:Y:S01]  /*85e0*/  @P1 IMAD.WIDE R6, R17, 0x8, R6 ;  /* 0x0000000811061825 */ /* 0x020fe200078e0206 */
[----:B------:R-:W2:Y:S01]  /*85f0*/  @P0 LDG.E.64 R30, desc[UR50][R4.64] ;  /* 0x00000032041e0981 */ /* 0x000ea2000c1e1b00 */
[----:B------:R-:W-:Y:S03]  /*8600*/  UIADD3 UR8, UPT, UPT, UR4, 0x380, URZ ;  /* 0x0000038004087890 */ /* 0x000fe6000fffe0ff */
[----:B------:R1:W3:Y:S04]  /*8610*/  @P1 LDG.E.64 R26, desc[UR50][R6.64] ;  /* 0x00000032061a1981 */ /* 0x0002e8000c1e1b00 */
[----:B------:R-:W-:Y:S04]  /*8620*/  STS [UR4+0x3b0], RZ ;  /* 0x0003b0ffff007988 */ /* 0x000fe80008000804 */
[----:B------:R5:W4:Y:S04]  /*8630*/  LDG.E R5, desc[UR50][R12.64+0x4] ;  /* 0x000004320c057981 */ /* 0x000b28000c1e1900 */
[----:B-1----:R-:W1:Y:S01]  /*8640*/  LDS R7, [UR4+0x39c] ;  /* 0x00039c04ff077984 */ /* 0x002e620008000800 */
[----:B------:R-:W-:Y:S05]  /*8650*/  IMAD.U32 R6, RZ, RZ, UR8 ;  /* 0x00000008ff067e24 */ /* 0x000fea000f8e00ff */
[----:B-----5:R-:W-:Y:S05]  /*8660*/  SHF.R.U64 R12, R6, 0x4, RZ ;  /* 0x00000004060c7819 */ /* 0x020fea00000012ff */
[----:B------:R-:W-:Y:S04]  /*8670*/  STS [UR4+0x390], R12 ;  /* 0x0003900cff007988 */ /* 0x000fe80008000804 */
[----:B------:R-:W-:Y:S01]  /*8680*/  STS [UR4+0x394], R12 ;  /* 0x0003940cff007988 */ /* 0x000fe20008000804 */
[----:B------:R-:W-:Y:S02]  /*8690*/  @!P0 IMAD.MOV.U32 R30, RZ, RZ, R28 ;  /* 0x000000ffff1e8224 */ /* 0x000fe400078e001c */
[----:B------:R-:W-:Y:S01]  /*86a0*/  @!P0 IMAD.MOV.U32 R31, RZ, RZ, R29 ;  /* 0x000000ffff1f8224 */ /* 0x000fe200078e001d */
[----:B---3--:R-:W-:Y:S04]  /*86b0*/  @P1 STS.64 [UR4+0x380], R26 ;  /* 0x0003801aff001988 */ /* 0x008fe80008000a04 */
[----:B--2---:R-:W-:Y:S04]  /*86c0*/  SHF.L.U64.HI R16, R30, 0x1, R31 ;  /* 0x000000011e107819 */ /* 0x004fe8000001021f */
[----:B------:R-:W-:Y:S04]  /*86d0*/  LOP3.LUT R16, R16, 0x1fffffff, RZ, 0xc0, !PT ;  /* 0x1fffffff10107812 */ /* 0x000fe800078ec0ff */
[----:B------:R-:W-:Y:S04]  /*86e0*/  SHF.R.U32.HI R4, RZ, 0x4, R16 ;  /* 0x00000004ff047819 */ /* 0x000fe80000011610 */
[----:B-1----:R-:W-:Y:S02]  /*86f0*/  LOP3.LUT R25, R7, 0xf, R4, 0xb8, !PT ;  /* 0x0000000f07197812 */ /* 0x002fe400078eb804 */
[----:B------:R-:W-:Y:S03]  /*8700*/  CS2R R6, SRZ ;  /* 0x0000000000067805 */ /* 0x000fe6000001ff00 */
[----:B------:R1:W-:Y:S01]  /*8710*/  STS [UR4+0x39c], R25 ;  /* 0x00039c19ff007988 */ /* 0x0003e20008000804 */
[----:B----4-:R-:W-:Y:S03]  /*8720*/  VIADD R5, R5, 0xffffffff ;  /* 0xffffffff05057836 */ /* 0x010fe60000000000 */
[----:B------:R-:W2:Y:S01]  /*8730*/  LDS R4, [UR4+0x39c] ;  /* 0x00039c04ff047984 */ /* 0x000ea20008000800 */
[----:B-1----:R-:W-:Y:S05]  /*8740*/  IMAD.SHL.U32 R25, R30, 0x2, RZ ;  /* 0x000000021e197824 */ /* 0x002fea00078e00ff */
[----:B------:R-:W-:Y:S04]  /*8750*/  LOP3.LUT R25, R25, 0xfffffffe, RZ, 0xc0, !PT ;  /* 0xfffffffe19197812 */ /* 0x000fe800078ec0ff */
[----:B------:R-:W-:Y:S05]  /*8760*/  SHF.R.U64 R16, R25, 0x4, R16 ;  /* 0x0000000419107819 */ /* 0x000fea0000001210 */
[----:B------:R-:W-:Y:S01]  /*8770*/  STS [UR4+0x38c], R16 ;  /* 0x00038c10ff007988 */ /* 0x000fe20008000804 */
[----:B--2---:R-:W-:Y:S05]  /*8780*/  LOP3.LUT R32, R4, 0xf0, RZ, 0xb8, !PT ;  /* 0x000000f004207812 */ /* 0x004fea00078eb8ff */
[----:B------:R-:W-:Y:S04]  /*8790*/  STS [UR4+0x39c], R32 ;  /* 0x00039c20ff007988 */ /* 0x000fe80008000804 */
[----:B------:R-:W1:Y:S02]  /*87a0*/  LDS R4, [UR4+0x39c] ;  /* 0x00039c04ff047984 */ /* 0x000e640008000800 */
[----:B-1----:R-:W-:Y:S01]  /*87b0*/  LOP3.LUT R13, R4, 0xf00, RZ, 0xb8, !PT ;  /* 0x00000f00040d7812 */ /* 0x002fe200078eb8ff */
[----:B------:R-:W-:Y:S04]  /*87c0*/  VIADD R4, R28, 0xffffffff ;  /* 0xffffffff1c047836 */ /* 0x000fe80000000000 */
[----:B------:R-:W-:Y:S04]  /*87d0*/  STS.64 [UR4+0x398], R12 ;  /* 0x0003980cff007988 */ /* 0x000fe80008000a04 */
[----:B------:R-:W1:Y:S04]  /*87e0*/  LDS R24, [UR4+0x39c] ;  /* 0x00039c04ff187984 */ /* 0x000e680008000800 */
[----:B------:R2:W-:Y:S01]  /*87f0*/  STS.128 [UR4+0x3a0], R4 ;  /* 0x0003a004ff007988 */ /* 0x0005e20008000c04 */
[----:B-1----:R-:W-:Y:S05]  /*8800*/  LOP3.LUT R24, R24, 0xf000, RZ, 0xb8, !PT ;  /* 0x0000f00018187812 */ /* 0x002fea00078eb8ff */
[----:B------:R2:W-:Y:S02]  /*8810*/  STS [UR4+0x39c], R24 ;  /* 0x00039c18ff007988 */ /* 0x0005e40008000804 */
.L_x_89:
[----:B----4-:R-:W-:Y:S05]  /*8820*/  BSYNC.RECONVERGENT B0 ;  /* 0x0000000000007941 */ /* 0x010fea0003800200 */
.L_x_88:
[----:B------:R-:W-:Y:S01]  /*8830*/  NOP ;  /* 0x0000000000007918 */ /* 0x000fe20000000000 */
[----:B------:R-:W4:Y:S01]  /*8840*/  LDS R18, [R18] ;  /* 0x0000000012127984 */ /* 0x000f220000000800 */
[----:B--2---:R-:W-:Y:S01]  /*8850*/  IADD3 R4, P0, PT, R0, UR28, RZ ;  /* 0x0000001c00047c10 */ /* 0x004fe2000ff1e0ff */
[----:B------:R-:W-:Y:S04]  /*8860*/  IMAD.U32 R0, RZ, RZ, UR25 ;  /* 0x00000019ff007e24 */ /* 0x000fe8000f8e00ff */
[----:B------:R-:W-:Y:S01]  /*8870*/  IMAD.X R5, RZ, RZ, UR29, P0 ;  /* 0x0000001dff057e24 */ /* 0x000fe200080e06ff */
[----:B------:R-:W-:Y:S04]  /*8880*/  SHF.L.U32 R6, R0, 0x1f, RZ ;  /* 0x0000001f00067819 */ /* 0x000fe800000006ff */
[----:B----4-:R2:W4:Y:S02]  /*8890*/  ATOMG.E.EXCH.STRONG.GPU PT, RZ, [R4], R18 ;  /* 0x0000001204ff73a8 */ /* 0x01052400041ee100 */
[----:B----4-:R-:W4:Y:S02]  /*88a0*/  SYNCS.PHASECHK.TRANS64.TRYWAIT P0, [R19+URZ+0x98], R6 ;  /* 0x00009806130075a7 */ /* 0x010f2400080011ff */
[----:B--2-4-:R-:W-:Y:S05]  /*88b0*/  @!P0 BRA `(.L_x_90) ;  /* 0x0000008800b08947 */ /* 0x014fea0003800000 */
.L_x_87:
[----:B-1----:R-:W-:Y:S04]  /*88c0*/  ISETP.NE.U32.AND P0, PT, R2, RZ, PT ;  /* 0x000000ff0200720c */ /* 0x002fe80003f05070 */
[----:B------:R-:W-:Y:S11]  /*88d0*/  ISETP.NE.AND.EX P0, PT, R3, RZ, PT, P0 ;  /* 0x000000ff0300720c */ /* 0x000ff60003f05300 */
[----:B------:R-:W-:Y:S02]  /*88e0*/  @!UPT UIADD3 URZ, UPT, UPT, URZ, URZ, URZ ;  /* 0x000000fffffff290 */ /* 0x000fe4000fffe0ff */
[----:B------:R-:W1:Y:S02]  /*88f0*/  @P0 LDC.64 R4, c[0x0][0x890] ;  /* 0x00022400ff040b82 */ /* 0x000e640000000a00 */
[----:B-1----:R-:W-:Y:S01]  /*8900*/  @P0 IMAD.WIDE R4, R17, 0x8, R4 ;  /* 0x0000000811040825 */ /* 0x002fe200078e0204 */
[----:B------:R-:W-:Y:S06]  /*8910*/  BRA.U UP1, `(.L_x_91) ;  /* 0x0000000101107547 */ /* 0x000fec000b800000 */
[----:B------:R-:W-:Y:S04]  /*8920*/  DEPBAR {5,4,3,2,1,0} ;  /* 0x0000003f0000791a */ /* 0x000fe80000000000 */
[----:B------:R-:W1:Y:S02]  /*8930*/  CCTL.E.C.LDCU.IV.DEEP [UR28] ;  /* 0x000000001c007540 */ /* 0x000e640009c08000 */
[----:B-1----:R1:W-:Y:S01]  /*8940*/  UTMACCTL.IV [UR28] ;  /* 0x000000001c0079b9 */ /* 0x0023e20008000000 */
[----:B------:R-:W-:Y:S01]  /*8950*/  NOP ;  /* 0x0000000000007918 */ /* 0x000fe20000000000 */
.L_x_91:
[----:B------:R-:W5:Y:S01]  /*8960*/  @P0 LDG.E.64 R4, desc[UR50][R4.64] ;  /* 0x0000003204040981 */ /* 0x000f62000c1e1b00 */
[----:B------:R-:W-:Y:S02]  /*8970*/  R2UR UR18, R15 ;  /* 0x000000000f1272ca */ /* 0x000fe400000e0000 */
[----:B------:R-:W-:Y:S01]  /*8980*/  R2UR UR19, R14 ;  /* 0x000000000e1372ca */ /* 0x000fe200000e0000 */
[----:B-----5:R-:W5:Y:S02]  /*8990*/  @P0 LD.E R0, desc[UR50][R4.64] ;  /* 0x0000003204000980 */ /* 0x020f64000c101900 */
[----:B-----5:R-:W-:Y:S01]  /*89a0*/  @P0 FSETP.NEU.AND P1, PT, R0, RZ, PT ;  /* 0x000000ff0000020b */ /* 0x020fe20003f2d000 */
[----:B------:R-:W-:Y:S01]  /*89b0*/  @!UPT UIADD3 URZ, UPT, UPT, URZ, URZ, URZ ;  /* 0x000000fffffff290 */ /* 0x000fe2000fffe0ff */
[----:B------:R-:W-:Y:S11]  /*89c0*/  @P0 BRA `(.L_x_92) ;  /* 0x00000000002c0947 */ /* 0x000ff60003800000 */
[----:B----4-:R-:W-:Y:S02]  /*89d0*/  ISETP.NE.U32.AND P0, PT, RZ, UR6, PT ;  /* 0x00000006ff007c0c */ /* 0x010fe4000bf05070 */
[----:B------:R-:W-:Y:S02]  /*89e0*/  FSETP.NEU.AND P1, PT, RZ, UR26, PT ;  /* 0x0000001aff007c0b */ /* 0x000fe4000bf2d000 */
[----:B------:R-:W-:Y:S11]  /*89f0*/  ISETP.NE.AND.EX P0, PT, RZ, UR7, PT, P0 ;  /* 0x00000007ff007c0c */ /* 0x000ff6000bf05300 */
[----:B------:R-:W-:Y:S02]  /*8a00*/  @!UPT UIADD3 URZ, UPT, UPT, URZ, URZ, URZ ;  /* 0x000000fffffff290 */ /* 0x000fe4000fffe0ff */
[----:B------:R-:W4:Y:S08]  /*8a10*/  @P0 LDC R0, c[0x0][0x898] ;  /* 0x00022600ff000b82 */ /* 0x000f300000000800 */
[----:B------:R-:W5:Y:S01]  /*8a20*/  @P0 LDC.64 R4, c[0x0][0x888] ;  /* 0x00022200ff040b82 */ /* 0x000f620000000a00 */
[----:B----4-:R-:W-:Y:S04]  /*8a30*/  @P0 IMAD R17, R17, R0, RZ ;  /* 0x0000000011110224 */ /* 0x010fe800078e02ff */
[----:B-----5:R-:W-:Y:S06]  /*8a40*/  @P0 IMAD.WIDE R4, R17, 0x4, R4 ;  /* 0x0000000411040825 */ /* 0x020fec00078e0204 */
[----:B------:R-:W4:Y:S02]  /*8a50*/  @P0 LDG.E R4, desc[UR50][R4.64] ;  /* 0x0000003204040981 */ /* 0x000f24000c1e1900 */
[----:B----4-:R-:W-:Y:S11]  /*8a60*/  @P0 FSETP.NEU.AND P1, PT, R4, RZ, PT ;  /* 0x000000ff0400020b */ /* 0x010ff60003f2d000 */
[----:B------:R-:W-:Y:S02]  /*8a70*/  @!UPT UIADD3 URZ, UPT, UPT, URZ, URZ, URZ ;  /* 0x000000fffffff290 */ /* 0x000fe4000fffe0ff */
.L_x_92:
[----:B------:R-:W-:Y:S01]  /*8a80*/  UISETP.NE.AND UP0, UPT, UR20, 0x4, UPT ;  /* 0x000000041400788c */ /* 0x000fe2000bf05270 */
[----:B------:R-:W-:Y:S01]  /*8a90*/  ELECT P0, URZ, PT ;  /* 0x0000000000ff782f */ /* 0x000fe20003800000 */
[----:B------:R-:W-:Y:S02]  /*8aa0*/  USHF.L.U32 UR18, UR18, 0x7, URZ ;  /* 0x0000000712127899 */ /* 0x000fe400080006ff */
[----:B------:R-:W-:Y:S01]  /*8ab0*/  USHF.L.U32 UR19, UR19, 0x7, URZ ;  /* 0x0000000713137899 */ /* 0x000fe200080006ff */
[----:B------:R-:W-:Y:S04]  /*8ac0*/  PLOP3.LUT P1, PT, P1, P0, PT, 0x80, 0x8 ;  /* 0x000000000008781c */ /* 0x000fe80000f21070 */
[----:B------:R-:W-:Y:S09]  /*8ad0*/  BRA.U UP0, `(.L_x_93) ;  /* 0x0000000100047547 */ /* 0x000ff2000b800000 */
[----:B-1--4-:R-:W-:Y:S05]  /*8ae0*/  BPT.TRAP 0x1 ;  /* 0x000000040000795c */ /* 0x012fea0000300000 */
.L_x_93:
[----:B------:R-:W5:Y:S01]  /*8af0*/  S2UR UR24, SR_CgaCtaId ;  /* 0x00000000001879c3 */ /* 0x000f620000008800 */
[----:B------:R-:W-:Y:S01]  /*8b00*/  UMOV UR21, 0x400 ;  /* 0x0000040000157882 */ /* 0x000fe20000000000 */
[----:B------:R-:W-:Y:S01]  /*8b10*/  SHF.L.U32 R5, R21, 0x1f, RZ ;  /* 0x0000001f15057819 */ /* 0x000fe200000006ff */
[----:B-----5:R-:W-:Y:S09]  /*8b20*/  ULEA UR21, UR24, UR21, 0x18 ;  /* 0x0000001518157291 */ /* 0x020ff2000f8ec0ff */
[----:B------:R-:W5:Y:S02]  /*8b30*/  SYNCS.PHASECHK.TRANS64.TRYWAIT P0, [UR21+0x70], R5 ;  /* 0x00007005ff0075a7 */ /* 0x000f640008001115 */
[----:B-----5:R-:W-:Y:S05]  /*8b40*/  @!P0 BRA `(.L_x_94) ;  /* 0x0000008800208947 */ /* 0x020fea0003800000 */
.L_x_244:
[----:B------:R-:W-:Y:S04]  /*8b50*/  BSSY.RECONVERGENT B0, `(.L_x_95) ;  /* 0x0000011000007945 */ /* 0x000fe80003800200 */
[----:B------:R-:W-:Y:S05]  /*8b60*/  @!P1 BRA `(.L_x_96) ;  /* 0x00000000003c9947 */ /* 0x000fea0003800000 */
[----:B------:R-:W-:Y:S02]  /*8b70*/  UIADD3 UR17, UPT, UPT, UR21, 0x50, URZ ;  /* 0x0000005015117890 */ /* 0x000fe4000fffe0ff */
[----:B------:R-:W-:Y:S01]  /*8b80*/  UIADD3 UR16, UPT, UPT, UR21, 0x1000, URZ ;  /* 0x0000100015107890 */ /* 0x000fe2000fffe0ff */
[----:B------:R-:W-:Y:S01]  /*8b90*/  UMOV UR12, 0x0 ;  /* 0x00000000000c7882 */ /* 0x000fe20000000000 */
[----:B------:R-:W-:Y:S01]  /*8ba0*/  UMOV UR13, 0x10000000 ;  /* 0x10000000000d7882 */ /* 0x000fe20000000000 */
[----:B------:R-:W-:Y:S02]  /*8bb0*/  UIADD3 UR10, UPT, UPT, UR18, 0x40, URZ ;  /* 0x00000040120a7890 */ /* 0x000fe4000fffe0ff */
[----:B------:R-:W-:Y:S01]  /*8bc0*/  UIADD3 UR8, UPT, UPT, UR21, 0x2000, URZ ;  /* 0x0000200015087890 */ /* 0x000fe2000fffe0ff */
[----:B------:R-:W-:Y:S03]  /*8bd0*/  UMOV UR11, UR19 ;  /* 0x00000013000b7c82 */ /* 0x000fe60008000000 */
[----:B------:R1:W-:Y:S01]  /*8be0*/  UTMALDG.2D [UR16], [UR28], desc[UR12] ;  /* 0x00000c101c0075b4 */ /* 0x0003e20008009000 */
[----:B------:R-:W-:Y:S01]  /*8bf0*/  UMOV UR9, UR17 ;  /* 0x0000001100097c82 */ /* 0x000fe20008000000 */
[----:B------:R-:W-:Y:S03]  /*8c00*/  UISETP.NE.AND UP0, UPT, UR20, 0x4, UPT ;  /* 0x000000041400788c */ /* 0x000fe6000bf05270 */
[----:B------:R1:W-:Y:S06]  /*8c10*/  UTMALDG.2D [UR8], [UR28], desc[UR12] ;  /* 0x00000c081c0075b4 */ /* 0x0003ec0008009000 */
[----:B-1----:R-:W-:Y:S05]  /*8c20*/  BRA.U UP0, `(.L_x_97) ;  /* 0x0000000100047547 */ /* 0x002fea000b800000 */
[----:B----4-:R-:W-:Y:S05]  /*8c30*/  BPT.TRAP 0x1 ;  /* 0x000000040000795c */ /* 0x010fea0000300000 */
.L_x_97:
[----:B------:R-:W-:Y:S04]  /*8c40*/  HFMA2 R0, -RZ, RZ, 0, 0.0078125 ;  /* 0x00002000ff007431 */ /* 0x000fe800000001ff */
[----:B------:R1:W-:Y:S03]  /*8c50*/  SYNCS.ARRIVE.TRANS64.RED.A0TR RZ, [UR21+0x50], R0 ;  /* 0x00005000ffff79a7 */ /* 0x0003e60008300415 */
.L_x_96:
[----:B-1--4-:R-:W-:Y:S05]  /*8c60*/  BSYNC.RECONVERGENT B0 ;  /* 0x0000000000007941 */ /* 0x012fea0003800200 */
.L_x_95:
[----:B------:R-:W-:Y:S09]  /*8c70*/  UISETP.NE.AND UP0, UPT, UR20, 0x4, UPT ;  /* 0x000000041400788c */ /* 0x000ff2000bf05270 */
[----:B------:R-:W-:Y:S05]  /*8c80*/  BRA.U UP0, `(.L_x_98) ;  /* 0x0000000100047547 */ /* 0x000fea000b800000 */
[----:B------:R-:W-:Y:S05]  /*8c90*/  BPT.TRAP 0x1 ;  /* 0x000000040000795c */ /* 0x000fea0000300000 */
.L_x_98:
[----:B------:R-:W-:Y:S04]  /*8ca0*/  UIADD3 UR4, UPT, UPT, UR21, 0x50, URZ ;  /* 0x0000005015047890 */ /* 0x000fe8000fffe0ff */
[----:B------:R-:W-:Y:S09]  /*8cb0*/  UPRMT UR4, UR24, 0x654, UR4 ;  /* 0x0000065418047896 */ /* 0x000ff20008000004 */
[----:B------:R-:W-:Y:S01]  /*8cc0*/  SYNCS.ARRIVE.TRANS64.RED.A1T0 RZ, [UR4], RZ ;  /* 0x000000ffffff79a7 */ /* 0x000fe20008100404 */
[----:B------:R-:W-:Y:S05]  /*8cd0*/  BRA.U UP0, `(.L_x_99) ;  /* 0x0000000100047547 */ /* 0x000fea000b800000 */
[----:B------:R-:W-:Y:S05]  /*8ce0*/  BPT.TRAP 0x1 ;  /* 0x000000040000795c */ /* 0x000fea0000300000 */
.L_x_99:
[----:B------:R-:W1:Y:S02]  /*8cf0*/  SYNCS.PHASECHK.TRANS64.TRYWAIT P0, [UR21+0x78], R5 ;  /* 0x00007805ff0075a7 */ /* 0x000e640008001115 */
[----:B-1----:R-:W-:Y:S05]  /*8d00*/  @!P0 BRA `(.L_x_100) ;  /* 0x0000008400c88947 */ /* 0x002fea0003800000 */
.L_x_246:
[----:B------:R-:W-:Y:S04]  /*8d10*/  BSSY.RECONVERGENT B0, `(.L_x_101) ;  /* 0x0000012000007945 */ /* 0x000fe80003800200 */
[----:B------:R-:W-:Y:S05]  /*8d20*/  @!P1 BRA `(.L_x_102) ;  /* 0x0000000000409947 */ /* 0x000fea0003800000 */
[----:B------:R-:W-:Y:S02]  /*8d30*/  UIADD3 UR13, UPT, UPT, UR21, 0x58, URZ ;  /* 0x00000058150d7890 */ /* 0x000fe4000fffe0ff */
[----:B------:R-:W-:Y:S02]  /*8d40*/  UIADD3 UR15, UPT, UPT, UR19, 0x20, URZ ;  /* 0x00000020130f7890 */ /* 0x000fe4000fffe0ff */
[----:B------:R-:W-:Y:S01]  /*8d50*/  UIADD3 UR12, UPT, UPT, UR21, 0x3000, URZ ;  /* 0x00003000150c7890 */ /* 0x000fe2000fffe0ff */
[----:B------:R-:W-:Y:S01]  /*8d60*/  UMOV UR16, 0x0 ;  /* 0x0000000000107882 */ /* 0x000fe20000000000 */
[----:B------:R-:W-:Y:S01]  /*8d70*/  UMOV UR17, 0x10000000 ;  /* 0x1000000000117882 */ /* 0x000fe20000000000 */
[----:B------:R-:W-:Y:S01]  /*8d80*/  UMOV UR14, UR18 ;  /* 0x00000012000e7c82 */ /* 0x000fe20008000000 */
[----:B------:R-:W-:Y:S02]  /*8d90*/  UIADD3 UR10, UPT, UPT, UR18, 0x40, URZ ;  /* 0x00000040120a7890 */ /* 0x000fe4000fffe0ff */
[----:B------:R-:W-:Y:S03]  /*8da0*/  UIADD3 UR8, UPT, UPT, UR21, 0x4000, URZ ;  /* 0x0000400015087890 */ /* 0x000fe6000fffe0ff */
[----:B------:R4:W-:Y:S01]  /*8db0*/  UTMALDG.2D [UR12], [UR28], desc[UR16] ;  /* 0x0000100c1c0075b4 */ /* 0x0009e20008009000 */
[----:B------:R-:W-:Y:S01]  /*8dc0*/  UMOV UR9, UR13 ;  /* 0x0000000d00097c82 */ /* 0x000fe20008000000 */
[----:B------:R-:W-:Y:S04]  /*8dd0*/  UMOV UR11, UR15 ;  /* 0x0000000f000b7c82 */ /* 0x000fe80008000000 */
[----:B------:R4:W-:Y:S02]  /*8de0*/  UTMALDG.2D [UR8], [UR28], desc[UR16] ;  /* 0x000010081c0075b4 */ /* 0x0009e40008009000 */
[----:B----4-:R-:W-:Y:S05]  /*8df0*/  BRA.U UP0, `(.L_x_103) ;  /* 0x0000000100047547 */ /* 0x010fea000b800000 */
[----:B------:R-:W-:Y:S05]  /*8e00*/  BPT.TRAP 0x1 ;  /* 0x000000040000795c */ /* 0x000fea0000300000 */
.L_x_103:
[----:B-1----:R-:W-:Y:S04]  /*8e10*/  HFMA2 R0, -RZ, RZ, 0, 0.0078125 ;  /* 0x00002000ff007431 */ /* 0x002fe800000001ff */
[----:B------:R4:W-:Y:S03]  /*8e20*/  SYNCS.ARRIVE.TRANS64.RED.A0TR RZ, [UR21+0x58], R0 ;  /* 0x00005800ffff79a7 */ /* 0x0009e60008300415 */
.L_x_102:
[----:B------:R-:W-:Y:S05]  /*8e30*/  BSYNC.RECONVERGENT B0 ;  /* 0x0000000000007941 */ /* 0x000fea0003800200 */
.L_x_101:
[----:B------:R-:W-:Y:S05]  /*8e40*/  BRA.U UP0, `(.L_x_104) ;  /* 0x0000000100047547 */ /* 0x000fea000b800000 */
[----:B------:R-:W-:Y:S05]  /*8e50*/  BPT.TRAP 0x1 ;  /* 0x000000040000795c */ /* 0x000fea0000300000 */
.L_x_104:
[----:B------:R-:W-:Y:S04]  /*8e60*/  UIADD3 UR4, UPT, UPT, UR21, 0x58, URZ ;  /* 0x0000005815047890 */ /* 0x000fe8000fffe0ff */
[----:B------:R-:W-:Y:S09]  /*8e70*/  UPRMT UR4, UR24, 0x654, UR4 ;  /* 0x0000065418047896 */ /* 0x000ff20008000004 */
[----:B------:R-:W-:Y:S01]  /*8e80*/  SYNCS.ARRIVE.TRANS64.RED.A1T0 RZ, [UR4], RZ ;  /* 0x000000ffffff79a7 */ /* 0x000fe20008100404 */
[----:B------:R-:W-:Y:S05]  /*8e90*/  BRA.U UP0, `(.L_x_105) ;  /* 0x0000000100047547 */ /* 0x000fea000b800000 */
[----:B------:R-:W-:Y:S05]  /*8ea0*/  BPT.TRAP 0x1 ;  /* 0x000000040000795c */ /* 0x000fea0000300000 */
.L_x_105:
[----:B------:R-:W5:Y:S02]  /*8eb0*/  SYNCS.PHASECHK.TRANS64.TRYWAIT P0, [UR21+0x80], R5 ;  /* 0x00008005ff0075a7 */ /* 0x000f640008001115 */
[----:B-----5:R-:W-:Y:S05]  /*8ec0*/  @!P0 BRA `(.L_x_106) ;  /* 0x0000008400708947 */ /* 0x020fea0003800000 */
.L_x_248:
        /* <DEDUP_REMOVED lines=14> */
[----:B-1----:R-:W-:Y:S05]  /*8fb0*/  BRA.U UP0, `(.L_x_109) ;  /* 0x0000000100047547 */ /* 0x002fea000b800000 */
[----:B------:R-:W-:Y:S05]  /*8fc0*/  BPT.TRAP 0x1 ;  /* 0x000000040000795c */ /* 0x000fea0000300000 */
.L_x_109:
[----:B----4-:R-:W-:Y:S04]  /*8fd0*/  HFMA2 R0, -RZ, RZ, 0, 0.0078125 ;  /* 0x00002000ff007431 */ /* 0x010fe800000001ff */
[----:B------:R1:W-:Y:S03]  /*8fe0*/  SYNCS.ARRIVE.TRANS64.RED.A0TR RZ, [UR21+0x60], R0 ;  /* 0x00006000ffff79a7 */ /* 0x0003e60008300415 */
.L_x_108:
[----:B------:R-:W-:Y:S05]  /*8ff0*/  BSYNC.RECONVERGENT B0 ;  /* 0x0000000000007941 */ /* 0x000fea0003800200 */
.L_x_107:
[----:B------:R-:W-:Y:S05]  /*9000*/  BRA.U UP0, `(.L_x_110) ;  /* 0x0000000100047547 */ /* 0x000fea000b800000 */
[----:B------:R-:W-:Y:S05]  /*9010*/  BPT.TRAP 0x1 ;  /* 0x000000040000795c */ /* 0x000fea0000300000 */
.L_x_110:
[----:B------:R-:W-:Y:S04]  /*9020*/  UIADD3 UR4, UPT, UPT, UR21, 0x60, URZ ;  /* 0x0000006015047890 */ /* 0x000fe8000fffe0ff */
[----:B------:R-:W-:Y:S09]  /*9030*/  UPRMT UR4, UR24, 0x654, UR4 ;  /* 0x0000065418047896 */ /* 0x000ff20008000004 */
[----:B------:R-:W-:Y:S01]  /*9040*/  SYNCS.ARRIVE.TRANS64.RED.A1T0 RZ, [UR4], RZ ;  /* 0x000000ffffff79a7 */ /* 0x000fe20008100404 */
[----:B------:R-:W-:Y:S05]  /*9050*/  BRA.U UP0, `(.L_x_111) ;  /* 0x0000000100047547 */ /* 0x000fea000b800000 */
[----:B------:R-:W-:Y:S05]  /*9060*/  BPT.TRAP 0x1 ;  /* 0x000000040000795c */ /* 0x000fea0000300000 */
.L_x_111:
[----:B------:R-:W5:Y:S02]  /*9070*/  SYNCS.PHASECHK.TRANS64.TRYWAIT P0, [UR21+0x88], R5 ;  /* 0x00008805ff0075a7 */ /* 0x000f640008001115 */
[----:B-----5:R-:W-:Y:S05]  /*9080*/  @!P0 BRA `(.L_x_112) ;  /* 0x0000008400188947 */ /* 0x020fea0003800000 */
.L_x_250:
        /* <DEDUP_REMOVED lines=16> */
.L_x_115:
[----:B----4-:R-:W-:Y:S04]  /*9190*/  HFMA2 R0, -RZ, RZ, 0, 0.0078125 ;  /* 0x00002000ff007431 */ /* 0x010fe800000001ff */
[----:B------:R1:W-:Y:S03]  /*91a0*/  SYNCS.ARRIVE.TRANS64.RED.A0TR RZ, [UR21+0x68], R0 ;  /* 0x00006800ffff79a7 */ /* 0x0003e60008300415 */
.L_x_114:
[----:B------:R-:W-:Y:S05]  /*91b0*/  BSYNC.RECONVERGENT B0 ;  /* 0x0000000000007941 */ /* 0x000fea0003800200 */
.L_x_113:
[----:B------:R-:W-:Y:S05]  /*91c0*/  BRA.U UP0, `(.L_x_116) ;  /* 0x0000000100047547 */ /* 0x000fea000b800000 */
[----:B------:R-:W-:Y:S05]  /*91d0*/  BPT.TRAP 0x1 ;  /* 0x000000040000795c */ /* 0x000fea0000300000 */
.L_x_116:
[----:B------:R-:W-:Y:S01]  /*91e0*/  UIADD3 UR4, UPT, UPT, UR21, 0x68, URZ ;  /* 0x0000006815047890 */ /* 0x000fe2000fffe0ff */
[----:B------:R-:W-:Y:S01]  /*91f0*/  LOP3.LUT R21, R21, 0x1, RZ, 0x3c, !PT ;  /* 0x0000000115157812 */ /* 0x000fe200078e3cff */
[----:B------:R-:W-:Y:S02]  /*9200*/  UISETP.NE.AND UP1, UPT, UR37, 0x8, UPT ;  /* 0x000000082500788c */ /* 0x000fe4000bf25270 */
[----:B------:R-:W-:Y:S09]  /*9210*/  UPRMT UR4, UR24, 0x654, UR4 ;  /* 0x0000065418047896 */ /* 0x000ff20008000004 */
[----:B------:R-:W-:Y:S01]  /*9220*/  SYNCS.ARRIVE.TRANS64.RED.A1T0 RZ, [UR4], RZ ;  /* 0x000000ffffff79a7 */ /* 0x000fe20008100404 */
[----:B------:R-:W-:Y:S05]  /*9230*/  BRA.U UP1, `(.L_x_117) ;  /* 0x0000000101047547 */ /* 0x000fea000b800000 */
[----:B------:R-:W-:Y:S05]  /*9240*/  BPT.TRAP 0x1 ;  /* 0x000000040000795c */ /* 0x000fea0000300000 */
.L_x_117:
[----:B------:R-:W-:Y:S01]  /*9250*/  ULEA UR8, UR5, UR21, 0x3 ;  /* 0x0000001505087291 */ /* 0x000fe2000f8e18ff */
[----:B-1----:R-:W-:Y:S08]  /*9260*/  SHF.L.U32 R5, R20, 0x1f, RZ ;  /* 0x0000001f14057819 */ /* 0x002ff000000006ff */
[----:B------:R-:W1:Y:S02]  /*9270*/  SYNCS.PHASECHK.TRANS64.TRYWAIT P0, [UR8+0x180], R5 ;  /* 0x00018005ff0075a7 */ /* 0x000e640008001108 */
[----:B-1----:R-:W-:Y:S05]  /*9280*/  @!P0 BRA `(.L_x_118) ;  /* 0x0000008000b08947 */ /* 0x002fea0003800000 */
.L_x_252:
[----:B------:R-:W-:Y:S09]  /*9290*/  UIMAD UR4, UR5, 0x14, UR36 ;  /* 0x00000014050478a4 */ /* 0x000ff2000f8e0224 */
[----:B------:R-:W2:Y:S04]  /*92a0*/  LDS.U16 R4, [UR4+0x12] ;  /* 0x00001204ff047984 */ /* 0x000ea80008000400 */
[----:B------:R-:W2:Y:S04]  /*92b0*/  LDS R15, [UR4] ;  /* 0x00000004ff0f7984 */ /* 0x000ea80008000800 */
[----:B------:R-:W2:Y:S04]  /*92c0*/  LDS R14, [UR4+0x4] ;  /* 0x00000404ff0e7984 */ /* 0x000ea80008000800 */
[----:B------:R-:W2:Y:S04]  /*92d0*/  LDS R17, [UR4+0x8] ;  /* 0x00000804ff117984 */ /* 0x000ea80008000800 */
[----:B-1--4-:R-:W1:Y:S01]  /*92e0*/  LDS R0, [UR4+0xc] ;  /* 0x00000c04ff007984 */ /* 0x012e620008000800 */
[----:B------:R-:W-:Y:S01]  /*92f0*/  @!PT LDS RZ, [RZ] ;  /* 0x00000000fffff984 */ /* 0x000fe20000000800 */
[----:B------:R-:W-:Y:S01]  /*9300*/  @!PT LDS RZ, [RZ] ;  /* 0x00000000fffff984 */ /* 0x000fe20000000800 */
[----:B------:R-:W-:Y:S01]  /*9310*/  @!PT LDS RZ, [RZ] ;  /* 0x00000000fffff984 */ /* 0x000fe20000000800 */
[----:B------:R-:W-:Y:S01]  /*9320*/  @!PT LDS RZ, [RZ] ;  /* 0x00000000fffff984 */ /* 0x000fe20000000800 */
[----:B------:R4:W-:Y:S06]  /*9330*/  MEMBAR.ALL.CTA ;  /* 0x0000000000007992 */ /* 0x0009ec0000008000 */
[----:B----4-:R-:W4:Y:S01]  /*9340*/  FENCE.VIEW.ASYNC.S ;  /* 0x00000000000073c6 */ /* 0x010f220000000000 */
[----:B------:R-:W-:Y:S05]  /*9350*/  BRA.U UP1, `(.L_x_119) ;  /* 0x0000000101047547 */ /* 0x000fea000b800000 */
[----:B------:R-:W-:Y:S05]  /*9360*/  BPT.TRAP 0x1 ;  /* 0x000000040000795c */ /* 0x000fea0000300000 */
.L_x_119:
[----:B------:R-:W-:Y:S01]  /*9370*/  UIADD3 UR8, UPT, UPT, UR8, 0x1c0, URZ ;  /* 0x000001c008087890 */ /* 0x000fe2000fffe0ff */
[----:B-1----:R-:W-:Y:S03]  /*9380*/  ISETP.NE.AND P0, PT, R0, RZ, PT ;  /* 0x000000ff0000720c */ /* 0x002fe60003f05270 */
[----:B------:R-:W-:Y:S09]  /*9390*/  UPRMT UR8, UR24, 0x654, UR8 ;  /* 0x0000065418087896 */ /* 0x000ff20008000008 */
[----:B----4-:R-:W-:Y:S01]  /*93a0*/  SYNCS.ARRIVE.TRANS64.RED.A1T0 RZ, [UR8], RZ ;  /* 0x000000ffffff79a7 */ /* 0x010fe20008100408 */
[----:B------:R-:W-:Y:S04]  /*93b0*/  UIADD3 UR8, UPT, UPT, UR5, 0x1, URZ ;  /* 0x0000000105087890 */ /* 0x000fe8000fffe0ff */
[----:B------:R-:W-:Y:S04]  /*93c0*/  UISETP.NE.AND UP1, UPT, UR8, 0x8, UPT ;  /* 0x000000080800788c */ /* 0x000fe8000bf25270 */
[----:B------:R-:W-:Y:S02]  /*93d0*/  USEL UR4, URZ, 0x1, UP1 ;  /* 0x00000001ff047887 */ /* 0x000fe40008800000 */
[----:B------:R-:W-:Y:S02]  /*93e0*/  USEL UR5, UR8, URZ, UP1 ;  /* 0x000000ff08057287 */ /* 0x000fe40008800000 */
[----:B------:R-:W-:Y:S02]  /*93f0*/  UPLOP3.LUT UP1, UPT, UPT, UPT, UPT, 0x80, 0x8 ;  /* 0x000000000008789c */ /* 0x000fe40003f2f070 */
[----:B------:R-:W-:Y:S01]  /*9400*/  LOP3.LUT R20, R20, UR4, RZ, 0x3c, !PT ;  /* 0x0000000414147c12 */ /* 0x000fe2000f8e3cff */
[----:B------:R-:W-:Y:S08]  /*9410*/  @P0 BRA `(.L_x_120) ;  /* 0xffffffec00c40947 */ /* 0x000ff0000383ffff */
[----:B------:R-:W-:Y:S05]  /*9420*/  BRA.U UP0, `(.L_x_121) ;  /* 0x0000000100047547 */ /* 0x000fea000b800000 */
[----:B------:R-:W-:Y:S05]  /*9430*/  BPT.TRAP 0x1 ;  /* 0x000000040000795c */ /* 0x000fea0000300000 */
.L_x_121:
[----:B------:R-:W-:-:S04]  /*9440*/  SHF.L.U32 R3, R21, 0x1f, RZ ;  /* 0x0000001f15037819 */ /* 0x000fc800000006ff */
[----:B------:R-:W1:Y:S02]  /*9450*/  SYNCS.PHASECHK.TRANS64.TRYWAIT P0, [UR21+0x70], R3 ;  /* 0x00007003ff0075a7 */ /* 0x000e640008001115 */
[----:B-1----:R-:W-:Y:S05]  /*9460*/  @!P0 BRA `(.L_x_122) ;  /* 0x0000008000508947 */ /* 0x002fea0003800000 */
.L_x_254:
[----:B------:R-:W-:Y:S05]  /*9470*/  BRA.U UP0, `(.L_x_123) ;  /* 0x0000000100047547 */ /* 0x000fea000b800000 */
[----:B------:R-:W-:Y:S05]  /*9480*/  BPT.TRAP 0x1 ;  /* 0x000000040000795c */ /* 0x000fea0000300000 */
.L_x_123:
[----:B------:R-:W4:Y:S02]  /*9490*/  SYNCS.PHASECHK.TRANS64.TRYWAIT P0, [UR21+0x78], R3 ;  /* 0x00007803ff0075a7 */ /* 0x000f240008001115 */
[----:B----4-:R-:W-:Y:S05]  /*94a0*/  @!P0 BRA `(.L_x_124) ;  /* 0x0000008000588947 */ /* 0x010fea0003800000 */
.L_x_256:
[----:B------:R-:W-:Y:S05]  /*94b0*/  BRA.U UP0, `(.L_x_125) ;  /* 0x0000000100047547 */ /* 0x000fea000b800000 */
[----:B------:R-:W-:Y:S05]  /*94c0*/  BPT.TRAP 0x1 ;  /* 0x000000040000795c */ /* 0x000fea0000300000 */
.L_x_125:
[----:B------:R-:W4:Y:S02]  /*94d0*/  SYNCS.PHASECHK.TRANS64.TRYWAIT P0, [UR21+0x80], R3 ;  /* 0x00008003ff0075a7 */ /* 0x000f240008001115 */
[----:B----4-:R-:W-:Y:S05]  /*94e0*/  @!P0 BRA `(.L_x_126) ;  /* 0x0000008000608947 */ /* 0x010fea0003800000 */
.L_x_258:
[----:B------:R-:W-:Y:S05]  /*94f0*/  BRA.U UP0, `(.L_x_127) ;  /* 0x0000000100047547 */ /* 0x000fea000b800000 */
[----:B------:R-:W-:Y:S05]  /*9500*/  BPT.TRAP 0x1 ;  /* 0x000000040000795c */ /* 0x000fea0000300000 */
.L_x_127:
[----:B-1----:R-:W-:Y:S02]  /*9510*/  SHF.L.U32 R3, R21, 0x1f, RZ ;  /* 0x0000001f15037819 */ /* 0x002fe400000006ff */
[----:B------:R-:W-:-:S04]  /*9520*/  MOV R0, UR21 ;  /* 0x0000001500007c02 */ /* 0x000fc80008000f00 */
[----:B------:R1:W4:Y:S03]  /*9530*/  SYNCS.PHASECHK.TRANS64.TRYWAIT P0, [R0+URZ+0x88], R3 ;  /* 0x00008803000075a7 */ /* 0x00032600080011ff */
[----:B----4-:R-:W-:Y:S05]  /*9540*/  @!P0 NANOSLEEP.SYNCS 0x989680 ;  /* 0x009896800000895d */ /* 0x010fea0003900000 */
[----:B------:R-:W4:Y:S02]  /*9550*/  @!P0 SYNCS.PHASECHK.TRANS64 P0, [R0+URZ+0x88], R3 ;  /* 0x00008803000085a7 */ /* 0x000f2400080010ff */
[----:B----4-:R-:W-:Y:S05]  /*9560*/  @P0 EXIT ;  /* 0x000000000000094d */ /* 0x010fea0003800000 */
[----:B------:R-:W-:Y:S05]  /*9570*/  BRA `(.L_x_127) ;  /* 0xfffffffc00e47947 */ /* 0x000fea000383ffff */
.L_x_86:
[----:B------:R-:W-:-:S09]  /*9580*/  UISETP.NE.AND UP0, UPT, UR20, 0x4, UPT ;  /* 0x000000041400788c */ /* 0x000fd2000bf05270 */
[----:B------:R-:W-:Y:S05]  /*9590*/  BRA.U UP0, `(.L_x_128) ;  /* 0x0000004d00587547 */ /* 0x000fea000b800000 */
.L_x_129:
[----:B------:R-:W-:-:S08]  /*95a0*/  NOP ;  /* 0x0000000000007918 */ /* 0x000fd00000000000 */
[----:B------:R-:W3:Y:S02]  /*95b0*/  USETMAXREG.TRY_ALLOC.CTAPOOL UP0, 0xe8 ;  /* 0x000000e8000079c8 */ /* 0x000ee40008000600 */
[----:B---3--:R-:W-:Y:S05]  /*95c0*/  BRA.U !UP0, `(.L_x_129) ;  /* 0xfffffffd08f47547 */ /* 0x008fea000b83ffff */
[----:B------:R-:W3:Y:S08]  /*95d0*/  S2UR UR52, SR_CgaCtaId ;  /* 0x00000000003479c3 */ /* 0x000ef00000008800 */
[----:B------:R-:W-:Y:S01]  /*95e0*/  BAR.SYNC.DEFER_BLOCKING 0x6, 0xa0 ;  /* 0x0182800000007b1d */ /* 0x000fe20000010000 */
[C---:B------:R-:W-:Y:S01]  /*95f0*/  IMAD.SHL.U32 R3, R0.reuse, 0x40, RZ ;  /* 0x0000004000037824 */ /* 0x040fe200078e00ff */
[C---:B------:R-:W-:Y:S01]  /*9600*/  LOP3.LUT P1, RZ, R0.reuse, 0x2, RZ, 0xc0, !PT ;  /* 0x0000000200ff7812 */ /* 0x040fe2000782c0ff */
[C---:B------:R-:W-:Y:S01]  /*9610*/  IMAD.SHL.U32 R92, R0.reuse, 0x8, RZ ;  /* 0x00000008005c7824 */ /* 0x040fe200078e00ff */
[C---:B------:R-:W-:Y:S01]  /*9620*/  LOP3.LUT R94, R0.reuse, 0x60, RZ, 0xc0, !PT ;  /* 0x00000060005e7812 */ /* 0x040fe200078ec0ff */
[----:B------:R-:W-:Y:S01]  /*9630*/  IMAD.U32 R93, R0, 0x10000, RZ ;  /* 0x00010000005d7824 */ /* 0x000fe200078e00ff */
[----:B------:R-:W-:-:S02]  /*9640*/  UMOV UR43, 0x400 ;  /* 0x00000400002b7882 */ /* 0x000fc40000000000 */
[----:B------:R-:W4:Y:S01]  /*9650*/  LDC.64 R98, c[0x0][0x390] ;  /* 0x0000e400ff627b82 */ /* 0x000f220000000a00 */
[----:B------:R-:W1:Y:S01]  /*9660*/  SHFL.IDX PT, R96, R80, RZ, 0x1f ;  /* 0x00001fff50607589 */ /* 0x000e6200000e0000 */
[----:B------:R-:W-:Y:S01]  /*9670*/  LOP3.LUT R3, R3, 0x1c0, RZ, 0xc0, !PT ;  /* 0x000001c003037812 */ /* 0x000fe200078ec0ff */
[----:B------:R-:W-:Y:S01]  /*9680*/  IMAD.MOV.U32 R95, RZ, RZ, 0x10 ;  /* 0x00000010ff5f7424 */ /* 0x000fe200078e00ff */
[----:B------:R-:W-:Y:S01]  /*9690*/  LOP3.LUT R93, R93, 0x600000, RZ, 0xc0, !PT ;  /* 0x006000005d5d7812 */ /* 0x000fe200078ec0ff */
[----:B------:R-:W-:Y:S01]  /*96a0*/  UMOV UR58, URZ ;  /* 0x000000ff003a7c82 */ /* 0x000fe20008000000 */
[----:B------:R-:W-:Y:S01]  /*96b0*/  LOP3.LUT R3, R3, 0x28, R0, 0xf8, !PT ;  /* 0x0000002803037812 */ /* 0x000fe200078ef800 */
[----:B------:R-:W-:Y:S01]  /*96c0*/  UMOV UR59, URZ ;  /* 0x000000ff003b7c82 */ /* 0x000fe20008000000 */
[----:B------:R-:W4:Y:S01]  /*96d0*/  LDC.64 R76, c[0x0][0x890] ;  /* 0x00022400ff4c7b82 */ /* 0x000f220000000a00 */
[----:B------:R-:W4:Y:S01]  /*96e0*/  LDCU.64 UR38, c[0x0][0x888] ;  /* 0x00011100ff2677ac */ /* 0x000f220008000a00 */
[----:B------:R-:W-:Y:S01]  /*96f0*/  LOP3.LUT R92, R3, 0x38, R92, 0x78, !PT ;  /* 0x00000038035c7812 */ /* 0x000fe200078e785c */
[----:B------:R-:W-:Y:S01]  /*9700*/  IMAD.SHL.U32 R3, R0, 0x20, RZ ;  /* 0x0000002000037824 */ /* 0x000fe200078e00ff */
[----:B------:R-:W-:Y:S01]  /*9710*/  PLOP3.LUT P2, PT, PT, PT, PT, 0x80, 0x8 ;  /* 0x000000000008781c */ /* 0x000fe20003f4f070 */
[----:B------:R-:W4:Y:S01]  /*9720*/  LDCU.64 UR48, c[0x0][0xb18] ;  /* 0x00016300ff3077ac */ /* 0x000f220008000a00 */
[----:B------:R-:W-:Y:S01]  /*9730*/  IMAD.MOV.U32 R91, RZ, RZ, 0x1 ;  /* 0x00000001ff5b7424 */ /* 0x000fe200078e00ff */
[----:B------:R-:W-:Y:S01]  /*9740*/  PRMT R89, RZ, 0x7610, R89 ;  /* 0x00007610ff597816 */ /* 0x000fe20000000059 */
[----:B------:R-:W4:Y:S01]  /*9750*/  LDC.64 R78, c[0x0][0x8b8] ;  /* 0x00022e00ff4e7b82 */ /* 0x000f220000000a00 */
[----:B---3--:R-:W-:Y:S01]  /*9760*/  ULEA UR43, UR52, UR43, 0x18 ;  /* 0x0000002b342b7291 */ /* 0x008fe2000f8ec0ff */
[----:B------:R-:W-:Y:S01]  /*9770*/  LOP3.LUT R92, R92, 0xa00, R3, 0xf8, !PT ;  /* 0x00000a005c5c7812 */ /* 0x000fe200078ef803 */
[----:B------:R-:W3:Y:S01]  /*9780*/  LDCU.64 UR46, c[0x0][0xb20] ;  /* 0x00016400ff2e77ac */ /* 0x000ee20008000a00 */
[----:B------:R-:W-:Y:S01]  /*9790*/  IMAD.MOV.U32 R90, RZ, RZ, RZ ;  /* 0x000000ffff5a7224 */ /* 0x000fe200078e00ff */
[----:B------:R-:W-:Y:S01]  /*97a0*/  SEL R95, R95, 0xfffffff0, !P1 ;  /* 0xfffffff05f5f7807 */ /* 0x000fe20004800000 */
[----:B------:R-:W-:Y:S01]  /*97b0*/  IMAD.MOV.U32 R88, RZ, RZ, RZ ;  /* 0x000000ffff587224 */ /* 0x000fe200078e00ff */
[----:B------:R-:W3:Y:S01]  /*97c0*/  LDCU.64 UR44, c[0x0][0x8b0] ;  /* 0x00011600ff2c77ac */ /* 0x000ee20008000a00 */
[----:B------:R-:W-:Y:S01]  /*97d0*/  IMAD.MOV.U32 R87, RZ, RZ, RZ ;  /* 0x000000ffff577224 */ /* 0x000fe200078e00ff */
[----:B-1----:R-:W-:Y:S01]  /*97e0*/  ISETP.NE.AND P0, PT, R96, 0x4, PT ;  /* 0x000000046000780c */ /* 0x002fe20003f05270 */
[----:B--2---:R-:W1:Y:S01]  /*97f0*/  LDS R2, [UR43+0x340] ;  /* 0x0003402bff027984 */ /* 0x004e620008000800 */
[----:B------:R-:W-:Y:S01]  /*9800*/  UIADD3 UR4, UPT, UPT, UR43, 0x1000, URZ ;  /* 0x000010002b047890 */ /* 0x000fe2000fffe0ff */
[----:B------:R-:W-:Y:S01]  /*9810*/  UMOV UR5, URZ ;  /* 0x000000ff00057c82 */ /* 0x000fe20008000000 */
[----:B-1----:R-:W-:-:S09]  /*9820*/  IMAD.IADD R93, R2, 0x1, R93 ;  /* 0x00000001025d7824 */ /* 0x002fd200078e025d */
[----:B---34-:R-:W-:Y:S05]  /*9830*/  @P0 BRA `(.L_x_130) ;  /* 0x00000000007c0947 */ /* 0x018fea0003800000 */
[----:B------:R-:W1:Y:S01]  /*9840*/  LDC.64 R40, c[0x0][0xa00] ;  /* 0x00028000ff287b82 */ /* 0x000e620000000a00 */
[----:B------:R-:W2:Y:S01]  /*9850*/  LDCU UR6, c[0x0][0xc1c] ;  /* 0x00018380ff0677ac */ /* 0x000ea20008000800 */
[----:B------:R-:W3:Y:S06]  /*9860*/  LDCU.64 UR58, c[0x0][0xb00] ;  /* 0x00016000ff3a77ac */ /* 0x000eec0008000a00 */
[----:B------:R-:W1:Y:S01]  /*9870*/  LDC.64 R42, c[0x0][0xa08] ;  /* 0x00028200ff2a7b82 */ /* 0x000e620000000a00 */
[----:B------:R-:W-:-:S07]  /*9880*/  ELECT P0, URZ, PT ;  /* 0x0000000000ff782f */ /* 0x000fce0003800000 */
[----:B------:R-:W4:Y:S01]  /*9890*/  LDC.64 R36, c[0x0][0xa10] ;  /* 0x00028400ff247b82 */ /* 0x000f220000000a00 */
[----:B--2---:R-:W-:-:S04]  /*98a0*/  UIADD3 UR6, UPT, UPT, UR26, UR6, URZ ;  /* 0x000000061a067290 */ /* 0x004fc8000fffe0ff */
[----:B------:R-:W-:-:S03]  /*98b0*/  UIMAD UR6, UR6, 0xe, URZ ;  /* 0x0000000e060678a4 */ /* 0x000fc6000f8e02ff */
[----:B------:R-:W4:Y:S01]  /*98c0*/  LDC.64 R38, c[0x0][0xa18] ;  /* 0x00028600ff267b82 */ /* 0x000f220000000a00 */
[----:B---3--:R-:W-:-:S07]  /*98d0*/  UIMAD.WIDE.U32 UR58, UR6, 0x80, UR58 ;  /* 0x00000080063a78a5 */ /* 0x008fce000f8e003a */
[----:B------:R-:W2:Y:S01]  /*98e0*/  LDC.64 R32, c[0x0][0xa20] ;  /* 0x00028800ff207b82 */ /* 0x000ea20000000a00 */
[----:B-1----:R1:W-:Y:S07]  /*98f0*/  @P0 STS.128 [UR43+0x400], R40 ;  /* 0x00040028ff000988 */ /* 0x0023ee0008000c2b */
[----:B------:R-:W2:Y:S08]  /*9900*/  LDC.64 R34, c[0x0][0xa28] ;  /* 0x00028a00ff227b82 */ /* 0x000eb00000000a00 */
[----:B------:R-:W3:Y:S01]  /*9910*/  LDC.64 R28, c[0x0][0xa30] ;  /* 0x00028c00ff1c7b82 */ /* 0x000ee20000000a00 */
[----:B----4-:R1:W-:Y:S07]  /*9920*/  @P0 STS.128 [UR43+0x410], R36 ;  /* 0x00041024ff000988 */ /* 0x0103ee0008000c2b */
[----:B------:R-:W3:Y:S08]  /*9930*/  LDC.64 R30, c[0x0][0xa38] ;  /* 0x00028e00ff1e7b82 */ /* 0x000ef00000000a00 */
[----:B------:R-:W4:Y:S01]  /*9940*/  LDC.64 R24, c[0x0][0xa40] ;  /* 0x00029000ff187b82 */ /* 0x000f220000000a00 */
[----:B--2---:R1:W-:Y:S07]  /*9950*/  @P0 STS.128 [UR43+0x420], R32 ;  /* 0x00042020ff000988 */ /* 0x0043ee0008000c2b */
[----:B------:R-:W4:Y:S08]  /*9960*/  LDC.64 R26, c[0x0][0xa48] ;  /* 0x00029200ff1a7b82 */ /* 0x000f300000000a00 */
[----:B------:R-:W2:Y:S01]  /*9970*/  LDC.64 R20, c[0x0][0xa50] ;  /* 0x00029400ff147b82 */ /* 0x000ea20000000a00 */
[----:B---3--:R1:W-:Y:S07]  /*9980*/  @P0 STS.128 [UR43+0x430], R28 ;  /* 0x0004301cff000988 */ /* 0x0083ee0008000c2b */
[----:B------:R-:W2:Y:S08]  /*9990*/  LDC.64 R22, c[0x0][0xa58] ;  /* 0x00029600ff167b82 */ /* 0x000eb00000000a00 */
[----:B------:R-:W3:Y:S01]  /*99a0*/  LDC.64 R8, c[0x0][0xa60] ;  /* 0x00029800ff087b82 */ /* 0x000ee20000000a00 */
[----:B----4-:R1:W-:Y:S07]  /*99b0*/  @P0 STS.128 [UR43+0x440], R24 ;  /* 0x00044018ff000988 */ /* 0x0103ee0008000c2b */
[----:B------:R-:W3:Y:S08]  /*99c0*/  LDC.64 R10, c[0x0][0xa68] ;  /* 0x00029a00ff0a7b82 */ /* 0x000ef00000000a00 */
[----:B------:R-:W4:Y:S01]  /*99d0*/  LDC.64 R4, c[0x0][0xa70] ;  /* 0x00029c00ff047b82 */ /* 0x000f220000000a00 */
[----:B--2---:R1:W-:Y:S07]  /*99e0*/  @P0 STS.128 [UR43+0x450], R20 ;  /* 0x00045014ff000988 */ /* 0x0043ee0008000c2b */
[----:B-----5:R-:W4:Y:S01]  /*99f0*/  LDC.64 R6, c[0x0][0xa78] ;  /* 0x00029e00ff067b82 */ /* 0x020f220000000a00 */
[----:B---3--:R1:W-:Y:S04]  /*9a00*/  @P0 STS.128 [UR43+0x460], R8 ;  /* 0x00046008ff000988 */ /* 0x0083e80008000c2b */
[----:B----4-:R1:W-:Y:S01]  /*9a10*/  @P0 STS.128 [UR43+0x470], R4 ;  /* 0x00047004ff000988 */ /* 0x0103e20008000c2b */
[----:B------:R-:W-:Y:S01]  /*9a20*/  NOP ;  /* 0x0000000000007918 */ /* 0x000fe20000000000 */
.L_x_130:
[----:B------:R-:W-:Y:S01]  /*9a30*/  MOV R81, UR4 ;  /* 0x0000000400517c02 */ /* 0x000fe20008000f00 */
[----:B------:R-:W-:Y:S01]  /*9a40*/  UMOV UR54, URZ ;  /* 0x000000ff00367c82 */ /* 0x000fe20008000000 */
[----:B------:R-:W-:Y:S01]  /*9a50*/  SHF.L.U32 R92, R92, 0x1, RZ ;  /* 0x000000015c5c7819 */ /* 0x000fe200000006ff */
[----:B------:R-:W-:-:S06]  /*9a60*/  UMOV UR53, URZ ;  /* 0x000000ff00357c82 */ /* 0x000fcc0008000000 */
.L_x_184:
[----:B----4-:R-:W-:Y:S04]  /*9a70*/  LOP3.LUT R0, R89, 0xffff, RZ, 0xc0, !PT ;  /* 0x0000ffff59007812 */ /* 0x010fe800078ec0ff */
        /* <DEDUP_REMOVED lines=16> */
[----:B------:R-:W-:Y:S02]  /*9b80*/  ISETP.NE.OR P0, PT, R96, 0x4, !P2 ;  /* 0x000000046000780c */ /* 0x000fe40005705670 */
[----:B------:R-:W-:Y:S02]  /*9b90*/  R2UR UR56, R2 ;  /* 0x00000000023872ca */ /* 0x000fe400000e0000 */
[----:B------:R-:W-:Y:S09]  /*9ba0*/  R2UR UR57, R3 ;  /* 0x00000000033972ca */ /* 0x000ff200000e0000 */
[----:B-123--:R-:W-:Y:S06]  /*9bb0*/  @P0 BRA `(.L_x_131) ;  /* 0x0000000000ec0947 */ /* 0x00efec0003800000 */
[----:B-1----:R-:W-:Y:S01]  /*9bc0*/  IMAD.U32 R9, RZ, RZ, UR43 ;  /* 0x0000002bff097e24 */ /* 0x002fe2000f8e00ff */
[----:B------:R-:W1:Y:S01]  /*9bd0*/  S2R R0, SR_LANEID ;  /* 0x0000000000007919 */ /* 0x000e620000000000 */
[----:B------:R-:W-:Y:S01]  /*9be0*/  ELECT P0, URZ, PT ;  /* 0x0000000000ff782f */ /* 0x000fe20003800000 */
[----:B------:R-:W-:Y:S01]  /*9bf0*/  BSSY.RECONVERGENT B0, `(.L_x_132) ;  /* 0x0000032000007945 */ /* 0x000fe20003800200 */
[----:B-1----:R-:W-:Y:S05]  /*9c00*/  IMAD.SHL.U32 R0, R0, 0x4, RZ ;  /* 0x0000000400007824 */ /* 0x002fea00078e00ff */
[----:B------:R-:W-:Y:S06]  /*9c10*/  IADD3 R9, PT, PT, R0, 0x400, R9 ;  /* 0x0000040000097810 */ /* 0x000fec0007ffe009 */
[----:B------:R-:W-:Y:S05]  /*9c20*/  @!P0 BRA `(.L_x_133) ;  /* 0x0000000000b88947 */ /* 0x000fea0003800000 */
[----:B------:R-:W-:Y:S01]  /*9c30*/  STS [UR43+0x430], RZ ;  /* 0x000430ffff007988 */ /* 0x000fe2000800082b */
[----:B------:R-:W-:Y:S01]  /*9c40*/  ISETP.NE.U32.AND P0, PT, RZ, UR46, PT ;  /* 0x0000002eff007c0c */ /* 0x000fe2000bf05070 */
[C---:B-----5:R-:W-:Y:S01]  /*9c50*/  IMAD.WIDE R6, R17.reuse, 0xc, R98 ;  /* 0x0000000c11067825 */ /* 0x060fe200078e0262 */
[----:B------:R-:W-:Y:S02]  /*9c60*/  UIADD3 UR4, UPT, UPT, UR43, 0x400, URZ ;  /* 0x000004002b047890 */ /* 0x000fe4000fffe0ff */
[----:B------:R-:W-:Y:S02]  /*9c70*/  ISETP.NE.AND.EX P1, PT, RZ, UR47, PT, P0 ;  /* 0x0000002fff007c0c */ /* 0x000fe4000bf25300 */
[----:B------:R-:W2:Y:S01]  /*9c80*/  LDG.E R18, desc[UR50][R6.64] ;  /* 0x0000003206127981 */ /* 0x000ea2000c1e1900 */
[C---:B------:R-:W-:Y:S03]  /*9c90*/  LEA R2, P0, R17.reuse, RZ, 0x3 ;  /* 0x000000ff11027211 */ /* 0x040fe600078018ff */
[----:B------:R1:W3:Y:S01]  /*9ca0*/  LDG.E R5, desc[UR50][R6.64+0x4] ;  /* 0x0000043206057981 */ /* 0x0002e2000c1e1900 */
[----:B------:R-:W-:Y:S06]  /*9cb0*/  LEA.HI.X.SX32 R3, R17, RZ, 0x3, P0 ;  /* 0x000000ff11037211 */ /* 0x000fec00000f1eff */
[C---:B------:R-:W-:Y:S04]  /*9cc0*/  @P1 IADD3 R10, P0, PT, R2.reuse, UR46, RZ ;  /* 0x0000002e020a1c10 */ /* 0x040fe8000ff1e0ff */
[C---:B------:R-:W-:Y:S02]  /*9cd0*/  @P1 IADD3.X R11, PT, PT, R3.reuse, UR47, RZ, P0, !PT ;  /* 0x0000002f030b1c10 */ /* 0x040fe400087fe4ff */
[----:B------:R-:W-:Y:S03]  /*9ce0*/  IADD3 R12, P0, PT, R2, UR48, RZ ;  /* 0x00000030020c7c10 */ /* 0x000fe6000ff1e0ff */
[----:B------:R-:W4:Y:S01]  /*9cf0*/  @P1 LDG.E.64 R20, desc[UR50][R10.64] ;  /* 0x000000320a141981 */ /* 0x000f22000c1e1b00 */
[----:B------:R-:W-:Y:S03]  /*9d00*/  IADD3.X R13, PT, PT, R3, UR49, RZ, P0, !PT ;  /* 0x00000031030d7c10 */ /* 0x000fe600087fe4ff */
[----:B------:R-:W4:Y:S04]  /*9d10*/  LDS R3, [UR43+0x41c] ;  /* 0x00041c2bff037984 */ /* 0x000f280008000800 */
[----:B------:R-:W2:Y:S01]  /*9d20*/  LDG.E.64 R12, desc[UR50][R12.64] ;  /* 0x000000320c0c7981 */ /* 0x000ea2000c1e1b00 */
[----:B-1----:R-:W-:Y:S03]  /*9d30*/  IMAD.U32 R6, RZ, RZ, UR4 ;  /* 0x00000004ff067e24 */ /* 0x002fe6000f8e00ff */
[----:B--2---:R-:W-:Y:S01]  /*9d40*/  STS.64 [UR43+0x400], R12 ;  /* 0x0004000cff007988 */ /* 0x004fe20008000a2b */
[--C-:B------:R-:W-:Y:S01]  /*9d50*/  SHF.R.S32.HI R19, RZ, 0x1f, R18.reuse ;  /* 0x0000001fff137819 */ /* 0x100fe20000011412 */
[----:B------:R-:W-:Y:S02]  /*9d60*/  @!P1 IMAD.MOV.U32 R20, RZ, RZ, R18 ;  /* 0x000000ffff149224 */ /* 0x000fe400078e0012 */
[----:B---3--:R-:W-:Y:S02]  /*9d70*/  VIADD R5, R5, 0xffffffff ;  /* 0xffffffff05057836 */ /* 0x008fe40000000000 */
[----:B------:R-:W-:Y:S05]  /*9d80*/  @!P1 IMAD.MOV.U32 R21, RZ, RZ, R19 ;  /* 0x000000ffff159224 */ /* 0x000fea00078e0013 */
[----:B----4-:R-:W-:Y:S04]  /*9d90*/  SHF.L.U64.HI R8, R20, 0x1, R21 ;  /* 0x0000000114087819 */ /* 0x010fe80000010215 */
[----:B------:R-:W-:Y:S04]  /*9da0*/  LOP3.LUT R8, R8, 0x1fffffff, RZ, 0xc0, !PT ;  /* 0x1fffffff08087812 */ /* 0x000fe800078ec0ff */
[----:B------:R-:W-:Y:S04]  /*9db0*/  SHF.R.U32.HI R2, RZ, 0x4, R8 ;  /* 0x00000004ff027819 */ /* 0x000fe80000011608 */
[----:B------:R-:W-:Y:S02]  /*9dc0*/  LOP3.LUT R11, R3, 0xf, R2, 0xb8, !PT ;  /* 0x0000000f030b7812 */ /* 0x000fe400078eb802 */
[----:B------:R-:W-:Y:S03]  /*9dd0*/  SHF.R.U64 R2, R6, 0x4, RZ ;  /* 0x0000000406027819 */ /* 0x000fe600000012ff */
[----:B------:R1:W-:Y:S04]  /*9de0*/  STS [UR43+0x41c], R11 ;  /* 0x00041c0bff007988 */ /* 0x0003e8000800082b */
[----:B------:R-:W2:Y:S04]  /*9df0*/  LDS R4, [UR43+0x41c] ;  /* 0x00041c2bff047984 */ /* 0x000ea80008000800 */
[----:B------:R-:W-:Y:S04]  /*9e00*/  STS [UR43+0x410], R2 ;  /* 0x00041002ff007988 */ /* 0x000fe8000800082b */
[----:B------:R-:W-:Y:S01]  /*9e10*/  STS [UR43+0x414], R2 ;  /* 0x00041402ff007988 */ /* 0x000fe2000800082b */
[----:B-1----:R-:W-:Y:S05]  /*9e20*/  IMAD.SHL.U32 R11, R20, 0x2, RZ ;  /* 0x00000002140b7824 */ /* 0x002fea00078e00ff */
[----:B------:R-:W-:Y:S04]  /*9e30*/  LOP3.LUT R11, R11, 0xfffffffe, RZ, 0xc0, !PT ;  /* 0xfffffffe0b0b7812 */ /* 0x000fe800078ec0ff */
[----:B------:R-:W-:Y:S05]  /*9e40*/  SHF.R.U64 R8, R11, 0x4, R8 ;  /* 0x000000040b087819 */ /* 0x000fea0000001208 */
[----:B------:R-:W-:Y:S01]  /*9e50*/  STS [UR43+0x40c], R8 ;  /* 0x00040c08ff007988 */ /* 0x000fe2000800082b */
[----:B--2---:R-:W-:Y:S05]  /*9e60*/  LOP3.LUT R7, R4, 0xf0, RZ, 0xb8, !PT ;  /* 0x000000f004077812 */ /* 0x004fea00078eb8ff */
[----:B------:R1:W-:Y:S04]  /*9e70*/  STS [UR43+0x41c], R7 ;  /* 0x00041c07ff007988 */ /* 0x0003e8000800082b */
[----:B------:R-:W2:Y:S01]  /*9e80*/  LDS R4, [UR43+0x41c] ;  /* 0x00041c2bff047984 */ /* 0x000ea20008000800 */
[----:B-1----:R-:W-:Y:S02]  /*9e90*/  CS2R R6, SRZ ;  /* 0x0000000000067805 */ /* 0x002fe4000001ff00 */
[----:B--2---:R-:W-:Y:S01]  /*9ea0*/  LOP3.LUT R3, R4, 0xf00, RZ, 0xb8, !PT ;  /* 0x00000f0004037812 */ /* 0x004fe200078eb8ff */
[----:B------:R-:W-:Y:S04]  /*9eb0*/  VIADD R4, R18, 0xffffffff ;  /* 0xffffffff12047836 */ /* 0x000fe80000000000 */
[----:B------:R-:W-:Y:S04]  /*9ec0*/  STS.64 [UR43+0x418], R2 ;  /* 0x00041802ff007988 */ /* 0x000fe80008000a2b */
[----:B------:R-:W1:Y:S04]  /*9ed0*/  LDS R10, [UR43+0x41c] ;  /* 0x00041c2bff0a7984 */ /* 0x000e680008000800 */
[----:B------:R2:W-:Y:S01]  /*9ee0*/  STS.128 [UR43+0x420], R4 ;  /* 0x00042004ff007988 */ /* 0x0005e20008000c2b */
[----:B-1----:R-:W-:Y:S05]  /*9ef0*/  LOP3.LUT R10, R10, 0xf000, RZ, 0xb8, !PT ;  /* 0x0000f0000a0a7812 */ /* 0x002fea00078eb8ff */
[----:B------:R2:W-:Y:S02]  /*9f00*/  STS [UR43+0x41c], R10 ;  /* 0x00041c0aff007988 */ /* 0x0005e4000800082b */
.L_x_133:
[----:B------:R-:W-:Y:S05]  /*9f10*/  BSYNC.RECONVERGENT B0 ;  /* 0x0000000000007941 */ /* 0x000fea0003800200 */
.L_x_132:
[----:B------:R-:W-:Y:S01]  /*9f20*/  NOP ;  /* 0x0000000000007918 */ /* 0x000fe20000000000 */
[----:B------:R-:W1:Y:S01]  /*9f30*/  LDS R9, [R9] ;  /* 0x0000000009097984 */ /* 0x000e620000000800 */
[----:B------:R-:W-:Y:S04]  /*9f40*/  IADD3 R2, P0, PT, R0, UR56, RZ ;  /* 0x0000003800027c10 */ /* 0x000fe8000ff1e0ff */
[----:B------:R-:W-:Y:S05]  /*9f50*/  IADD3.X R3, PT, PT, RZ, UR57, RZ, P0, !PT ;  /* 0x00000039ff037c10 */ /* 0x000fea00087fe4ff */
[----:B-1----:R3:W5:Y:S04]  /*9f60*/  ATOMG.E.EXCH.STRONG.GPU PT, RZ, [R2], R9 ;  /* 0x0000000902ff73a8 */ /* 0x00276800041ee100 */
.L_x_131:
[----:B------:R-:W-:Y:S09]  /*9f70*/  UISETP.NE.AND UP0, UPT, UR37, 0x8, UPT ;  /* 0x000000082500788c */ /* 0x000ff2000bf05270 */
[----:B------:R-:W-:Y:S05]  /*9f80*/  BRA.U UP0, `(.L_x_134) ;  /* 0x0000000100047547 */ /* 0x000fea000b800000 */
[----:B------:R-:W-:Y:S05]  /*9f90*/  BPT.TRAP 0x1 ;  /* 0x000000040000795c */ /* 0x000fea0000300000 */
.L_x_134:
[----:B------:R-:W-:Y:S01]  /*9fa0*/  ULEA UR6, UR5, UR43, 0x3 ;  /* 0x0000002b05067291 */ /* 0x000fe2000f8e18ff */
[----:B---3--:R-:W-:Y:S08]  /*9fb0*/  SHF.L.U32 R3, R87, 0x1f, RZ ;  /* 0x0000001f57037819 */ /* 0x008ff000000006ff */
[----:B-----5:R-:W3:Y:S02]  /*9fc0*/  SYNCS.PHASECHK.TRANS64.TRYWAIT P0, [UR6+0x180], R3 ;  /* 0x00018003ff0075a7 */ /* 0x020ee40008001106 */
[----:B---3--:R-:W-:Y:S05]  /*9fd0*/  @!P0 BRA `(.L_x_135) ;  /* 0x0000007400bc8947 */ /* 0x008fea0003800000 */
.L_x_260:
[----:B------:R-:W-:Y:S09]  /*9fe0*/  UIMAD UR4, UR5, 0x14, UR36 ;  /* 0x00000014050478a4 */ /* 0x000ff2000f8e0224 */
[----:B------:R-:W4:Y:S04]  /*9ff0*/  LDS.U16 R89, [UR4+0x12] ;  /* 0x00001204ff597984 */ /* 0x000f280008000400 */
[----:B------:R-:W1:Y:S04]  /*a000*/  LDS R85, [UR4] ;  /* 0x00000004ff557984 */ /* 0x000e680008000800 */
[----:B------:R-:W1:Y:S04]  /*a010*/  LDS R84, [UR4+0x4] ;  /* 0x00000404ff547984 */ /* 0x000e680008000800 */
[----:B------:R-:W1:Y:S04]  /*a020*/  LDS R83, [UR4+0x8] ;  /* 0x00000804ff537984 */ /* 0x000e680008000800 */
[----:B------:R-:W1:Y:S01]  /*a030*/  LDS R82, [UR4+0xc] ;  /* 0x00000c04ff527984 */ /* 0x000e620008000800 */
[----:B------:R-:W-:Y:S01]  /*a040*/  @!PT LDS RZ, [RZ] ;  /* 0x00000000fffff984 */ /* 0x000fe20000000800 */
[----:B------:R-:W-:Y:S01]  /*a050*/  @!PT LDS RZ, [RZ] ;  /* 0x00000000fffff984 */ /* 0x000fe20000000800 */
[----:B------:R-:W-:Y:S01]  /*a060*/  @!PT LDS RZ, [RZ] ;  /* 0x00000000fffff984 */ /* 0x000fe20000000800 */
[----:B------:R-:W-:Y:S01]  /*a070*/  @!PT LDS RZ, [RZ] ;  /* 0x00000000fffff984 */ /* 0x000fe20000000800 */
[----:B------:R5:W-:Y:S06]  /*a080*/  MEMBAR.ALL.CTA ;  /* 0x0000000000007992 */ /* 0x000bec0000008000 */
[----:B-----5:R-:W1:Y:S01]  /*a090*/  FENCE.VIEW.ASYNC.S ;  /* 0x00000000000073c6 */ /* 0x020e620000000000 */
[----:B------:R-:W-:Y:S05]  /*a0a0*/  BRA.U UP0, `(.L_x_136) ;  /* 0x0000000100047547 */ /* 0x000fea000b800000 */
[----:B------:R-:W-:Y:S05]  /*a0b0*/  BPT.TRAP 0x1 ;  /* 0x000000040000795c */ /* 0x000fea0000300000 */
.L_x_136:
[----:B------:R-:W-:Y:S01]  /*a0c0*/  UIADD3 UR4, UPT, UPT, UR6, 0x1c0, URZ ;  /* 0x000001c006047890 */ /* 0x000fe2000fffe0ff */
[----:B------:R-:W-:Y:S01]  /*a0d0*/  IMAD.WIDE R100, R17, 0xc, R98 ;  /* 0x0000000c11647825 */ /* 0x000fe200078e0262 */
[----:B------:R-:W-:Y:S01]  /*a0e0*/  ISETP.NE.OR P0, PT, R94, RZ, !P2 ;  /* 0x000000ff5e00720c */ /* 0x000fe20005705670 */
[----:B------:R-:W-:Y:S01]  /*a0f0*/  UIADD3 UR55, UPT, UPT, UR5, 0x1, URZ ;  /* 0x0000000105377890 */ /* 0x000fe2000fffe0ff */
[----:B------:R-:W-:Y:S01]  /*a100*/  BSSY.RECONVERGENT B0, `(.L_x_137) ;  /* 0x0000009000007945 */ /* 0x000fe20003800200 */
[----:B------:R-:W-:Y:S09]  /*a110*/  UPRMT UR4, UR52, 0x654, UR4 ;  /* 0x0000065434047896 */ /* 0x000ff20008000004 */
[----:B-1----:R-:W-:Y:S01]  /*a120*/  SYNCS.ARRIVE.TRANS64.RED.A1T0 RZ, [UR4], RZ ;  /* 0x000000ffffff79a7 */ /* 0x002fe20008100404 */
[----:B------:R1:W5:Y:S01]  /*a130*/  LDG.E R100, desc[UR50][R100.64+0x8] ;  /* 0x0000083264647981 */ /* 0x000362000c1e1900 */
[----:B------:R-:W-:Y:S05]  /*a140*/  @P0 BRA `(.L_x_138) ;  /* 0x0000000000100947 */ /* 0x000fea0003800000 */
[----:B------:R-:W-:Y:S04]  /*a150*/  DEPBAR {5,4,3,2,1,0} ;  /* 0x0000003f0000791a */ /* 0x000fe80000000000 */
[----:B------:R-:W2:Y:S02]  /*a160*/  CCTL.E.C.LDCU.IV.DEEP [UR56] ;  /* 0x0000000038007540 */ /* 0x000ea40009c08000 */
[----:B--2---:R2:W-:Y:S01]  /*a170*/  UTMACCTL.IV [UR56] ;  /* 0x00000000380079b9 */ /* 0x0045e20008000000 */
[----:B------:R-:W-:Y:S01]  /*a180*/  NOP ;  /* 0x0000000000007918 */ /* 0x000fe20000000000 */
.L_x_138:
[----:B--2---:R-:W-:Y:S05]  /*a190*/  BSYNC.RECONVERGENT B0 ;  /* 0x0000000000007941 */ /* 0x004fea0003800200 */
.L_x_137:
[----:B------:R-:W-:Y:S01]  /*a1a0*/  R2UR UR41, R15 ;  /* 0x000000000f2972ca */ /* 0x000fe200000e0000 */
[----:B------:R-:W-:Y:S01]  /*a1b0*/  BSSY.RECONVERGENT B6, `(.L_x_139) ;  /* 0x0000025000067945 */ /* 0x000fe20003800200 */
[----:B------:R-:W-:Y:S02]  /*a1c0*/  R2UR UR42, R14 ;  /* 0x000000000e2a72ca */ /* 0x000fe400000e0000 */
[----:B------:R-:W-:Y:S09]  /*a1d0*/  LOP3.LUT P0, RZ, R81, 0x3f0, RZ, 0xc0, !PT ;  /* 0x000003f051ff7812 */ /* 0x000ff2000780c0ff */
[----:B------:R-:W-:Y:S02]  /*a1e0*/  USHF.L.U32 UR41, UR41, 0x7, URZ ;  /* 0x0000000729297899 */ /* 0x000fe400080006ff */
[----:B------:R-:W-:Y:S02]  /*a1f0*/  USHF.L.U32 UR42, UR42, 0x7, URZ ;  /* 0x000000072a2a7899 */ /* 0x000fe400080006ff */
[----:B------:R-:W-:Y:S10]  /*a200*/  @!P0 BRA `(.L_x_140) ;  /* 0x00000000007c8947 */ /* 0x000ff40003800000 */
[----:B------:R-:W2:Y:S01]  /*a210*/  LDCU.64 UR8, c[0x4][0x80] ;  /* 0x01001000ff0877ac */ /* 0x000ea20008000a00 */
[----:B------:R-:W-:Y:S01]  /*a220*/  MOV R2, 0x0 ;  /* 0x0000000000027802 */ /* 0x000fe20000000f00 */
[----:B------:R-:W-:Y:S02]  /*a230*/  HFMA2 R12, -RZ, RZ, 0, 5.9604644775390625e-08 ;  /* 0x00000001ff0c7431 */ /* 0x000fe400000001ff */
[----:B------:R-:W-:Y:S01]  /*a240*/  IMAD.MOV.U32 R8, RZ, RZ, 0x70 ;  /* 0x00000070ff087424 */ /* 0x000fe200078e00ff */
[----:B------:R1:W1:Y:S01]  /*a250*/  LDC.64 R14, c[0x4][R2] ;  /* 0x01000000020e7b82 */ /* 0x0002620000000a00 */
[----:B------:R-:W3:Y:S01]  /*a260*/  LDCU.64 UR6, c[0x4][0x88] ;  /* 0x01001100ff0677ac */ /* 0x000ee20008000a00 */
[----:B------:R-:W-:Y:S01]  /*a270*/  IMAD.MOV.U32 R13, RZ, RZ, RZ ;  /* 0x000000ffff0d7224 */ /* 0x000fe200078e00ff */
[----:B------:R-:W4:Y:S01]  /*a280*/  LDCU.64 UR4, c[0x4][0x8] ;  /* 0x01000100ff0477ac */ /* 0x000f220008000a00 */
[----:B--2---:R-:W-:Y:S01]  /*a290*/  MOV R5, UR9 ;  /* 0x0000000900057c02 */ /* 0x004fe20008000f00 */
[----:B------:R-:W-:Y:S01]  /*a2a0*/  IMAD.U32 R4, RZ, RZ, UR8 ;  /* 0x00000008ff047e24 */ /* 0x000fe2000f8e00ff */
[----:B---3--:R-:W-:Y:S01]  /*a2b0*/  MOV R7, UR7 ;  /* 0x0000000700077c02 */ /* 0x008fe20008000f00 */
[----:B------:R-:W-:Y:S01]  /*a2c0*/  IMAD.U32 R6, RZ, RZ, UR6 ;  /* 0x00000006ff067e24 */ /* 0x000fe2000f8e00ff */
[----:B----4-:R-:W-:Y:S01]  /*a2d0*/  MOV R11, UR5 ;  /* 0x00000005000b7c02 */ /* 0x010fe20008000f00 */
[----:B------:R-:W-:Y:S02]  /*a2e0*/  IMAD.U32 R10, RZ, RZ, UR4 ;  /* 0x00000004ff0a7e24 */ /* 0x000fe4000f8e00ff */
[----:B------:R-:W-:Y:S07]  /*a2f0*/  LEPC R20, `(.L_x_141) ;  /* 0x000000001014794e */ /* 0x000fee0000000000 */
[----:B-1---5:R-:W-:Y:S05]  /*a300*/  CALL.ABS.NOINC R14 ;  /* 0x000000000e007343 */ /* 0x022fea0003c00000 */
.L_x_141:
[----:B------:R-:W1:Y:S01]  /*a310*/  LDCU.64 UR8, c[0x4][0x80] ;  /* 0x01001000ff0877ac */ /* 0x000e620008000a00 */
[----:B------:R-:W2:Y:S01]  /*a320*/  LDC.64 R2, c[0x4][R2] ;  /* 0x0100000002027b82 */ /* 0x000ea20000000a00 */
[----:B------:R-:W-:Y:S02]  /*a330*/  HFMA2 R12, -RZ, RZ, 0, 5.9604644775390625e-08 ;  /* 0x00000001ff0c7431 */ /* 0x000fe400000001ff */
[----:B------:R-:W-:Y:S02]  /*a340*/  IMAD.MOV.U32 R8, RZ, RZ, 0x70 ;  /* 0x00000070ff087424 */ /* 0x000fe400078e00ff */
[----:B------:R-:W-:Y:S01]  /*a350*/  IMAD.MOV.U32 R13, RZ, RZ, RZ ;  /* 0x000000ffff0d7224 */ /* 0x000fe200078e00ff */
[----:B------:R-:W3:Y:S01]  /*a360*/  LDCU.64 UR6, c[0x4][0x88] ;  /* 0x01001100ff0677ac */ /* 0x000ee20008000a00 */
[----:B------:R-:W4:Y:S01]  /*a370*/  LDCU.64 UR4, c[0x4][0x8] ;  /* 0x01000100ff0477ac */ /* 0x000f220008000a00 */
[----:B-1----:R-:W-:Y:S02]  /*a380*/  MOV R4, UR8 ;  /* 0x0000000800047c02 */ /* 0x002fe40008000f00 */
[----:B------:R-:W-:Y:S02]  /*a390*/  MOV R5, UR9 ;  /* 0x0000000900057c02 */ /* 0x000fe40008000f00 */
[----:B---3--:R-:W-:Y:S01]  /*a3a0*/  MOV R7, UR7 ;  /* 0x0000000700077c02 */ /* 0x008fe20008000f00 */
[----:B------:R-:W-:Y:S01]  /*a3b0*/  IMAD.U32 R6, RZ, RZ, UR6 ;  /* 0x00000006ff067e24 */ /* 0x000fe2000f8e00ff */
[----:B----4-:R-:W-:Y:S01]  /*a3c0*/  MOV R11, UR5 ;  /* 0x00000005000b7c02 */ /* 0x010fe20008000f00 */
[----:B------:R-:W-:Y:S02]  /*a3d0*/  IMAD.U32 R10, RZ, RZ, UR4 ;  /* 0x00000004ff0a7e24 */ /* 0x000fe4000f8e00ff */
[----:B------:R-:W-:Y:S07]  /*a3e0*/  LEPC R20, `(.L_x_140) ;  /* 0x000000001014794e */ /* 0x000fee0000000000 */
[----:B--2---:R-:W-:Y:S05]  /*a3f0*/  CALL.ABS.NOINC R2 ;  /* 0x0000000002007343 */ /* 0x004fea0003c00000 */
.L_x_140:
[----:B------:R-:W-:Y:S05]  /*a400*/  BSYNC.RECONVERGENT B6 ;  /* 0x0000000000067941 */ /* 0x000fea0003800200 */
.L_x_139:
[----:B------:R-:W-:Y:S01]  /*a410*/  ISETP.NE.AND P0, PT, R94, RZ, PT ;  /* 0x000000ff5e00720c */ /* 0x000fe20003f05270 */
[----:B------:R-:W-:Y:S01]  /*a420*/  BSSY B0, `(.L_x_142) ;  /* 0x0000009000007945 */ /* 0x000fe20003800000 */
[----:B------:R-:W-:Y:S04]  /*a430*/  PLOP3.LUT P1, PT, PT, PT, PT, 0x8, 0x80 ;  /* 0x000000000080781c */ /* 0x000fe80003f2e170 */
[----:B-1----:R-:W-:Y:S07]  /*a440*/  P2R R101, PR, RZ, 0x2 ;  /* 0x00000002ff657803 */ /* 0x002fee0000000000 */
[----:B------:R-:W-:Y:S05]  /*a450*/  @P0 BRA `(.L_x_143) ;  /* 0x0000000000140947 */ /* 0x000fea0003800000 */
[----:B------:R-:W-:Y:S03]  /*a460*/  UMOV UR4, 0xffffffff ;  /* 0xffffffff00047882 */ /* 0x000fe60000000000 */
[----:B------:R-:W-:Y:S05]  /*a470*/  BRA.DIV UR4, `(.L_x_144) ;  /* 0x0000007204ac7947 */ /* 0x000fea000b800000 */
[----:B------:R-:W-:Y:S11]  /*a480*/  ELECT P6, URZ, PT ;  /* 0x0000000000ff782f */ /* 0x000ff600038c0000 */
[----:B------:R-:W-:Y:S02]  /*a490*/  @!UPT UIADD3 URZ, UPT, UPT, URZ, URZ, URZ ;  /* 0x000000fffffff290 */ /* 0x000fe4000fffe0ff */
.L_x_262:
[----:B------:R-:W-:Y:S07]  /*a4a0*/  P2R R101, PR, RZ, 0x40 ;  /* 0x00000040ff657803 */ /* 0x000fee0000000000 */
.L_x_143:
[----:B------:R-:W-:Y:S05]  /*a4b0*/  BSYNC B0 ;  /* 0x0000000000007941 */ /* 0x000fea0003800000 */
.L_x_142:
[----:B------:R-:W-:Y:S02]  /*a4c0*/  ISETP.NE.U32.AND P0, PT, R78, RZ, PT ;  /* 0x000000ff4e00720c */ /* 0x000fe40003f05070 */
[----:B------:R-:W-:Y:S02]  /*a4d0*/  LOP3.LUT R91, R91, 0x1, RZ, 0x3c, !PT ;  /* 0x000000015b5b7812 */ /* 0x000fe400078e3cff */
[----:B------:R-:W-:Y:S02]  /*a4e0*/  ISETP.NE.AND.EX P1, PT, R79, RZ, PT, P0 ;  /* 0x000000ff4f00720c */ /* 0x000fe40003f25300 */
[----:B------:R-:W-:Y:S04]  /*a4f0*/  ISETP.NE.U32.AND P0, PT, R76, RZ, PT ;  /* 0x000000ff4c00720c */ /* 0x000fe80003f05070 */
[----:B------:R-:W-:Y:S07]  /*a500*/  ISETP.NE.AND.EX P0, PT, R77, RZ, PT, P0 ;  /* 0x000000ff4d00720c */ /* 0x000fee0003f05300 */
[----:B------:R-:W1:Y:S08]  /*a510*/  @P1 LDC.64 R8, c[0x0][0x8b8] ;  /* 0x00022e00ff081b82 */ /* 0x000e700000000a00 */
[----:B---3--:R-:W2:Y:S02]  /*a520*/  @P0 LDC.64 R2, c[0x0][0x890] ;  /* 0x00022400ff020b82 */ /* 0x008ea40000000a00 */
[C---:B--2---:R-:W-:Y:S04]  /*a530*/  @P0 IMAD.WIDE R2, R17.reuse, 0x8, R2 ;  /* 0x0000000811020825 */ /* 0x044fe800078e0202 */
[----:B-1----:R-:W-:Y:S01]  /*a540*/  @P1 IMAD.WIDE R8, R17, 0x8, R8 ;  /* 0x0000000811081825 */ /* 0x002fe200078e0208 */
[----:B------:R1:W2:Y:S04]  /*a550*/  @P0 LDG.E.64 R4, desc[UR50][R2.64] ;  /* 0x0000003202040981 */ /* 0x0002a8000c1e1b00 */
[----:B------:R-:W3:Y:S01]  /*a560*/  @P1 LDG.E.64 R6, desc[UR50][R8.64] ;  /* 0x0000003208061981 */ /* 0x000ee2000c1e1b00 */
[----:B-1----:R-:W-:Y:S03]  /*a570*/  SHF.L.U32 R2, R91, 0x1f, RZ ;  /* 0x0000001f5b027819 */ /* 0x002fe600000006ff */
[----:B--2---:R1:W5:Y:S04]  /*a580*/  @P0 LD.E R48, desc[UR50][R4.64] ;  /* 0x0000003204300980 */ /* 0x004368000c101900 */
[----:B---3--:R1:W5:Y:S01]  /*a590*/  @P1 LD.E R47, desc[UR50][R6.64] ;  /* 0x00000032062f1980 */ /* 0x008362000c101900 */
[----:B------:R-:W-:Y:S05]  /*a5a0*/  @P0 BRA `(.L_x_145) ;  /* 0x0000000000240947 */ /* 0x000fea0003800000 */
[----:B------:R-:W-:Y:S04]  /*a5b0*/  ISETP.NE.U32.AND P0, PT, RZ, UR38, PT ;  /* 0x00000026ff007c0c */ /* 0x000fe8000bf05070 */
[----:B------:R-:W-:Y:S11]  /*a5c0*/  ISETP.NE.AND.EX P0, PT, RZ, UR39, PT, P0 ;  /* 0x00000027ff007c0c */ /* 0x000ff6000bf05300 */
[----:B------:R-:W-:Y:S02]  /*a5d0*/  @!UPT UIADD3 URZ, UPT, UPT, URZ, URZ, URZ ;  /* 0x000000fffffff290 */ /* 0x000fe4000fffe0ff */
[----:B------:R-:W2:Y:S08]  /*a5e0*/  @P0 LDC R0, c[0x0][0x898] ;  /* 0x00022600ff000b82 */ /* 0x000eb00000000800 */
[----:B-1----:R-:W1:Y:S01]  /*a5f0*/  @P0 LDC.64 R4, c[0x0][0x888] ;  /* 0x00022200ff040b82 */ /* 0x002e620000000a00 */
[----:B--2---:R-:W-:Y:S04]  /*a600*/  @P0 IMAD R0, R17, R0, RZ ;  /* 0x0000000011000224 */ /* 0x004fe800078e02ff */
[----:B-1----:R-:W-:Y:S05]  /*a610*/  @P0 IMAD.WIDE R4, R0, 0x4, R4 ;  /* 0x0000000400040825 */ /* 0x002fea00078e0204 */
[----:B-----5:R2:W5:Y:S02]  /*a620*/  @P0 LDG.E R48, desc[UR50][R4.64] ;  /* 0x0000003204300981 */ /* 0x020564000c1e1900 */
[----:B--2---:R-:W3:Y:S02]  /*a630*/  @!P0 LDC R48, c[0x0][0x880] ;  /* 0x00022000ff308b82 */ /* 0x004ee40000000800 */
.L_x_145:
        /* <DEDUP_REMOVED lines=9> */
[----:B--2---:R-:W1:Y:S02]  /*a6d0*/  @!P0 LDC R47, c[0x0][0x8a8] ;  /* 0x00022a00ff2f8b82 */ /* 0x004e640000000800 */
.L_x_146:
[----:B------:R-:W2:Y:S01]  /*a6e0*/  SYNCS.PHASECHK.TRANS64.TRYWAIT P0, [UR43+0x50], R2 ;  /* 0x00005002ff0075a7 */ /* 0x000ea2000800112b */
[----:B------:R-:W-:Y:S01]  /*a6f0*/  LEA R97, R90, UR43, 0x3 ;  /* 0x0000002b5a617c11 */ /* 0x000fe2000f8e18ff */
[----:B------:R-:W-:Y:S01]  /*a700*/  BSSY B0, `(.L_x_147) ;  /* 0x0000008000007945 */ /* 0x000fe20003800000 */
[----:B------:R-:W-:Y:S01]  /*a710*/  SHF.L.U32 R0, R88, 0x1f, RZ ;  /* 0x0000001f58007819 */ /* 0x000fe200000006ff */
[----:B------:R-:W-:Y:S02]  /*a720*/  VIADD R86, R92, UR43 ;  /* 0x0000002b5c567c36 */ /* 0x000fe40008000000 */
[----:B------:R-:W-:Y:S01]  /*a730*/  IMAD.MOV.U32 R71, RZ, RZ, RZ ;  /* 0x000000ffff477224 */ /* 0x000fe200078e00ff */
[----:B------:R1:W1:Y:S01]  /*a740*/  SYNCS.PHASECHK.TRANS64.TRYWAIT P2, [R97+URZ+0x120], R0 ;  /* 0x00012000610075a7 */ /* 0x00026200080411ff */
[----:B--2---:R-:W-:Y:S05]  /*a750*/  @P0 BRA `(.L_x_148) ;  /* 0x0000000000080947 */ /* 0x004fea0003800000 */
[----:B------:R-:W2:Y:S02]  /*a760*/  SYNCS.PHASECHK.TRANS64.TRYWAIT P0, [UR43+0x50], R2 ;  /* 0x00005002ff0075a7 */ /* 0x000ea4000800112b */
[----:B--2---:R-:W-:Y:S05]  /*a770*/  @!P0 BRA `(.L_x_149) ;  /* 0x0000007000048947 */ /* 0x004fea0003800000 */
.L_x_148:
[----:B------:R-:W-:Y:S05]  /*a780*/  BSYNC B0 ;  /* 0x0000000000007941 */ /* 0x000fea0003800000 */
.L_x_147:
[----:B---3-5:R-:W-:Y:S01]  /*a790*/  FSETP.NEU.AND P0, PT, R48, RZ, PT ;  /* 0x000000ff3000720b */ /* 0x028fe20003f0d000 */
[----:B------:R-:W-:Y:S01]  /*a7a0*/  IMAD.MOV.U32 R70, RZ, RZ, RZ ;  /* 0x000000ffff467224 */ /* 0x000fe200078e00ff */
[----:B------:R-:W-:Y:S02]  /*a7b0*/  CS2R R68, SRZ ;  /* 0x0000000000447805 */ /* 0x000fe4000001ff00 */
[----:B------:R-:W-:Y:S02]  /*a7c0*/  CS2R R74, SRZ ;  /* 0x00000000004a7805 */ /* 0x000fe4000001ff00 */
[----:B------:R-:W-:Y:S02]  /*a7d0*/  CS2R R72, SRZ ;  /* 0x0000000000487805 */ /* 0x000fe4000001ff00 */
[----:B------:R-:W-:Y:S02]  /*a7e0*/  CS2R R62, SRZ ;  /* 0x00000000003e7805 */ /* 0x000fe4000001ff00 */
[----:B------:R-:W-:Y:S02]  /*a7f0*/  CS2R R60, SRZ ;  /* 0x00000000003c7805 */ /* 0x000fe4000001ff00 */
[----:B------:R-:W-:Y:S02]  /*a800*/  CS2R R58, SRZ ;  /* 0x00000000003a7805 */ /* 0x000fe4000001ff00 */
[----:B------:R-:W-:Y:S02]  /*a810*/  CS2R R56, SRZ ;  /* 0x0000000000387805 */ /* 0x000fe4000001ff00 */
[----:B------:R-:W-:Y:S01]  /*a820*/  ISETP.GE.AND P1, PT, R100, 0x1, PT ;  /* 0x000000016400780c */ /* 0x000fe20003f26270 */
[----:B------:R-:W-:Y:S01]  /*a830*/  IMAD R54, R90, 0x80, R93 ;  /* 0x000000805a367824 */ /* 0x000fe200078e025d */
[----:B------:R-:W-:Y:S02]  /*a840*/  CS2R R38, SRZ ;  /* 0x0000000000267805 */ /* 0x000fe4000001ff00 */
[----:B------:R-:W-:Y:S01]  /*a850*/  CS2R R36, SRZ ;  /* 0x0000000000247805 */ /* 0x000fe2000001ff00 */
[----:B--2---:R-:W-:Y:S01]  /*a860*/  @P0 IMAD R2, R95, 0x2, R86 ;  /* 0x000000025f020824 */ /* 0x004fe200078e0256 */
[----:B------:R-:W-:Y:S05]  /*a870*/  @P0 WARPSYNC.ALL ;  /* 0x0000000000000948 */ /* 0x000fea0003800000 */
[----:B------:R2:W3:Y:S01]  /*a880*/  @P0 LDSM.16.MT88.4 R68, [R2+0x1000] ;  /* 0x001000000244083b */ /* 0x0004e20000004200 */
[----:B------:R-:W-:Y:S02]  /*a890*/  CS2R R34, SRZ ;  /* 0x0000000000227805 */ /* 0x000fe4000001ff00 */
[----:B------:R-:W-:Y:S02]  /*a8a0*/  CS2R R32, SRZ ;  /* 0x0000000000207805 */ /* 0x000fe4000001ff00 */
[----:B------:R-:W-:Y:S02]  /*a8b0*/  CS2R R30, SRZ ;  /* 0x00000000001e7805 */ /* 0x000fe4000001ff00 */
[----:B------:R-:W-:Y:S02]  /*a8c0*/  CS2R R28, SRZ ;  /* 0x00000000001c7805 */ /* 0x000fe4000001ff00 */
[----:B------:R-:W-:Y:S01]  /*a8d0*/  CS2R R26, SRZ ;  /* 0x00000000001a7805 */ /* 0x000fe2000001ff00 */
[----:B------:R2:W2:Y:S01]  /*a8e0*/  @P0 LDSM.16.MT88.4 R72, [R2+0x1800] ;  /* 0x001800000248083b */ /* 0x0004a20000004200 */
[----:B------:R-:W-:Y:S02]  /*a8f0*/  CS2R R24, SRZ ;  /* 0x0000000000187805 */ /* 0x000fe4000001ff00 */
[----:B------:R-:W-:Y:S02]  /*a900*/  CS2R R18, SRZ ;  /* 0x0000000000127805 */ /* 0x000fe4000001ff00 */
[----:B------:R-:W-:Y:S02]  /*a910*/  CS2R R16, SRZ ;  /* 0x0000000000107805 */ /* 0x000fe4000001ff00 */
[----:B------:R-:W-:Y:S02]  /*a920*/  CS2R R14, SRZ ;  /* 0x00000000000e7805 */ /* 0x000fe4000001ff00 */
[----:B------:R-:W-:Y:S01]  /*a930*/  CS2R R12, SRZ ;  /* 0x00000000000c7805 */ /* 0x000fe2000001ff00 */
[----:B------:R2:W2:Y:S01]  /*a940*/  @P0 LDSM.16.MT88.4 R60, [R92+UR43+0x1000] ;  /* 0x0010002b5c3c083b */ /* 0x0004a20008004200 */
[----:B------:R-:W-:Y:S02]  /*a950*/  CS2R R10, SRZ ;  /* 0x00000000000a7805 */ /* 0x000fe4000001ff00 */
[----:B------:R-:W-:Y:S02]  /*a960*/  CS2R R8, SRZ ;  /* 0x0000000000087805 */ /* 0x000fe4000001ff00 */
[----:B-1----:R-:W-:Y:S02]  /*a970*/  CS2R R6, SRZ ;  /* 0x0000000000067805 */ /* 0x002fe4000001ff00 */
[----:B------:R-:W-:Y:S01]  /*a980*/  CS2R R4, SRZ ;  /* 0x0000000000047805 */ /* 0x000fe2000001ff00 */
[----:B------:R-:W-:Y:S01]  /*a990*/  VIADD R102, R86, 0x1000 ;  /* 0x0000100056667836 */ /* 0x000fe20000000000 */
[----:B------:R1:W1:Y:S01]  /*a9a0*/  @P0 LDSM.16.MT88.4 R56, [R92+UR43+0x1800] ;  /* 0x0018002b5c38083b */ /* 0x0002620008004200 */
[----:B------:R-:W-:Y:S05]  /*a9b0*/  @!P1 BRA `(.L_x_150) ;  /* 0x0000000000d49947 */ /* 0x000fea0003800000 */
[----:B------:R-:W-:Y:S01]  /*a9c0*/  SHF.R.U32.HI R3, RZ, 0x15, R54 ;  /* 0x00000015ff037819 */ /* 0x000fe20000011636 */
[----:B------:R-:W-:Y:S03]  /*a9d0*/  BSSY B0, `(.L_x_151) ;  /* 0x0000006000007945 */ /* 0x000fe60003800000 */
[----:B------:R-:W-:Y:S01]  /*a9e0*/  LOP3.LUT P0, RZ, R3, 0x3, R80, 0x48, !PT ;  /* 0x0000000303ff7812 */ /* 0x000fe20007804850 */
[----:B------:R-:W-:Y:S01]  /*a9f0*/  @!UPT UIADD3 URZ, UPT, UPT, URZ, URZ, URZ ;  /* 0x000000fffffff290 */ /* 0x000fe2000fffe0ff */
[----:B------:R-:W-:Y:S11]  /*aa00*/  @P2 BRA `(.L_x_152) ;  /* 0x0000000000082947 */ /* 0x000ff60003800000 */
[----:B------:R-:W5:Y:S02]  /*aa10*/  SYNCS.PHASECHK.TRANS64.TRYWAIT P1, [R97+URZ+0x120], R0 ;  /* 0x00012000610075a7 */ /* 0x000f6400080211ff */
[----:B-----5:R-:W-:Y:S05]  /*aa20*/  @!P1 BRA `(.L_x_153) ;  /* 0x0000006c00709947 */ /* 0x020fea0003800000 */
.L_x_152:
[----:B------:R-:W-:Y:S05]  /*aa30*/  BSYNC B0 ;  /* 0x0000000000007941 */ /* 0x000fea0003800000 */
.L_x_151:
[----:B------:R-:W-:Y:S05]  /*aa40*/  @!P0 BRA `(.L_x_154) ;  /* 0x0000000000408947 */ /* 0x000fea0003800000 */
[----:B------:R-:W5:Y:S01]  /*aa50*/  LDCU.64 UR8, c[0x4][0x70] ;  /* 0x01000e00ff0877ac */ /* 0x000f620008000a00 */
[----:B------:R-:W-:Y:S01]  /*aa60*/  MOV R3, 0x0 ;  /* 0x0000000000037802 */ /* 0x000fe20000000f00 */
[----:B------:R-:W-:Y:S02]  /*aa70*/  HFMA2 R12, -RZ, RZ, 0, 5.9604644775390625e-08 ;  /* 0x00000001ff0c7431 */ /* 0x000fe400000001ff */
[----:B------:R-:W-:Y:S02]  /*aa80*/  IMAD.MOV.U32 R8, RZ, RZ, 0x192 ;  /* 0x00000192ff087424 */ /* 0x000fe400078e00ff */
[----:B------:R-:W-:Y:S01]  /*aa90*/  IMAD.MOV.U32 R13, RZ, RZ, RZ ;  /* 0x000000ffff0d7224 */ /* 0x000fe200078e00ff */
[----:B------:R-:W3:Y:S01]  /*aaa0*/  LDCU.64 UR6, c[0x4][0x78] ;  /* 0x01000f00ff0677ac */ /* 0x000ee20008000a00 */
[----:B--2---:R-:W2:Y:S01]  /*aab0*/  LDC.64 R2, c[0x4][R3] ;  /* 0x0100000003027b82 */ /* 0x004ea20000000a00 */
[----:B------:R-:W4:Y:S01]  /*aac0*/  LDCU.64 UR4, c[0x4][0x10] ;  /* 0x01000200ff0477ac */ /* 0x000f220008000a00 */
[----:B-----5:R-:W-:Y:S01]  /*aad0*/  MOV R5, UR9 ;  /* 0x0000000900057c02 */ /* 0x020fe20008000f00 */
[----:B------:R-:W-:Y:S01]  /*aae0*/  IMAD.U32 R4, RZ, RZ, UR8 ;  /* 0x00000008ff047e24 */ /* 0x000fe2000f8e00ff */
[----:B---3--:R-:W-:Y:S01]  /*aaf0*/  MOV R7, UR7 ;  /* 0x0000000700077c02 */ /* 0x008fe20008000f00 */
[----:B------:R-:W-:Y:S01]  /*ab00*/  IMAD.U32 R6, RZ, RZ, UR6 ;  /* 0x00000006ff067e24 */ /* 0x000fe2000f8e00ff */
[----:B----4-:R-:W-:Y:S01]  /*ab10*/  MOV R11, UR5 ;  /* 0x00000005000b7c02 */ /* 0x010fe20008000f00 */
[----:B------:R-:W-:Y:S02]  /*ab20*/  IMAD.U32 R10, RZ, RZ, UR4 ;  /* 0x00000004ff0a7e24 */ /* 0x000fe4000f8e00ff */
[----:B------:R-:W-:Y:S07]  /*ab30*/  LEPC R20, `(.L_x_154) ;  /* 0x000000001014794e */ /* 0x000fee0000000000 */
[----:B-12---:R-:W-:Y:S05]  /*ab40*/  CALL.ABS.NOINC R2 ;  /* 0x0000000002007343 */ /* 0x006fea0003c00000 */
.L_x_154:
[----:B------:R-:W-:Y:S05]  /*ab50*/  WARPSYNC.ALL ;  /* 0x0000000000007948 */ /* 0x000fea0003800000 */
[C---:B------:R-:W-:Y:S01]  /*ab60*/  R2UR UR4, R54.reuse ;  /* 0x00000000360472ca */ /* 0x040fe200000e0000 */
[----:B------:R-:W-:Y:S05]  /*ab70*/  VIADD R3, R54, 0x100000 ;  /* 0x0010000036037836 */ /* 0x000fea0000000000 */
[----:B------:R-:W-:Y:S04]  /*ab80*/  SHF.R.U32.HI R3, RZ, 0x15, R3 ;  /* 0x00000015ff037819 */ /* 0x000fe80000011603 */
[----:B------:R-:W-:Y:S03]  /*ab90*/  LOP3.LUT P0, RZ, R3, 0x3, R80, 0x48, !PT ;  /* 0x0000000303ff7812 */ /* 0x000fe60007804850 */
[----:B------:R-:W1:Y:S10]  /*aba0*/  LDTM.16dp256bit.x4 R24, tmem[UR4] ;  /* 0x00000004001879ee */ /* 0x000e740008120000 */
[----:B-1----:R-:W-:Y:S05]  /*abb0*/  @!P0 BRA `(.L_x_155) ;  /* 0x0000000000408947 */ /* 0x002fea0003800000 */
[----:B------:R-:W1:Y:S01]  /*abc0*/  LDCU.64 UR8, c[0x4][0x70] ;  /* 0x01000e00ff0877ac */ /* 0x000e620008000a00 */
[----:B------:R-:W-:Y:S01]  /*abd0*/  MOV R3, 0x0 ;  /* 0x0000000000037802 */ /* 0x000fe20000000f00 */
[----:B------:R-:W-:Y:S02]  /*abe0*/  HFMA2 R12, -RZ, RZ, 0, 5.9604644775390625e-08 ;  /* 0x00000001ff0c7431 */ /* 0x000fe400000001ff */
[----:B------:R-:W-:Y:S02]  /*abf0*/  IMAD.MOV.U32 R8, RZ, RZ, 0x192 ;  /* 0x00000192ff087424 */ /* 0x000fe400078e00ff */
[----:B------:R-:W-:Y:S01]  /*ac00*/  IMAD.MOV.U32 R13, RZ, RZ, RZ ;  /* 0x000000ffff0d7224 */ /* 0x000fe200078e00ff */
[----:B------:R-:W5:Y:S01]  /*ac10*/  LDCU.64 UR6, c[0x4][0x78] ;  /* 0x01000f00ff0677ac */ /* 0x000f620008000a00 */
[----:B--2---:R-:W2:Y:S01]  /*ac20*/  LDC.64 R2, c[0x4][R3] ;  /* 0x0100000003027b82 */ /* 0x004ea20000000a00 */
[----:B------:R-:W3:Y:S01]  /*ac30*/  LDCU.64 UR4, c[0x4][0x10] ;  /* 0x01000200ff0477ac */ /* 0x000ee20008000a00 */
[----:B-1----:R-:W-:Y:S01]  /*ac40*/  MOV R5, UR9 ;  /* 0x0000000900057c02 */ /* 0x002fe20008000f00 */
[----:B------:R-:W-:Y:S01]  /*ac50*/  IMAD.U32 R4, RZ, RZ, UR8 ;  /* 0x00000008ff047e24 */ /* 0x000fe2000f8e00ff */
[----:B-----5:R-:W-:Y:S01]  /*ac60*/  MOV R7, UR7 ;  /* 0x0000000700077c02 */ /* 0x020fe20008000f00 */
[----:B------:R-:W-:Y:S01]  /*ac70*/  IMAD.U32 R6, RZ, RZ, UR6 ;  /* 0x00000006ff067e24 */ /* 0x000fe2000f8e00ff */
[----:B---3--:R-:W-:Y:S01]  /*ac80*/  MOV R11, UR5 ;  /* 0x00000005000b7c02 */ /* 0x008fe20008000f00 */
[----:B------:R-:W-:Y:S02]  /*ac90*/  IMAD.U32 R10, RZ, RZ, UR4 ;  /* 0x00000004ff0a7e24 */ /* 0x000fe4000f8e00ff */
[----:B------:R-:W-:Y:S07]  /*aca0*/  LEPC R20, `(.L_x_155) ;  /* 0x000000001014794e */ /* 0x000fee0000000000 */
[----:B--2-4-:R-:W-:Y:S05]  /*acb0*/  CALL.ABS.NOINC R2 ;  /* 0x0000000002007343 */ /* 0x014fea0003c00000 */
.L_x_155:
[----:B------:R-:W-:Y:S05]  /*acc0*/  WARPSYNC.ALL ;  /* 0x0000000000007948 */ /* 0x000fea0003800000 */
[----:B------:R-:W-:Y:S11]  /*acd0*/  R2UR UR4, R54 ;  /* 0x00000000360472ca */ /* 0x000ff600000e0000 */
[----:B------:R-:W-:Y:S02]  /*ace0*/  @!UPT UIADD3 URZ, UPT, UPT, URZ, URZ, URZ ;  /* 0x000000fffffff290 */ /* 0x000fe4000fffe0ff */
[----:B------:R-:W1:Y:S02]  /*acf0*/  LDTM.16dp256bit.x4 R4, tmem[UR4+0x100000] ;  /* 0x10000004000479ee */ /* 0x000e640008120000 */
[----:B-1----:R-:W-:Y:S01]  /*ad00*/  NOP ;  /* 0x0000000000007918 */ /* 0x002fe20000000000 */
.L_x_150:
[--C-:B--2---:R-:W-:Y:S01]  /*ad10*/  HADD2.F32 R49, -RZ, R60.reuse.H0_H0 ;  /* 0x2000003cff317230 */ /* 0x104fe20000004100 */
[----:B------:R-:W-:Y:S05]  /*ad20*/  WARPSYNC.ALL ;  /* 0x0000000000007948 */ /* 0x000fea0003800000 */
[----:B------:R-:W-:Y:S01]  /*ad30*/  LEA R55, R95, R86, 0x1 ;  /* 0x000000565f377211 */ /* 0x000fe200078e08ff */
[-C--:B------:R-:W-:Y:S01]  /*ad40*/  FMUL R0, R24, R47.reuse ;  /* 0x0000002f18007220 */ /* 0x080fe20000400000 */
[----:B------:R-:W-:Y:S02]  /*ad50*/  HADD2.F32 R51, -RZ, R60.H1_H1 ;  /* 0x3000003cff337230 */ /* 0x000fe40000004100 */
[-C--:B------:R-:W-:Y:S01]  /*ad60*/  FMUL R2, R25, R47.reuse ;  /* 0x0000002f19027220 */ /* 0x080fe20000400000 */
[----:B------:R-:W-:Y:S01]  /*ad70*/  FMUL R3, R26, R47 ;  /* 0x0000002f1a037220 */ /* 0x000fe20000400000 */
[C---:B------:R-:W-:Y:S01]  /*ad80*/  FFMA R0, R48.reuse, R49, R0 ;  /* 0x0000003130007223 */ /* 0x040fe20000000000 */
[--C-:B------:R-:W-:Y:S02]  /*ad90*/  HADD2.F32 R49, -RZ, R61.reuse.H0_H0 ;  /* 0x2000003dff317230 */ /* 0x100fe40000004100 */
[----:B------:R-:W-:Y:S01]  /*ada0*/  FFMA R2, R48, R51, R2 ;  /* 0x0000003330027223 */ /* 0x000fe20000000002 */
[-C--:B------:R-:W-:Y:S01]  /*adb0*/  FMUL R20, R4, R47.reuse ;  /* 0x0000002f04147220 */ /* 0x080fe20000400000 */
[----:B------:R-:W-:Y:S02]  /*adc0*/  HADD2.F32 R51, -RZ, R61.H1_H1 ;  /* 0x3000003dff337230 */ /* 0x000fe40000004100 */
[----:B------:R-:W-:Y:S01]  /*add0*/  FMUL R21, R5, R47 ;  /* 0x0000002f05157220 */ /* 0x000fe20000400000 */
[----:B------:R-:W-:Y:S01]  /*ade0*/  FFMA R3, R48, R49, R3 ;  /* 0x0000003130037223 */ /* 0x000fe20000000003 */
[----:B------:R-:W-:Y:S01]  /*adf0*/  F2FP.F16.F32.PACK_AB R64, R2, R0 ;  /* 0x000000000240723e */ /* 0x000fe200000000ff */
[-C--:B------:R-:W-:Y:S01]  /*ae00*/  FMUL R4, R27, R47.reuse ;  /* 0x0000002f1b047220 */ /* 0x080fe20000400000 */
[--C-:B------:R-:W-:Y:S02]  /*ae10*/  HADD2.F32 R50, -RZ, R62.reuse.H0_H0 ;  /* 0x2000003eff327230 */ /* 0x100fe40000004100 */
[-C--:B------:R-:W-:Y:S01]  /*ae20*/  FMUL R5, R28, R47.reuse ;  /* 0x0000002f1c057220 */ /* 0x080fe20000400000 */
[----:B------:R-:W-:Y:S01]  /*ae30*/  FMUL R22, R6, R47 ;  /* 0x0000002f06167220 */ /* 0x000fe20000400000 */
[----:B------:R-:W-:Y:S02]  /*ae40*/  HADD2.F32 R49, -RZ, R62.H1_H1 ;  /* 0x3000003eff317230 */ /* 0x000fe40000004100 */
[C---:B------:R-:W-:Y:S01]  /*ae50*/  FFMA R4, R48.reuse, R51, R4 ;  /* 0x0000003330047223 */ /* 0x040fe20000000004 */
[----:B------:R-:W-:Y:S01]  /*ae60*/  FFMA R5, R48, R50, R5 ;  /* 0x0000003230057223 */ /* 0x000fe20000000005 */
[--C-:B------:R-:W-:Y:S02]  /*ae70*/  HADD2.F32 R50, -RZ, R63.reuse.H0_H0 ;  /* 0x2000003fff327230 */ /* 0x100fe40000004100 */
[-C--:B------:R-:W-:Y:S01]  /*ae80*/  FMUL R6, R29, R47.reuse ;  /* 0x0000002f1d067220 */ /* 0x080fe20000400000 */
[----:B------:R-:W-:Y:S01]  /*ae90*/  FMUL R23, R7, R47 ;  /* 0x0000002f07177220 */ /* 0x000fe20000400000 */
[----:B------:R-:W-:Y:S01]  /*aea0*/  HADD2.F32 R51, -RZ, R63.H1_H1 ;  /* 0x3000003fff337230 */ /* 0x000fe20000004100 */
[----:B------:R-:W-:Y:S01]  /*aeb0*/  F2FP.F16.F32.PACK_AB R65, R4, R3 ;  /* 0x000000030441723e */ /* 0x000fe200000000ff */
[----:B------:R-:W-:Y:S01]  /*aec0*/  FFMA R6, R48, R49, R6 ;  /* 0x0000003130067223 */ /* 0x000fe20000000006 */
[-C--:B------:R-:W-:Y:S01]  /*aed0*/  FMUL R24, R8, R47.reuse ;  /* 0x0000002f08187220 */ /* 0x080fe20000400000 */
[--C-:B-1----:R-:W-:Y:S02]  /*aee0*/  HADD2.F32 R49, -RZ, R56.reuse.H0_H0 ;  /* 0x20000038ff317230 */ /* 0x102fe40000004100 */
[-C--:B------:R-:W-:Y:S01]  /*aef0*/  FMUL R7, R30, R47.reuse ;  /* 0x0000002f1e077220 */ /* 0x080fe20000400000 */
[----:B------:R-:W-:Y:S01]  /*af00*/  FMUL R8, R31, R47 ;  /* 0x0000002f1f087220 */ /* 0x000fe20000400000 */
[----:B---3--:R-:W-:Y:S01]  /*af10*/  HADD2.F32 R52, -RZ, R69.H1_H1 ;  /* 0x30000045ff347230 */ /* 0x008fe20000004100 */
[----:B------:R-:W-:Y:S01]  /*af20*/  F2FP.F16.F32.PACK_AB R66, R6, R5 ;  /* 0x000000050642723e */ /* 0x000fe200000000ff */
[C---:B------:R-:W-:Y:S01]  /*af30*/  FFMA R7, R48.reuse, R50, R7 ;  /* 0x0000003230077223 */ /* 0x040fe20000000007 */
[----:B------:R-:W-:Y:S01]  /*af40*/  FFMA R8, R48, R51, R8 ;  /* 0x0000003330087223 */ /* 0x000fe20000000008 */
[----:B------:R-:W-:Y:S02]  /*af50*/  HADD2.F32 R51, -RZ, R56.H1_H1 ;  /* 0x30000038ff337230 */ /* 0x000fe40000004100 */
[-C--:B------:R-:W-:Y:S01]  /*af60*/  FMUL R25, R9, R47.reuse ;  /* 0x0000002f09197220 */ /* 0x080fe20000400000 */
[----:B------:R-:W-:Y:S01]  /*af70*/  FMUL R9, R32, R47 ;  /* 0x0000002f20097220 */ /* 0x000fe20000400000 */
[--C-:B------:R-:W-:Y:S01]  /*af80*/  HADD2.F32 R50, -RZ, R58.reuse.H0_H0 ;  /* 0x2000003aff327230 */ /* 0x100fe20000004100 */
[----:B------:R-:W-:Y:S01]  /*af90*/  F2FP.F16.F32.PACK_AB R67, R8, R7 ;  /* 0x000000070843723e */ /* 0x000fe200000000ff */
[----:B------:R-:W-:Y:S01]  /*afa0*/  FMUL R40, R10, R47 ;  /* 0x0000002f0a287220 */ /* 0x000fe20000400000 */
[C---:B------:R-:W-:Y:S01]  /*afb0*/  FFMA R9, R48.reuse, R49, R9 ;  /* 0x0000003130097223 */ /* 0x040fe20000000009 */
[----:B------:R-:W-:Y:S02]  /*afc0*/  HADD2.F32 R49, -RZ, R57.H0_H0 ;  /* 0x20000039ff317230 */ /* 0x000fe40000004100 */
[-C--:B------:R-:W-:Y:S01]  /*afd0*/  FMUL R10, R33, R47.reuse ;  /* 0x0000002f210a7220 */ /* 0x080fe20000400000 */
[----:B------:R1:W-:Y:S01]  /*afe0*/  STSM.16.MT88.4 [R86+0x1000], R64 ;  /* 0x0010004056007844 */ /* 0x0003e20000004200 */
[----:B------:R-:W-:Y:S01]  /*aff0*/  FMUL R41, R11, R47 ;  /* 0x0000002f0b297220 */ /* 0x000fe20000400000 */
[----:B------:R-:W-:Y:S02]  /*b000*/  HADD2.F32 R53, -RZ, R73.H0_H0 ;  /* 0x20000049ff357230 */ /* 0x000fe40000004100 */
[----:B------:R-:W-:Y:S01]  /*b010*/  FFMA R10, R48, R51, R10 ;  /* 0x00000033300a7223 */ /* 0x000fe2000000000a */
[-C--:B------:R-:W-:Y:S01]  /*b020*/  FMUL R11, R34, R47.reuse ;  /* 0x0000002f220b7220 */ /* 0x080fe20000400000 */
[----:B------:R-:W-:Y:S02]  /*b030*/  HADD2.F32 R51, -RZ, R57.H1_H1 ;  /* 0x30000039ff337230 */ /* 0x000fe40000004100 */
[-C--:B------:R-:W-:Y:S01]  /*b040*/  FMUL R42, R12, R47.reuse ;  /* 0x0000002f0c2a7220 */ /* 0x080fe20000400000 */
[----:B------:R-:W-:Y:S01]  /*b050*/  FMUL R43, R13, R47 ;  /* 0x0000002f0d2b7220 */ /* 0x000fe20000400000 */
[----:B------:R-:W-:Y:S01]  /*b060*/  FFMA R11, R48, R49, R11 ;  /* 0x00000031300b7223 */ /* 0x000fe2000000000b */
[----:B------:R-:W-:Y:S01]  /*b070*/  HADD2.F32 R49, -RZ, R58.H1_H1 ;  /* 0x3000003aff317230 */ /* 0x000fe20000004100 */
[----:B------:R-:W-:Y:S01]  /*b080*/  F2FP.F16.F32.PACK_AB R104, R10, R9 ;  /* 0x000000090a68723e */ /* 0x000fe200000000ff */
[-C--:B------:R-:W-:Y:S01]  /*b090*/  FMUL R12, R35, R47.reuse ;  /* 0x0000002f230c7220 */ /* 0x080fe20000400000 */
[-C--:B------:R-:W-:Y:S01]  /*b0a0*/  FMUL R44, R14, R47.reuse ;  /* 0x0000002f0e2c7220 */ /* 0x080fe20000400000 */
[-C--:B------:R-:W-:Y:S01]  /*b0b0*/  FMUL R13, R36, R47.reuse ;  /* 0x0000002f240d7220 */ /* 0x080fe20000400000 */
[----:B------:R-:W-:Y:S01]  /*b0c0*/  FMUL R14, R37, R47 ;  /* 0x0000002f250e7220 */ /* 0x000fe20000400000 */
[C---:B------:R-:W-:Y:S01]  /*b0d0*/  FFMA R12, R48.reuse, R51, R12 ;  /* 0x00000033300c7223 */ /* 0x040fe2000000000c */
[--C-:B------:R-:W-:Y:S02]  /*b0e0*/  HADD2.F32 R51, -RZ, R68.reuse.H0_H0 ;  /* 0x20000044ff337230 */ /* 0x100fe40000004100 */
[C---:B------:R-:W-:Y:S01]  /*b0f0*/  FFMA R13, R48.reuse, R50, R13 ;  /* 0x00000032300d7223 */ /* 0x040fe2000000000d */
[--C-:B------:R-:W-:Y:S02]  /*b100*/  HADD2.F32 R50, -RZ, R59.reuse.H0_H0 ;  /* 0x2000003bff327230 */ /* 0x100fe40000004100 */
[----:B------:R-:W-:Y:S01]  /*b110*/  FFMA R14, R48, R49, R14 ;  /* 0x00000031300e7223 */ /* 0x000fe2000000000e */
[----:B------:R-:W-:Y:S02]  /*b120*/  HADD2.F32 R49, -RZ, R59.H1_H1 ;  /* 0x3000003bff317230 */ /* 0x000fe40000004100 */
[-C--:B------:R-:W-:Y:S01]  /*b130*/  FMUL R45, R15, R47.reuse ;  /* 0x0000002f0f2d7220 */ /* 0x080fe20000400000 */
[-C--:B------:R-:W-:Y:S01]  /*b140*/  FMUL R46, R16, R47.reuse ;  /* 0x0000002f102e7220 */ /* 0x080fe20000400000 */
[-C--:B------:R-:W-:Y:S01]  /*b150*/  FMUL R15, R38, R47.reuse ;  /* 0x0000002f260f7220 */ /* 0x080fe20000400000 */
[-C--:B------:R-:W-:Y:S01]  /*b160*/  FMUL R16, R39, R47.reuse ;  /* 0x0000002f27107220 */ /* 0x080fe20000400000 */
[-C--:B------:R-:W-:Y:S01]  /*b170*/  FMUL R17, R17, R47.reuse ;  /* 0x0000002f11117220 */ /* 0x080fe20000400000 */
[----:B------:R-:W-:Y:S01]  /*b180*/  FMUL R18, R18, R47 ;  /* 0x0000002f12127220 */ /* 0x000fe20000400000 */
[C---:B------:R-:W-:Y:S01]  /*b190*/  FFMA R15, R48.reuse, R50, R15 ;  /* 0x00000032300f7223 */ /* 0x040fe2000000000f */
[----:B------:R-:W-:Y:S02]  /*b1a0*/  HADD2.F32 R50, -RZ, R68.H1_H1 ;  /* 0x30000044ff327230 */ /* 0x000fe40000004100 */
[C---:B------:R-:W-:Y:S01]  /*b1b0*/  FFMA R16, R48.reuse, R49, R16 ;  /* 0x0000003130107223 */ /* 0x040fe20000000010 */
[----:B------:R-:W-:Y:S02]  /*b1c0*/  HADD2.F32 R49, -RZ, R69.H0_H0 ;  /* 0x20000045ff317230 */ /* 0x000fe40000004100 */
[C---:B------:R-:W-:Y:S01]  /*b1d0*/  FFMA R20, R48.reuse, R51, R20 ;  /* 0x0000003330147223 */ /* 0x040fe20000000014 */
[----:B------:R-:W-:Y:S02]  /*b1e0*/  HADD2.F32 R51, -RZ, R71.H0_H0 ;  /* 0x20000047ff337230 */ /* 0x000fe40000004100 */
[C---:B------:R-:W-:Y:S01]  /*b1f0*/  FFMA R21, R48.reuse, R50, R21 ;  /* 0x0000003230157223 */ /* 0x040fe20000000015 */
[--C-:B------:R-:W-:Y:S02]  /*b200*/  HADD2.F32 R50, -RZ, R70.reuse.H1_H1 ;  /* 0x30000046ff327230 */ /* 0x100fe40000004100 */
[C---:B------:R-:W-:Y:S01]  /*b210*/  FFMA R22, R48.reuse, R49, R22 ;  /* 0x0000003130167223 */ /* 0x040fe20000000016 */
[----:B------:R-:W-:Y:S02]  /*b220*/  HADD2.F32 R49, -RZ, R70.H0_H0 ;  /* 0x20000046ff317230 */ /* 0x000fe40000004100 */
[----:B------:R-:W-:Y:S01]  /*b230*/  FFMA R23, R48, R52, R23 ;  /* 0x0000003430177223 */ /* 0x000fe20000000017 */
[----:B------:R-:W-:Y:S02]  /*b240*/  HADD2.F32 R52, -RZ, R75.H1_H1 ;  /* 0x3000004bff347230 */ /* 0x000fe40000004100 */
[----:B------:R-:W-:Y:S01]  /*b250*/  FMUL R19, R19, R47 ;  /* 0x0000002f13137220 */ /* 0x000fe20000400000 */
[----:B------:R-:W-:Y:S01]  /*b260*/  F2FP.F16.F32.PACK_AB R105, R12, R11 ;  /* 0x0000000b0c69723e */ /* 0x000fe200000000ff */
[C---:B------:R-:W-:Y:S01]  /*b270*/  FFMA R24, R48.reuse, R49, R24 ;  /* 0x0000003130187223 */ /* 0x040fe20000000018 */
[C---:B------:R-:W-:Y:S01]  /*b280*/  FFMA R25, R48.reuse, R50, R25 ;  /* 0x0000003230197223 */ /* 0x040fe20000000019 */
[----:B------:R-:W-:Y:S01]  /*b290*/  FFMA R40, R48, R51, R40 ;  /* 0x0000003330287223 */ /* 0x000fe20000000028 */
[----:B------:R-:W-:Y:S01]  /*b2a0*/  HADD2.F32 R49, -RZ, R71.H1_H1 ;  /* 0x30000047ff317230 */ /* 0x000fe20000004100 */
[----:B------:R-:W-:Y:S01]  /*b2b0*/  F2FP.F16.F32.PACK_AB R106, R14, R13 ;  /* 0x0000000d0e6a723e */ /* 0x000fe200000000ff */
[--C-:B------:R-:W-:Y:S01]  /*b2c0*/  HADD2.F32 R51, -RZ, R72.reuse.H0_H0 ;  /* 0x20000048ff337230 */ /* 0x100fe20000004100 */
[----:B------:R-:W-:Y:S01]  /*b2d0*/  F2FP.F16.F32.PACK_AB R107, R16, R15 ;  /* 0x0000000f106b723e */ /* 0x000fe200000000ff */
[----:B------:R-:W-:Y:S02]  /*b2e0*/  HADD2.F32 R50, -RZ, R72.H1_H1 ;  /* 0x30000048ff327230 */ /* 0x000fe40000004100 */
[C---:B------:R-:W-:Y:S01]  /*b2f0*/  FFMA R41, R48.reuse, R49, R41 ;  /* 0x0000003130297223 */ /* 0x040fe20000000029 */
[----:B------:R-:W-:Y:S02]  /*b300*/  HADD2.F32 R49, -RZ, R73.H1_H1 ;  /* 0x30000049ff317230 */ /* 0x000fe40000004100 */
[C---:B------:R-:W-:Y:S01]  /*b310*/  FFMA R42, R48.reuse, R51, R42 ;  /* 0x00000033302a7223 */ /* 0x040fe2000000002a */
[----:B------:R1:W-:Y:S01]  /*b320*/  STSM.16.MT88.4 [R86+0x1800], R104 ;  /* 0x0018006856007844 */ /* 0x0003e20000004200 */
[C---:B------:R-:W-:Y:S01]  /*b330*/  FFMA R43, R48.reuse, R50, R43 ;  /* 0x00000032302b7223 */ /* 0x040fe2000000002b */
[--C-:B------:R-:W-:Y:S02]  /*b340*/  HADD2.F32 R51, -RZ, R74.reuse.H0_H0 ;  /* 0x2000004aff337230 */ /* 0x100fe40000004100 */
[C---:B------:R-:W-:Y:S01]  /*b350*/  FFMA R44, R48.reuse, R53, R44 ;  /* 0x00000035302c7223 */ /* 0x040fe2000000002c */
[----:B------:R-:W-:Y:S02]  /*b360*/  HADD2.F32 R50, -RZ, R74.H1_H1 ;  /* 0x3000004aff327230 */ /* 0x000fe40000004100 */
[C---:B------:R-:W-:Y:S01]  /*b370*/  FFMA R45, R48.reuse, R49, R45 ;  /* 0x00000031302d7223 */ /* 0x040fe2000000002d */
[----:B------:R-:W-:Y:S02]  /*b380*/  HADD2.F32 R53, -RZ, R75.H0_H0 ;  /* 0x2000004bff357230 */ /* 0x000fe40000004100 */
[C---:B------:R-:W-:Y:S01]  /*b390*/  FFMA R46, R48.reuse, R51, R46 ;  /* 0x00000033302e7223 */ /* 0x040fe2000000002e */
[----:B------:R-:W-:Y:S01]  /*b3a0*/  F2FP.F16.F32.PACK_AB R108, R21, R20 ;  /* 0x00000014156c723e */ /* 0x000fe200000000ff */
[C---:B------:R-:W-:Y:S01]  /*b3b0*/  FFMA R17, R48.reuse, R50, R17 ;  /* 0x0000003230117223 */ /* 0x040fe20000000011 */
[----:B------:R-:W-:Y:S01]  /*b3c0*/  F2FP.F16.F32.PACK_AB R109, R23, R22 ;  /* 0x00000016176d723e */ /* 0x000fe200000000ff */
[C---:B------:R-:W-:Y:S01]  /*b3d0*/  FFMA R18, R48.reuse, R53, R18 ;  /* 0x0000003530127223 */ /* 0x040fe20000000012 */
[----:B------:R-:W-:Y:S01]  /*b3e0*/  FFMA R19, R48, R52, R19 ;  /* 0x0000003430137223 */ /* 0x000fe20000000013 */
[----:B------:R-:W-:Y:S01]  /*b3f0*/  F2FP.F16.F32.PACK_AB R110, R25, R24 ;  /* 0x00000018196e723e */ /* 0x000fe200000000ff */
[----:B------:R-:W-:Y:S01]  /*b400*/  BSSY.RECONVERGENT B0, `(.L_x_156) ;  /* 0x000001c000007945 */ /* 0x000fe20003800200 */
[----:B------:R-:W-:Y:S02]  /*b410*/  F2FP.F16.F32.PACK_AB R111, R41, R40 ;  /* 0x00000028296f723e */ /* 0x000fe400000000ff */
[----:B------:R-:W-:Y:S02]  /*b420*/  F2FP.F16.F32.PACK_AB R112, R43, R42 ;  /* 0x0000002a2b70723e */ /* 0x000fe400000000ff */
[----:B------:R-:W-:Y:S01]  /*b430*/  F2FP.F16.F32.PACK_AB R113, R45, R44 ;  /* 0x0000002c2d71723e */ /* 0x000fe200000000ff */
[----:B------:R1:W-:Y:S01]  /*b440*/  STSM.16.MT88.4 [R55+0x1000], R108 ;  /* 0x0010006c37007844 */ /* 0x0003e20000004200 */
[----:B------:R-:W-:Y:S02]  /*b450*/  F2FP.F16.F32.PACK_AB R114, R17, R46 ;  /* 0x0000002e1172723e */ /* 0x000fe400000000ff */
[----:B------:R-:W-:Y:S02]  /*b460*/  F2FP.F16.F32.PACK_AB R115, R19, R18 ;  /* 0x000000121373723e */ /* 0x000fe400000000ff */
[----:B------:R-:W-:Y:S03]  /*b470*/  ISETP.NE.AND P0, PT, R101, RZ, PT ;  /* 0x000000ff6500720c */ /* 0x000fe60003f05270 */
[----:B------:R1:W-:Y:S01]  /*b480*/  STSM.16.MT88.4 [R55+0x1800], R112 ;  /* 0x0018007037007844 */ /* 0x0003e20000004200 */
[----:B------:R-:W-:Y:S01]  /*b490*/  @!PT LDS RZ, [RZ] ;  /* 0x00000000fffff984 */ /* 0x000fe20000000800 */
[----:B------:R-:W-:Y:S01]  /*b4a0*/  @!PT LDS RZ, [RZ] ;  /* 0x00000000fffff984 */ /* 0x000fe20000000800 */
[----:B------:R-:W-:Y:S01]  /*b4b0*/  @!PT LDS RZ, [RZ] ;  /* 0x00000000fffff984 */ /* 0x000fe20000000800 */
[----:B------:R-:W-:Y:S01]  /*b4c0*/  @!PT LDS RZ, [RZ] ;  /* 0x00000000fffff984 */ /* 0x000fe20000000800 */
[----:B------:R2:W-:Y:S07]  /*b4d0*/  MEMBAR.ALL.CTA ;  /* 0x0000000000007992 */ /* 0x0005ee0000008000 */
[----:B--2---:R-:W2:Y:S02]  /*b4e0*/  FENCE.VIEW.ASYNC.S ;  /* 0x00000000000073c6 */ /* 0x004ea40000000000 */
[----:B--2---:R-:W-:Y:S06]  /*b4f0*/  BAR.SYNC.DEFER_BLOCKING 0x1, 0x80 ;  /* 0x0042000000007b1d */ /* 0x004fec0000010000 */
[----:B------:R-:W-:Y:S05]  /*b500*/  @!P0 BRA `(.L_x_157) ;  /* 0x00000000002c8947 */ /* 0x000fea0003800000 */
[----:B------:R-:W-:Y:S02]  /*b510*/  UIADD3 UR7, UPT, UPT, UR43, 0x1000, URZ ;  /* 0x000010002b077890 */ /* 0x000fe4000fffe0ff */
[----:B------:R-:W-:Y:S02]  /*b520*/  UIADD3 UR5, UPT, UPT, UR41, 0x40, URZ ;  /* 0x0000004029057890 */ /* 0x000fe4000fffe0ff */
[----:B------:R-:W-:Y:S02]  /*b530*/  UIADD3 UR4, UPT, UPT, UR43, 0x2000, URZ ;  /* 0x000020002b047890 */ /* 0x000fe4000fffe0ff */
[----:B------:R-:W-:Y:S01]  /*b540*/  MOV R81, UR7 ;  /* 0x0000000700517c02 */ /* 0x000fe20008000f00 */
[----:B------:R-:W-:Y:S03]  /*b550*/  UMOV UR6, UR42 ;  /* 0x0000002a00067c82 */ /* 0x000fe60008000000 */
[----:B------:R-:W-:Y:S11]  /*b560*/  R2UR UR40, R81 ;  /* 0x00000000512872ca */ /* 0x000ff600000e0000 */
[----:B------:R-:W-:Y:S02]  /*b570*/  @!UPT UIADD3 URZ, UPT, UPT, URZ, URZ, URZ ;  /* 0x000000fffffff290 */ /* 0x000fe4000fffe0ff */
[----:B------:R2:W-:Y:S01]  /*b580*/  UTMASTG.2D [UR40], [UR56] ;  /* 0x00000028380073b5 */ /* 0x0005e20008008000 */
[----:B------:R2:W-:Y:S01]  /*b590*/  UTMASTG.2D [UR4], [UR56] ;  /* 0x00000004380073b5 */ /* 0x0005e20008008000 */
[----:B------:R0:W-:Y:S01]  /*b5a0*/  UTMACMDFLUSH ;  /* 0x00000000000079b7 */ /* 0x0001e20000000000 */
[----:B--2---:R-:W-:Y:S04]  /*b5b0*/  DEPBAR.LE SB0, 0x1 ;  /* 0x000080400000791a */ /* 0x004fe80000000000 */
.L_x_157:
[----:B------:R-:W-:Y:S05]  /*b5c0*/  BSYNC.RECONVERGENT B0 ;  /* 0x0000000000007941 */ /* 0x000fea0003800200 */
.L_x_156:
[----:B------:R-:W-:Y:S01]  /*b5d0*/  UISETP.NE.AND UP1, UPT, UR54, URZ, UPT ;  /* 0x000000ff3600728c */ /* 0x000fe2000bf25270 */
[----:B------:R-:W-:Y:S01]  /*b5e0*/  BAR.SYNC.DEFER_BLOCKING 0x1, 0x80 ;  /* 0x0042000000007b1d */ /* 0x000fe20000010000 */
[----:B------:R-:W-:Y:S01]  /*b5f0*/  SHF.L.U32 R0, R91, 0x1f, RZ ;  /* 0x0000001f5b007819 */ /* 0x000fe200000006ff */
[----:B------:R-:W-:Y:S03]  /*b600*/  IMAD R102, R95, 0x2, R102 ;  /* 0x000000025f667824 */ /* 0x000fe600078e0266 */
[----:B------:R-:W-:Y:S05]  /*b610*/  PLOP3.LUT P0, PT, PT, PT, UP1, 0x80, 0x8 ;  /* 0x000000000008781c */ /* 0x000fea0003f0f018 */
[----:B------:R-:W-:Y:S04]  /*b620*/  @UP1 ULEA UR4, UR53, UR43, 0x3 ;  /* 0x0000002b35041291 */ /* 0x000fe8000f8e18ff */
[----:B------:R-:W-:Y:S04]  /*b630*/  @UP1 UIADD3 UR4, UPT, UPT, UR4, 0x70, URZ ;  /* 0x0000007004041890 */ /* 0x000fe8000fffe0ff */
[----:B------:R-:W-:Y:S09]  /*b640*/  @UP1 UPRMT UR4, UR52, 0x654, UR4 ;  /* 0x0000065434041896 */ /* 0x000ff20008000004 */
[----:B------:R-:W-:Y:S01]  /*b650*/  @P0 SYNCS.ARRIVE.TRANS64.RED.A1T0 RZ, [UR4], RZ ;  /* 0x000000ffffff09a7 */ /* 0x000fe20008100404 */
[----:B------:R-:W-:Y:S01]  /*b660*/  @UP1 UIADD3 UR4, UPT, UPT, UR53, 0x1, URZ ;  /* 0x0000000135041890 */ /* 0x000fe2000fffe0ff */
[----:B------:R-:W-:Y:S01]  /*b670*/  BSSY B0, `(.L_x_158) ;  /* 0x0000008000007945 */ /* 0x000fe20003800000 */
[----:B------:R-:W-:Y:S02]  /*b680*/  FSETP.NEU.AND P0, PT, R48, RZ, PT ;  /* 0x000000ff3000720b */ /* 0x000fe40003f0d000 */
[----:B------:R-:W-:Y:S01]  /*b690*/  @UP1 UISETP.NE.AND UP0, UPT, UR4, 0x4, UPT ;  /* 0x000000040400188c */ /* 0x000fe2000bf05270 */
[----:B------:R-:W2:Y:S03]  /*b6a0*/  SYNCS.PHASECHK.TRANS64.TRYWAIT P1, [UR43+0x58], R0 ;  /* 0x00005800ff0075a7 */ /* 0x000ea6000802112b */
[----:B------:R-:W-:Y:S01]  /*b6b0*/  @UP1 USEL UR53, UR4, URZ, UP0 ;  /* 0x000000ff04351287 */ /* 0x000fe20008000000 */
[----:B--2---:R-:W-:Y:S11]  /*b6c0*/  @P1 BRA `(.L_x_159) ;  /* 0x0000000000081947 */ /* 0x004ff60003800000 */
[----:B------:R-:W2:Y:S02]  /*b6d0*/  SYNCS.PHASECHK.TRANS64.TRYWAIT P1, [UR43+0x58], R0 ;  /* 0x00005800ff0075a7 */ /* 0x000ea4000802112b */
[----:B--2---:R-:W-:Y:S05]  /*b6e0*/  @!P1 BRA `(.L_x_160) ;  /* 0x0000006000549947 */ /* 0x004fea0003800000 */
.L_x_159:
[----:B------:R-:W-:Y:S05]  /*b6f0*/  BSYNC B0 ;  /* 0x0000000000007941 */ /* 0x000fea0003800000 */
.L_x_158:
[----:B------:R-:W-:Y:S05]  /*b700*/  @P0 WARPSYNC.ALL ;  /* 0x0000000000000948 */ /* 0x000fea0003800000 */
[----:B------:R3:W1:Y:S01]  /*b710*/  @P0 LDSM.16.MT88.4 R60, [R92+UR43+0x3000] ;  /* 0x0030002b5c3c083b */ /* 0x0006620008004200 */
[----:B------:R-:W-:Y:S02]  /*b720*/  CS2R R38, SRZ ;  /* 0x0000000000267805 */ /* 0x000fe4000001ff00 */
[----:B------:R-:W-:Y:S02]  /*b730*/  CS2R R36, SRZ ;  /* 0x0000000000247805 */ /* 0x000fe4000001ff00 */
[----:B------:R-:W-:Y:S01]  /*b740*/  CS2R R34, SRZ ;  /* 0x0000000000227805 */ /* 0x000fe2000001ff00 */
[----:B------:R3:W1:Y:S01]  /*b750*/  @P0 LDSM.16.MT88.4 R56, [R92+UR43+0x3800] ;  /* 0x0038002b5c38083b */ /* 0x0006620008004200 */
[----:B------:R-:W-:Y:S02]  /*b760*/  CS2R R32, SRZ ;  /* 0x0000000000207805 */ /* 0x000fe4000001ff00 */
[----:B------:R-:W-:Y:S02]  /*b770*/  CS2R R30, SRZ ;  /* 0x00000000001e7805 */ /* 0x000fe4000001ff00 */
[----:B------:R-:W-:Y:S01]  /*b780*/  CS2R R28, SRZ ;  /* 0x00000000001c7805 */ /* 0x000fe2000001ff00 */
[----:B------:R3:W1:Y:S01]  /*b790*/  @P0 LDSM.16.MT88.4 R68, [R102+0x2000] ;  /* 0x002000006644083b */ /* 0x0006620000004200 */
[----:B------:R-:W-:Y:S02]  /*b7a0*/  CS2R R26, SRZ ;  /* 0x00000000001a7805 */ /* 0x000fe4000001ff00 */
[----:B------:R-:W-:Y:S02]  /*b7b0*/  CS2R R24, SRZ ;  /* 0x0000000000187805 */ /* 0x000fe4000001ff00 */
[----:B------:R-:W-:Y:S01]  /*b7c0*/  CS2R R18, SRZ ;  /* 0x0000000000127805 */ /* 0x000fe2000001ff00 */
[----:B------:R3:W1:Y:S01]  /*b7d0*/  @P0 LDSM.16.MT88.4 R72, [R102+0x2800] ;  /* 0x002800006648083b */ /* 0x0006620000004200 */
[----:B------:R-:W-:Y:S02]  /*b7e0*/  ISETP.GE.AND P0, PT, R100, 0x1, PT ;  /* 0x000000016400780c */ /* 0x000fe40003f06270 */
[----:B------:R-:W-:Y:S02]  /*b7f0*/  CS2R R16, SRZ ;  /* 0x0000000000107805 */ /* 0x000fe4000001ff00 */
[----:B------:R-:W-:Y:S02]  /*b800*/  CS2R R14, SRZ ;  /* 0x00000000000e7805 */ /* 0x000fe4000001ff00 */
[----:B------:R-:W-:Y:S02]  /*b810*/  CS2R R12, SRZ ;  /* 0x00000000000c7805 */ /* 0x000fe4000001ff00 */
[----:B------:R-:W-:Y:S02]  /*b820*/  CS2R R10, SRZ ;  /* 0x00000000000a7805 */ /* 0x000fe4000001ff00 */
[----:B------:R-:W-:Y:S02]  /*b830*/  CS2R R8, SRZ ;  /* 0x0000000000087805 */ /* 0x000fe4000001ff00 */
[----:B------:R-:W-:Y:S02]  /*b840*/  CS2R R6, SRZ ;  /* 0x0000000000067805 */ /* 0x000fe4000001ff00 */
[----:B------:R-:W-:Y:S01]  /*b850*/  CS2R R4, SRZ ;  /* 0x0000000000047805 */ /* 0x000fe2000001ff00 */
[----:B------:R-:W-:Y:S06]  /*b860*/  @!P0 BRA `(.L_x_161) ;  /* 0x0000000000c48947 */ /* 0x000fec0003800000 */
[----:B--2---:R-:W-:Y:S05]  /*b870*/  VIADD R3, R54, 0x20 ;  /* 0x0000002036037836 */ /* 0x004fea0000000000 */
[----:B------:R-:W-:Y:S04]  /*b880*/  SHF.R.U32.HI R3, RZ, 0x15, R3 ;  /* 0x00000015ff037819 */ /* 0x000fe80000011603 */
[----:B------:R-:W-:Y:S11]  /*b890*/  LOP3.LUT P0, RZ, R3, 0x3, R80, 0x48, !PT ;  /* 0x0000000303ff7812 */ /* 0x000ff60007804850 */
[----:B------:R-:W-:Y:S02]  /*b8a0*/  @!UPT UIADD3 URZ, UPT, UPT, URZ, URZ, URZ ;  /* 0x000000fffffff290 */ /* 0x000fe4000fffe0ff */
[----:B------:R-:W-:Y:S05]  /*b8b0*/  @!P0 BRA `(.L_x_162) ;  /* 0x0000000000408947 */ /* 0x000fea0003800000 */
[----:B------:R-:W2:Y:S01]  /*b8c0*/  LDCU.64 UR8, c[0x4][0x70] ;  /* 0x01000e00ff0877ac */ /* 0x000ea20008000a00 */
[----:B------:R-:W-:Y:S01]  /*b8d0*/  MOV R3, 0x0 ;  /* 0x0000000000037802 */ /* 0x000fe20000000f00 */
[----:B------:R-:W-:Y:S02]  /*b8e0*/  HFMA2 R12, -RZ, RZ, 0, 5.9604644775390625e-08 ;  /* 0x00000001ff0c7431 */ /* 0x000fe400000001ff */
[----:B------:R-:W-:Y:S02]  /*b8f0*/  IMAD.MOV.U32 R8, RZ, RZ, 0x192 ;  /* 0x00000192ff087424 */ /* 0x000fe400078e00ff */
[----:B------:R-:W-:Y:S01]  /*b900*/  IMAD.MOV.U32 R13, RZ, RZ, RZ ;  /* 0x000000ffff0d7224 */ /* 0x000fe200078e00ff */
[----:B------:R-:W5:Y:S01]  /*b910*/  LDCU.64 UR6, c[0x4][0x78] ;  /* 0x01000f00ff0677ac */ /* 0x000f620008000a00 */
[----:B------:R-:W1:Y:S01]  /*b920*/  LDC.64 R2, c[0x4][R3] ;  /* 0x0100000003027b82 */ /* 0x000e620000000a00 */
[----:B------:R-:W3:Y:S01]  /*b930*/  LDCU.64 UR4, c[0x4][0x10] ;  /* 0x01000200ff0477ac */ /* 0x000ee20008000a00 */
[----:B--2---:R-:W-:Y:S01]  /*b940*/  MOV R5, UR9 ;  /* 0x0000000900057c02 */ /* 0x004fe20008000f00 */
[----:B------:R-:W-:Y:S01]  /*b950*/  IMAD.U32 R4, RZ, RZ, UR8 ;  /* 0x00000008ff047e24 */ /* 0x000fe2000f8e00ff */
[----:B-----5:R-:W-:Y:S01]  /*b960*/  MOV R7, UR7 ;  /* 0x0000000700077c02 */ /* 0x020fe20008000f00 */
[----:B------:R-:W-:Y:S01]  /*b970*/  IMAD.U32 R6, RZ, RZ, UR6 ;  /* 0x00000006ff067e24 */ /* 0x000fe2000f8e00ff */
[----:B---3--:R-:W-:Y:S01]  /*b980*/  MOV R11, UR5 ;  /* 0x00000005000b7c02 */ /* 0x008fe20008000f00 */
[----:B------:R-:W-:Y:S02]  /*b990*/  IMAD.U32 R10, RZ, RZ, UR4 ;  /* 0x00000004ff0a7e24 */ /* 0x000fe4000f8e00ff */
[----:B------:R-:W-:Y:S07]  /*b9a0*/  LEPC R20, `(.L_x_162) ;  /* 0x000000001014794e */ /* 0x000fee0000000000 */
[----:B-1--4-:R-:W-:Y:S05]  /*b9b0*/  CALL.ABS.NOINC R2 ;  /* 0x0000000002007343 */ /* 0x012fea0003c00000 */
.L_x_162:
[----:B------:R-:W-:Y:S05]  /*b9c0*/  WARPSYNC.ALL ;  /* 0x0000000000007948 */ /* 0x000fea0003800000 */
[C---:B------:R-:W-:Y:S01]  /*b9d0*/  R2UR UR4, R54.reuse ;  /* 0x00000000360472ca */ /* 0x040fe200000e0000 */
[----:B------:R-:W-:Y:S05]  /*b9e0*/  VIADD R3, R54, 0x100020 ;  /* 0x0010002036037836 */ /* 0x000fea0000000000 */
[----:B------:R-:W-:Y:S04]  /*b9f0*/  SHF.R.U32.HI R3, RZ, 0x15, R3 ;  /* 0x00000015ff037819 */ /* 0x000fe80000011603 */
[----:B------:R-:W-:Y:S03]  /*ba00*/  LOP3.LUT P0, RZ, R3, 0x3, R80, 0x48, !PT ;  /* 0x0000000303ff7812 */ /* 0x000fe60007804850 */
[----:B------:R-:W2:Y:S10]  /*ba10*/  LDTM.16dp256bit.x4 R24, tmem[UR4+0x20] ;  /* 0x00002004001879ee */ /* 0x000eb40008120000 */
[----:B--2---:R-:W-:Y:S05]  /*ba20*/  @!P0 BRA `(.L_x_163) ;  /* 0x0000000000408947 */ /* 0x004fea0003800000 */
        /* <DEDUP_REMOVED lines=16> */
.L_x_163:
[----:B------:R-:W-:Y:S05]  /*bb30*/  WARPSYNC.ALL ;  /* 0x0000000000007948 */ /* 0x000fea0003800000 */
[----:B------:R-:W-:Y:S11]  /*bb40*/  R2UR UR4, R54 ;  /* 0x00000000360472ca */ /* 0x000ff600000e0000 */
[----:B------:R-:W-:Y:S02]  /*bb50*/  @!UPT UIADD3 URZ, UPT, UPT, URZ, URZ, URZ ;  /* 0x000000fffffff290 */ /* 0x000fe4000fffe0ff */
[----:B------:R-:W2:Y:S02]  /*bb60*/  LDTM.16dp256bit.x4 R4, tmem[UR4+0x100020] ;  /* 0x10002004000479ee */ /* 0x000ea40008120000 */
[----:B--2---:R-:W-:Y:S01]  /*bb70*/  NOP ;  /* 0x0000000000007918 */ /* 0x004fe20000000000 */
.L_x_161:
[--C-:B-1----:R-:W-:Y:S01]  /*bb80*/  HADD2.F32 R49, -RZ, R60.reuse.H0_H0 ;  /* 0x2000003cff317230 */ /* 0x102fe20000004100 */
[----:B------:R-:W-:Y:S05]  /*bb90*/  WARPSYNC.ALL ;  /* 0x0000000000007948 */ /* 0x000fea0003800000 */
[-C--:B--2---:R-:W-:Y:S01]  /*bba0*/  FMUL R0, R24, R47.reuse ;  /* 0x0000002f18007220 */ /* 0x084fe20000400000 */
        /* <DEDUP_REMOVED lines=25> */
[--C-:B------:R-:W-:Y:S02]  /*bd40*/  HADD2.F32 R49, -RZ, R56.reuse.H0_H0 ;  /* 0x20000038ff317230 */ /* 0x100fe40000004100 */
[-C--:B------:R-:W-:Y:S01]  /*bd50*/  FMUL R7, R30, R47.reuse ;  /* 0x0000002f1e077220 */ /* 0x080fe20000400000 */
[----:B------:R-:W-:Y:S01]  /*bd60*/  FMUL R8, R31, R47 ;  /* 0x0000002f1f087220 */ /* 0x000fe20000400000 */
[----:B------:R-:W-:Y:S01]  /*bd70*/  HADD2.F32 R52, -RZ, R69.H1_H1 ;  /* 0x30000045ff347230 */ /* 0x000fe20000004100 */
        /* <DEDUP_REMOVED lines=96> */
[----:B------:R-:W-:Y:S01]  /*c380*/  UIADD3 UR8, UPT, UPT, UR43, 0x3000, URZ ;  /* 0x000030002b087890 */ /* 0x000fe2000fffe0ff */
[----:B------:R-:W-:Y:S01]  /*c390*/  UMOV UR9, UR41 ;  /* 0x0000002900097c82 */ /* 0x000fe20008000000 */
[----:B------:R-:W-:Y:S02]  /*c3a0*/  UIADD3 UR5, UPT, UPT, UR41, 0x40, URZ ;  /* 0x0000004029057890 */ /* 0x000fe4000fffe0ff */
[----:B------:R-:W-:Y:S01]  /*c3b0*/  UIADD3 UR4, UPT, UPT, UR43, 0x4000, URZ ;  /* 0x000040002b047890 */ /* 0x000fe2000fffe0ff */
[----:B------:R-:W-:Y:S04]  /*c3c0*/  UMOV UR6, UR10 ;  /* 0x0000000a00067c82 */ /* 0x000fe80008000000 */
[----:B------:R2:W-:Y:S04]  /*c3d0*/  UTMASTG.2D [UR8], [UR56] ;  /* 0x00000008380073b5 */ /* 0x0005e80008008000 */
[----:B------:R2:W-:Y:S01]  /*c3e0*/  UTMASTG.2D [UR4], [UR56] ;  /* 0x00000004380073b5 */ /* 0x0005e20008008000 */
[----:B------:R0:W-:Y:S01]  /*c3f0*/  UTMACMDFLUSH ;  /* 0x00000000000079b7 */ /* 0x0001e20000000000 */
[----:B--2---:R-:W-:Y:S04]  /*c400*/  DEPBAR.LE SB0, 0x1 ;  /* 0x000080400000791a */ /* 0x004fe80000000000 */
.L_x_165:
[----:B------:R-:W-:Y:S05]  /*c410*/  BSYNC.RECONVERGENT B0 ;  /* 0x0000000000007941 */ /* 0x000fea0003800200 */
.L_x_164:
[----:B------:R-:W-:Y:S01]  /*c420*/  BAR.SYNC.DEFER_BLOCKING 0x1, 0x80 ;  /* 0x0042000000007b1d */ /* 0x000fe20000010000 */
[----:B------:R-:W-:Y:S01]  /*c430*/  ULEA UR4, UR53, UR43, 0x3 ;  /* 0x0000002b35047291 */ /* 0x000fe2000f8e18ff */
[----:B------:R-:W-:Y:S01]  /*c440*/  SHF.L.U32 R3, R91, 0x1f, RZ ;  /* 0x0000001f5b037819 */ /* 0x000fe200000006ff */
[----:B------:R-:W-:Y:S01]  /*c450*/  UIADD3 UR40, UPT, UPT, UR53, 0x1, URZ ;  /* 0x0000000135287890 */ /* 0x000fe2000fffe0ff */
[----:B------:R-:W-:Y:S01]  /*c460*/  FSETP.NEU.AND P0, PT, R48, RZ, PT ;  /* 0x000000ff3000720b */ /* 0x000fe20003f0d000 */
[----:B------:R-:W-:Y:S04]  /*c470*/  UIADD3 UR4, UPT, UPT, UR4, 0x70, URZ ;  /* 0x0000007004047890 */ /* 0x000fe8000fffe0ff */
[----:B------:R-:W-:Y:S09]  /*c480*/  UPRMT UR4, UR52, 0x654, UR4 ;  /* 0x0000065434047896 */ /* 0x000ff20008000004 */
[----:B------:R-:W-:Y:S01]  /*c490*/  SYNCS.ARRIVE.TRANS64.RED.A1T0 RZ, [UR4], RZ ;  /* 0x000000ffffff79a7 */ /* 0x000fe20008100404 */
[----:B------:R-:W-:Y:S01]  /*c4a0*/  BSSY B0, `(.L_x_166) ;  /* 0x0000005000007945 */ /* 0x000fe20003800000 */
[----:B------:R-:W2:Y:S03]  /*c4b0*/  SYNCS.PHASECHK.TRANS64.TRYWAIT P1, [UR43+0x60], R3 ;  /* 0x00006003ff0075a7 */ /* 0x000ea6000802112b */
[----:B--2---:R-:W-:Y:S05]  /*c4c0*/  @P1 BRA `(.L_x_167) ;  /* 0x0000000000081947 */ /* 0x004fea0003800000 */
[----:B------:R-:W2:Y:S02]  /*c4d0*/  SYNCS.PHASECHK.TRANS64.TRYWAIT P1, [UR43+0x60], R3 ;  /* 0x00006003ff0075a7 */ /* 0x000ea4000802112b */
[----:B--2---:R-:W-:Y:S05]  /*c4e0*/  @!P1 BRA `(.L_x_168) ;  /* 0x0000005000ec9947 */ /* 0x004fea0003800000 */
.L_x_167:
[----:B------:R-:W-:Y:S05]  /*c4f0*/  BSYNC B0 ;  /* 0x0000000000007941 */ /* 0x000fea0003800000 */
.L_x_166:
        /* <DEDUP_REMOVED lines=44> */
.L_x_170:
        /* <DEDUP_REMOVED lines=23> */
.L_x_171:
[----:B------:R-:W-:Y:S05]  /*c930*/  WARPSYNC.ALL ;  /* 0x0000000000007948 */ /* 0x000fea0003800000 */
[----:B------:R-:W-:Y:S11]  /*c940*/  R2UR UR4, R54 ;  /* 0x00000000360472ca */ /* 0x000ff600000e0000 */
[----:B------:R-:W-:Y:S02]  /*c950*/  @!UPT UIADD3 URZ, UPT, UPT, URZ, URZ, URZ ;  /* 0x000000fffffff290 */ /* 0x000fe4000fffe0ff */
[----:B------:R-:W2:Y:S02]  /*c960*/  LDTM.16dp256bit.x4 R4, tmem[UR4+0x100040] ;  /* 0x10004004000479ee */ /* 0x000ea40008120000 */
[----:B--2---:R-:W-:Y:S01]  /*c970*/  NOP ;  /* 0x0000000000007918 */ /* 0x004fe20000000000 */
.L_x_169:
        /* <DEDUP_REMOVED lines=137> */
.L_x_173:
[----:B------:R-:W-:Y:S05]  /*d210*/  BSYNC.RECONVERGENT B0 ;  /* 0x0000000000007941 */ /* 0x000fea0003800200 */
.L_x_172:
[----:B------:R-:W-:Y:S01]  /*d220*/  UISETP.NE.AND UP0, UPT, UR40, 0x4, UPT ;  /* 0x000000042800788c */ /* 0x000fe2000bf05270 */
[----:B------:R-:W-:Y:S01]  /*d230*/  BAR.SYNC.DEFER_BLOCKING 0x1, 0x80 ;  /* 0x0042000000007b1d */ /* 0x000fe20000010000 */
[----:B------:R-:W-:Y:S02]  /*d240*/  SHF.L.U32 R3, R91, 0x1f, RZ ;  /* 0x0000001f5b037819 */ /* 0x000fe400000006ff */
[----:B------:R-:W-:Y:S01]  /*d250*/  USEL UR5, UR40, URZ, UP0 ;  /* 0x000000ff28057287 */ /* 0x000fe20008000000 */
[----:B------:R-:W-:Y:S03]  /*d260*/  FSETP.NEU.AND P0, PT, R48, RZ, PT ;  /* 0x000000ff3000720b */ /* 0x000fe60003f0d000 */
[----:B------:R-:W-:Y:S02]  /*d270*/  ULEA UR4, UR5, UR43, 0x3 ;  /* 0x0000002b05047291 */ /* 0x000fe4000f8e18ff */
[----:B------:R-:W-:Y:S02]  /*d280*/  UIADD3 UR5, UPT, UPT, UR5, 0x1, URZ ;  /* 0x0000000105057890 */ /* 0x000fe4000fffe0ff */
[----:B------:R-:W-:Y:S02]  /*d290*/  UIADD3 UR4, UPT, UPT, UR4, 0x70, URZ ;  /* 0x0000007004047890 */ /* 0x000fe4000fffe0ff */
[----:B------:R-:W-:Y:S02]  /*d2a0*/  UISETP.NE.AND UP0, UPT, UR5, 0x4, UPT ;  /* 0x000000040500788c */ /* 0x000fe4000bf05270 */
[----:B------:R-:W-:Y:S02]  /*d2b0*/  UPRMT UR4, UR52, 0x654, UR4 ;  /* 0x0000065434047896 */ /* 0x000fe40008000004 */
[----:B------:R-:W-:Y:S07]  /*d2c0*/  USEL UR53, UR5, URZ, UP0 ;  /* 0x000000ff05357287 */ /* 0x000fee0008000000 */
[----:B------:R-:W-:Y:S01]  /*d2d0*/  SYNCS.ARRIVE.TRANS64.RED.A1T0 RZ, [UR4], RZ ;  /* 0x000000ffffff79a7 */ /* 0x000fe20008100404 */
[----:B------:R-:W-:Y:S01]  /*d2e0*/  BSSY B0, `(.L_x_174) ;  /* 0x0000005000007945 */ /* 0x000fe20003800000 */
[----:B------:R-:W2:Y:S03]  /*d2f0*/  SYNCS.PHASECHK.TRANS64.TRYWAIT P1, [UR43+0x68], R3 ;  /* 0x00006803ff0075a7 */ /* 0x000ea6000802112b */
[----:B--2---:R-:W-:Y:S05]  /*d300*/  @P1 BRA `(.L_x_175) ;  /* 0x0000000000081947 */ /* 0x004fea0003800000 */
[----:B------:R-:W2:Y:S02]  /*d310*/  SYNCS.PHASECHK.TRANS64.TRYWAIT P1, [UR43+0x68], R3 ;  /* 0x00006803ff0075a7 */ /* 0x000ea4000802112b */
[----:B--2---:R-:W-:Y:S05]  /*d320*/  @!P1 BRA `(.L_x_176) ;  /* 0x0000004400749947 */ /* 0x004fea0003800000 */
.L_x_175:
[----:B------:R-:W-:Y:S05]  /*d330*/  BSYNC B0 ;  /* 0x0000000000007941 */ /* 0x000fea0003800000 */
.L_x_174:
        /* <DEDUP_REMOVED lines=44> */
.L_x_178:
        /* <DEDUP_REMOVED lines=23> */
.L_x_179:
[----:B------:R-:W-:Y:S05]  /*d770*/  WARPSYNC.ALL ;  /* 0x0000000000007948 */ /* 0x000fea0003800000 */
[----:B------:R-:W-:Y:S11]  /*d780*/  R2UR UR4, R54 ;  /* 0x00000000360472ca */ /* 0x000ff600000e0000 */
[----:B------:R-:W-:Y:S02]  /*d790*/  @!UPT UIADD3 URZ, UPT, UPT, URZ, URZ, URZ ;  /* 0x000000fffffff290 */ /* 0x000fe4000fffe0ff */
[----:B------:R-:W2:Y:S02]  /*d7a0*/  LDTM.16dp256bit.x4 R4, tmem[UR4+0x100060] ;  /* 0x10006004000479ee */ /* 0x000ea40008120000 */
[----:B--2---:R-:W-:Y:S01]  /*d7b0*/  NOP ;  /* 0x0000000000007918 */ /* 0x004fe20000000000 */
.L_x_177:
[--C-:B-1----:R-:W-:Y:S01]  /*d7c0*/  HADD2.F32 R41, -RZ, R60.reuse.H0_H0 ;  /* 0x2000003cff297230 */ /* 0x102fe20000004100 */
[----:B------:R-:W-:Y:S01]  /*d7d0*/  ISETP.GE.AND P0, PT, R100, 0x1, PT ;  /* 0x000000016400780c */ /* 0x000fe20003f06270 */
[-C--:B--2---:R-:W-:Y:S01]  /*d7e0*/  FMUL R0, R24, R47.reuse ;  /* 0x0000002f18007220 */ /* 0x084fe20000400000 */
[----:B------:R-:W1:Y:S01]  /*d7f0*/  S2R R100, SR_CgaCtaId ;  /* 0x0000000000647919 */ /* 0x000e620000008800 */
[----:B------:R-:W-:Y:S02]  /*d800*/  HADD2.F32 R43, -RZ, R60.H1_H1 ;  /* 0x3000003cff2b7230 */ /* 0x000fe40000004100 */
[----:B------:R-:W-:Y:S01]  /*d810*/  FMUL R2, R25, R47 ;  /* 0x0000002f19027220 */ /* 0x000fe20000400000 */
[--C-:B------:R-:W-:Y:S02]  /*d820*/  HADD2.F32 R40, -RZ, R61.reuse.H0_H0 ;  /* 0x2000003dff287230 */ /* 0x100fe40000004100 */
[----:B------:R-:W-:Y:S01]  /*d830*/  FFMA R0, R48, R41, R0 ;  /* 0x0000002930007223 */ /* 0x000fe20000000000 */
[----:B------:R-:W-:Y:S01]  /*d840*/  FMUL R3, R26, R47 ;  /* 0x0000002f1a037220 */ /* 0x000fe20000400000 */
[----:B------:R-:W-:Y:S02]  /*d850*/  HADD2.F32 R45, -RZ, R61.H1_H1 ;  /* 0x3000003dff2d7230 */ /* 0x000fe40000004100 */
[C---:B------:R-:W-:Y:S01]  /*d860*/  FFMA R2, R48.reuse, R43, R2 ;  /* 0x0000002b30027223 */ /* 0x040fe20000000002 */
[----:B------:R-:W-:Y:S01]  /*d870*/  FMUL R20, R27, R47 ;  /* 0x0000002f1b147220 */ /* 0x000fe20000400000 */
[--C-:B------:R-:W-:Y:S02]  /*d880*/  HADD2.F32 R42, -RZ, R62.reuse.H0_H0 ;  /* 0x2000003eff2a7230 */ /* 0x100fe40000004100 */
[----:B------:R-:W-:Y:S01]  /*d890*/  FFMA R3, R48, R40, R3 ;  /* 0x0000002830037223 */ /* 0x000fe20000000003 */
[----:B------:R-:W-:Y:S05]  /*d8a0*/  @P0 WARPSYNC.ALL ;  /* 0x0000000000000948 */ /* 0x000fea0003800000 */
[----:B------:R-:W-:Y:S01]  /*d8b0*/  @P0 NOP ;  /* 0x0000000000000918 */ /* 0x000fe20000000000 */
[----:B------:R-:W-:Y:S01]  /*d8c0*/  F2FP.F16.F32.PACK_AB R104, R2, R0 ;  /* 0x000000000268723e */ /* 0x000fe200000000ff */
[----:B------:R-:W-:Y:S01]  /*d8d0*/  FFMA R20, R48, R45, R20 ;  /* 0x0000002d30147223 */ /* 0x000fe20000000014 */
[----:B------:R-:W-:Y:S01]  /*d8e0*/  @P0 IADD3 R97, PT, PT, R97, 0x140, RZ ;  /* 0x0000014061610810 */ /* 0x000fe20007ffe0ff */
[-C--:B------:R-:W-:Y:S01]  /*d8f0*/  FMUL R21, R28, R47.reuse ;  /* 0x0000002f1c157220 */ /* 0x080fe20000400000 */
[----:B------:R-:W-:Y:S02]  /*d900*/  HADD2.F32 R49, -RZ, R62.H1_H1 ;  /* 0x3000003eff317230 */ /* 0x000fe40000004100 */
[----:B------:R-:W-:Y:S01]  /*d910*/  FMUL R22, R29, R47 ;  /* 0x0000002f1d167220 */ /* 0x000fe20000400000 */
[--C-:B------:R-:W-:Y:S01]  /*d920*/  HADD2.F32 R44, -RZ, R63.reuse.H0_H0 ;  /* 0x2000003fff2c7230 */ /* 0x100fe20000004100 */
[----:B------:R-:W-:Y:S01]  /*d930*/  F2FP.F16.F32.PACK_AB R105, R20, R3 ;  /* 0x000000031469723e */ /* 0x000fe200000000ff */
[C---:B------:R-:W-:Y:S01]  /*d940*/  FFMA R21, R48.reuse, R42, R21 ;  /* 0x0000002a30157223 */ /* 0x040fe20000000015 */
[----:B------:R-:W-:Y:S01]  /*d950*/  FFMA R22, R48, R49, R22 ;  /* 0x0000003130167223 */ /* 0x000fe20000000016 */
[-C--:B------:R-:W-:Y:S01]  /*d960*/  FMUL R23, R30, R47.reuse ;  /* 0x0000002f1e177220 */ /* 0x080fe20000400000 */
[----:B------:R-:W-:Y:S02]  /*d970*/  HADD2.F32 R51, -RZ, R63.H1_H1 ;  /* 0x3000003fff337230 */ /* 0x000fe40000004100 */
[----:B------:R-:W-:Y:S01]  /*d980*/  FMUL R24, R31, R47 ;  /* 0x0000002f1f187220 */ /* 0x000fe20000400000 */
[--C-:B------:R-:W-:Y:S01]  /*d990*/  HADD2.F32 R46, -RZ, R56.reuse.H0_H0 ;  /* 0x20000038ff2e7230 */ /* 0x100fe20000004100 */
[----:B------:R-:W-:Y:S01]  /*d9a0*/  F2FP.F16.F32.PACK_AB R106, R22, R21 ;  /* 0x00000015166a723e */ /* 0x000fe200000000ff */
[----:B------:R-:W-:Y:S01]  /*d9b0*/  FFMA R23, R48, R44, R23 ;  /* 0x0000002c30177223 */ /* 0x000fe20000000017 */
[----:B-1----:R-:W-:Y:S01]  /*d9c0*/  @P0 PRMT R100, R100, 0x654, R97 ;  /* 0x0000065464640816 */ /* 0x002fe20000000061 */
[----:B------:R-:W-:Y:S01]  /*d9d0*/  FFMA R24, R48, R51, R24 ;  /* 0x0000003330187223 */ /* 0x000fe20000000018 */
[----:B------:R-:W-:Y:S01]  /*d9e0*/  FMUL R25, R32, R47 ;  /* 0x0000002f20197220 */ /* 0x000fe20000400000 */
[----:B------:R-:W-:Y:S01]  /*d9f0*/  HADD2.F32 R53, -RZ, R56.H1_H1 ;  /* 0x30000038ff357230 */ /* 0x000fe20000004100 */
[----:B------:R1:W-:Y:S06]  /*da00*/  @P0 SYNCS.ARRIVE.TRANS64.RED.A1T0 RZ, [R100+URZ], RZ ;  /* 0x000000ff64ff09a7 */ /* 0x0003ec00081004ff */
[----:B------:R-:W-:Y:S05]  /*da10*/  WARPSYNC.ALL ;  /* 0x0000000000007948 */ /* 0x000fea0003800000 */
[----:B------:R-:W-:Y:S01]  /*da20*/  F2FP.F16.F32.PACK_AB R107, R24, R23 ;  /* 0x00000017186b723e */ /* 0x000fe200000000ff */
[----:B------:R-:W-:Y:S01]  /*da30*/  FFMA R25, R48, R46, R25 ;  /* 0x0000002e30197223 */ /* 0x000fe20000000019 */
[-C--:B------:R-:W-:Y:S01]  /*da40*/  FMUL R26, R33, R47.reuse ;  /* 0x0000002f211a7220 */ /* 0x080fe20000400000 */
[--C-:B------:R-:W-:Y:S02]  /*da50*/  HADD2.F32 R50, -RZ, R57.reuse.H0_H0 ;  /* 0x20000039ff327230 */ /* 0x100fe40000004100 */
[----:B------:R-:W-:Y:S01]  /*da60*/  FMUL R27, R34, R47 ;  /* 0x0000002f221b7220 */ /* 0x000fe20000400000 */
[----:B------:R-:W-:Y:S01]  /*da70*/  HADD2.F32 R55, -RZ, R57.H1_H1 ;  /* 0x30000039ff377230 */ /* 0x000fe20000004100 */
[----:B------:R2:W-:Y:S01]  /*da80*/  STSM.16.MT88.4 [R86+0x7000], R104 ;  /* 0x0070006856007844 */ /* 0x0005e20000004200 */
[C---:B------:R-:W-:Y:S01]  /*da90*/  FFMA R26, R48.reuse, R53, R26 ;  /* 0x00000035301a7223 */ /* 0x040fe2000000001a */
[----:B------:R-:W-:Y:S01]  /*daa0*/  FFMA R27, R48, R50, R27 ;  /* 0x00000032301b7223 */ /* 0x000fe2000000001b */
[----:B------:R-:W-:Y:S01]  /*dab0*/  FMUL R28, R35, R47 ;  /* 0x0000002f231c7220 */ /* 0x000fe20000400000 */
[----:B------:R-:W-:-:S02]  /*dac0*/  HADD2.F32 R52, -RZ, R58.H0_H0 ;  /* 0x2000003aff347230 */ /* 0x000fc40000004100 */
[----:B------:R-:W-:Y:S01]  /*dad0*/  FMUL R29, R36, R47 ;  /* 0x0000002f241d7220 */ /* 0x000fe20000400000 */
[----:B------:R-:W-:Y:S01]  /*dae0*/  HADD2.F32 R57, -RZ, R58.H1_H1 ;  /* 0x3000003aff397230 */ /* 0x000fe20000004100 */
[----:B------:R-:W-:Y:S01]  /*daf0*/  F2FP.F16.F32.PACK_AB R108, R26, R25 ;  /* 0x000000191a6c723e */ /* 0x000fe200000000ff */
[C---:B------:R-:W-:Y:S01]  /*db00*/  FFMA R28, R48.reuse, R55, R28 ;  /* 0x00000037301c7223 */ /* 0x040fe2000000001c */
[----:B------:R-:W-:Y:S01]  /*db10*/  FFMA R29, R48, R52, R29 ;  /* 0x00000034301d7223 */ /* 0x000fe2000000001d */
[-C--:B------:R-:W-:Y:S01]  /*db20*/  FMUL R30, R37, R47.reuse ;  /* 0x0000002f251e7220 */ /* 0x080fe20000400000 */
[--C-:B------:R-:W-:Y:S02]  /*db30*/  HADD2.F32 R54, -RZ, R59.reuse.H0_H0 ;  /* 0x2000003bff367230 */ /* 0x100fe40000004100 */
[----:B------:R-:W-:Y:S01]  /*db40*/  FMUL R31, R38, R47 ;  /* 0x0000002f261f7220 */ /* 0x000fe20000400000 */
[----:B------:R-:W-:Y:S01]  /*db50*/  HADD2.F32 R59, -RZ, R59.H1_H1 ;  /* 0x3000003bff3b7230 */ /* 0x000fe20000004100 */
[----:B------:R-:W-:Y:S01]  /*db60*/  F2FP.F16.F32.PACK_AB R109, R28, R27 ;  /* 0x0000001b1c6d723e */ /* 0x000fe200000000ff */
        /* <DEDUP_REMOVED lines=15> */
[C---:B------:R-:W-:Y:S01]  /*dc60*/  FFMA R6, R48.reuse, R63, R6 ;  /* 0x0000003f30067223 */ /* 0x040fe20000000006 */
[-C--:B------:R-:W-:Y:S01]  /*dc70*/  FMUL R7, R7, R47.reuse ;  /* 0x0000002f07077220 */ /* 0x080fe20000400000 */
[--C-:B------:R-:W-:Y:S01]  /*dc80*/  HADD2.F32 R65, -RZ, R70.reuse.H0_H0 ;  /* 0x20000046ff417230 */ /* 0x100fe20000004100 */
[----:B------:R2:W-:Y:S01]  /*dc90*/  STSM.16.MT88.4 [R86+0x7800], R108 ;  /* 0x0078006c56007844 */ /* 0x0005e20000004200 */
[----:B------:R-:W-:Y:S01]  /*dca0*/  F2FP.F16.F32.PACK_AB R112, R5, R4 ;  /* 0x000000040570723e */ /* 0x000fe200000000ff */
[----:B------:R-:W-:Y:S01]  /*dcb0*/  FFMA R7, R48, R58, R7 ;  /* 0x0000003a30077223 */ /* 0x000fe20000000007 */
[----:B------:R-:W-:Y:S01]  /*dcc0*/  FMUL R8, R8, R47 ;  /* 0x0000002f08087220 */ /* 0x000fe20000400000 */
[----:B------:R-:W-:-:S02]  /*dcd0*/  HADD2.F32 R60, -RZ, R70.H1_H1 ;  /* 0x30000046ff3c7230 */ /* 0x000fc40000004100 */
[----:B------:R-:W-:Y:S01]  /*dce0*/  FMUL R9, R9, R47 ;  /* 0x0000002f09097220 */ /* 0x000fe20000400000 */
[--C-:B------:R-:W-:Y:S01]  /*dcf0*/  HADD2.F32 R67, -RZ, R71.reuse.H0_H0 ;  /* 0x20000047ff437230 */ /* 0x100fe20000004100 */
[----:B------:R-:W-:Y:S01]  /*dd00*/  F2FP.F16.F32.PACK_AB R113, R7, R6 ;  /* 0x000000060771723e */ /* 0x000fe200000000ff */
[C---:B------:R-:W-:Y:S01]  /*dd10*/  FFMA R8, R48.reuse, R65, R8 ;  /* 0x0000004130087223 */ /* 0x040fe20000000008 */
[----:B------:R-:W-:Y:S01]  /*dd20*/  FFMA R9, R48, R60, R9 ;  /* 0x0000003c30097223 */ /* 0x000fe20000000009 */
[-C--:B------:R-:W-:Y:S01]  /*dd30*/  FMUL R10, R10, R47.reuse ;  /* 0x0000002f0a0a7220 */ /* 0x080fe20000400000 */
[----:B------:R-:W-:Y:S02]  /*dd40*/  HADD2.F32 R62, -RZ, R71.H1_H1 ;  /* 0x30000047ff3e7230 */ /* 0x000fe40000004100 */
[-C--:B------:R-:W-:Y:S01]  /*dd50*/  FMUL R11, R11, R47.reuse ;  /* 0x0000002f0b0b7220 */ /* 0x080fe20000400000 */
[--C-:B------:R-:W-:Y:S02]  /*dd60*/  HADD2.F32 R41, -RZ, R72.reuse.H0_H0 ;  /* 0x20000048ff297230 */ /* 0x100fe40000004100 */
[----:B------:R-:W-:Y:S01]  /*dd70*/  FMUL R12, R12, R47 ;  /* 0x0000002f0c0c7220 */ /* 0x000fe20000400000 */
[----:B------:R-:W-:-:S02]  /*dd80*/  HADD2.F32 R64, -RZ, R72.H1_H1 ;  /* 0x30000048ff407230 */ /* 0x000fc40000004100 */
[----:B------:R-:W-:Y:S01]  /*dd90*/  FMUL R13, R13, R47 ;  /* 0x0000002f0d0d7220 */ /* 0x000fe20000400000 */
[--C-:B------:R-:W-:Y:S02]  /*dda0*/  HADD2.F32 R43, -RZ, R73.reuse.H0_H0 ;  /* 0x20000049ff2b7230 */ /* 0x100fe40000004100 */
[----:B------:R-:W-:Y:S01]  /*ddb0*/  FFMA R10, R48, R67, R10 ;  /* 0x00000043300a7223 */ /* 0x000fe2000000000a */
[-C--:B------:R-:W-:Y:S01]  /*ddc0*/  FMUL R14, R14, R47.reuse ;  /* 0x0000002f0e0e7220 */ /* 0x080fe20000400000 */
[----:B------:R-:W-:Y:S02]  /*ddd0*/  HADD2.F32 R66, -RZ, R73.H1_H1 ;  /* 0x30000049ff427230 */ /* 0x000fe40000004100 */
[C---:B------:R-:W-:Y:S01]  /*dde0*/  FFMA R11, R48.reuse, R62, R11 ;  /* 0x0000003e300b7223 */ /* 0x040fe2000000000b */
[----:B------:R-:W-:Y:S01]  /*ddf0*/  FMUL R15, R15, R47 ;  /* 0x0000002f0f0f7220 */ /* 0x000fe20000400000 */
[--C-:B------:R-:W-:Y:S02]  /*de00*/  HADD2.F32 R69, -RZ, R74.reuse.H0_H0 ;  /* 0x2000004aff457230 */ /* 0x100fe40000004100 */
[----:B------:R-:W-:Y:S01]  /*de10*/  FFMA R12, R48, R41, R12 ;  /* 0x00000029300c7223 */ /* 0x000fe2000000000c */
[----:B------:R-:W-:Y:S01]  /*de20*/  FMUL R16, R16, R47 ;  /* 0x0000002f10107220 */ /* 0x000fe20000400000 */
[----:B------:R-:W-:-:S02]  /*de30*/  HADD2.F32 R68, -RZ, R74.H1_H1 ;  /* 0x3000004aff447230 */ /* 0x000fc40000004100 */
[C---:B------:R-:W-:Y:S01]  /*de40*/  FFMA R13, R48.reuse, R64, R13 ;  /* 0x00000040300d7223 */ /* 0x040fe2000000000d */
[----:B------:R-:W-:Y:S01]  /*de50*/  FMUL R17, R17, R47 ;  /* 0x0000002f11117220 */ /* 0x000fe20000400000 */
[--C-:B------:R-:W-:Y:S02]  /*de60*/  HADD2.F32 R71, -RZ, R75.reuse.H0_H0 ;  /* 0x2000004bff477230 */ /* 0x100fe40000004100 */
[----:B------:R-:W-:Y:S01]  /*de70*/  FFMA R14, R48, R43, R14 ;  /* 0x0000002b300e7223 */ /* 0x000fe2000000000e */
[-C--:B------:R-:W-:Y:S01]  /*de80*/  FMUL R18, R18, R47.reuse ;  /* 0x0000002f12127220 */ /* 0x080fe20000400000 */
[----:B------:R-:W-:Y:S02]  /*de90*/  HADD2.F32 R70, -RZ, R75.H1_H1 ;  /* 0x3000004bff467230 */ /* 0x000fe40000004100 */
[C---:B------:R-:W-:Y:S01]  /*dea0*/  FFMA R15, R48.reuse, R66, R15 ;  /* 0x00000042300f7223 */ /* 0x040fe2000000000f */
[----:B------:R-:W-:Y:S01]  /*deb0*/  FMUL R19, R19, R47 ;  /* 0x0000002f13137220 */ /* 0x000fe20000400000 */
[C---:B------:R-:W-:Y:S01]  /*dec0*/  FFMA R16, R48.reuse, R69, R16 ;  /* 0x0000004530107223 */ /* 0x040fe20000000010 */
[C---:B------:R-:W-:Y:S01]  /*ded0*/  FFMA R17, R48.reuse, R68, R17 ;  /* 0x0000004430117223 */ /* 0x040fe20000000011 */
[C---:B------:R-:W-:Y:S01]  /*dee0*/  FFMA R18, R48.reuse, R71, R18 ;  /* 0x0000004730127223 */ /* 0x040fe20000000012 */
[----:B------:R-:W-:Y:S01]  /*def0*/  FFMA R19, R48, R70, R19 ;  /* 0x0000004630137223 */ /* 0x000fe20000000013 */
[----:B------:R-:W-:Y:S01]  /*df00*/  F2FP.F16.F32.PACK_AB R114, R9, R8 ;  /* 0x000000080972723e */ /* 0x000fe200000000ff */
[----:B------:R-:W-:Y:S01]  /*df10*/  BSSY.RECONVERGENT B0, `(.L_x_180) ;  /* 0x000001d000007945 */ /* 0x000fe20003800200 */
[----:B------:R-:W-:-:S02]  /*df20*/  F2FP.F16.F32.PACK_AB R115, R11, R10 ;  /* 0x0000000a0b73723e */ /* 0x000fc400000000ff */
[----:B------:R-:W-:Y:S02]  /*df30*/  F2FP.F16.F32.PACK_AB R116, R13, R12 ;  /* 0x0000000c0d74723e */ /* 0x000fe400000000ff */
[----:B------:R-:W-:Y:S01]  /*df40*/  F2FP.F16.F32.PACK_AB R117, R15, R14 ;  /* 0x0000000e0f75723e */ /* 0x000fe200000000ff */
[----:B------:R2:W-:Y:S01]  /*df50*/  STSM.16.MT88.4 [R102+0x6000], R112 ;  /* 0x0060007066007844 */ /* 0x0005e20000004200 */
[----:B------:R-:W-:Y:S02]  /*df60*/  F2FP.F16.F32.PACK_AB R118, R17, R16 ;  /* 0x000000101176723e */ /* 0x000fe400000000ff */
[----:B------:R-:W-:Y:S02]  /*df70*/  F2FP.F16.F32.PACK_AB R119, R19, R18 ;  /* 0x000000121377723e */ /* 0x000fe400000000ff */
[----:B------:R-:W-:Y:S02]  /*df80*/  ISETP.NE.AND P2, PT, R101, RZ, PT ;  /* 0x000000ff6500720c */ /* 0x000fe40003f45270 */
[----:B------:R-:W-:Y:S01]  /*df90*/  @P0 IADD3 R97, PT, PT, R90, 0x1, RZ ;  /* 0x000000015a610810 */ /* 0x000fe20007ffe0ff */
[----:B------:R2:W-:Y:S03]  /*dfa0*/  STSM.16.MT88.4 [R102+0x6800], R116 ;  /* 0x0068007466007844 */ /* 0x0005e60000004200 */
[----:B------:R-:W-:Y:S01]  /*dfb0*/  @P0 ISETP.NE.AND P1, PT, R97, 0x4, PT ;  /* 0x000000046100080c */ /* 0x000fe20003f25270 */
[----:B------:R-:W-:Y:S01]  /*dfc0*/  @!PT LDS RZ, [RZ] ;  /* 0x00000000fffff984 */ /* 0x000fe20000000800 */
[----:B------:R-:W-:Y:S01]  /*dfd0*/  @!PT LDS RZ, [RZ] ;  /* 0x00000000fffff984 */ /* 0x000fe20000000800 */
[----:B------:R-:W-:Y:S01]  /*dfe0*/  @!PT LDS RZ, [RZ] ;  /* 0x00000000fffff984 */ /* 0x000fe20000000800 */
[----:B------:R-:W-:Y:S01]  /*dff0*/  @!PT LDS RZ, [RZ] ;  /* 0x00000000fffff984 */ /* 0x000fe20000000800 */
[----:B------:R5:W-:Y:S06]  /*e000*/  MEMBAR.ALL.CTA ;  /* 0x0000000000007992 */ /* 0x000bec0000008000 */
[----:B-----5:R-:W5:Y:S01]  /*e010*/  FENCE.VIEW.ASYNC.S ;  /* 0x00000000000073c6 */ /* 0x020f620000000000 */
[----:B------:R-:W-:Y:S01]  /*e020*/  @P0 SEL R101, RZ, 0x1, P1 ;  /* 0x00000001ff650807 */ /* 0x000fe20000800000 */
[----:B-----5:R-:W-:Y:S06]  /*e030*/  BAR.SYNC.DEFER_BLOCKING 0x1, 0x80 ;  /* 0x0042000000007b1d */ /* 0x020fec0000010000 */
        /* <DEDUP_REMOVED lines=8> */
[----:B------:R1:W-:Y:S02]  /*e0c0*/  UTMASTG.2D [UR4], [UR56] ;  /* 0x00000004380073b5 */ /* 0x0003e40008008000 */
[----:B-1----:R0:W-:Y:S02]  /*e0d0*/  UTMACMDFLUSH ;  /* 0x00000000000079b7 */ /* 0x0021e40000000000 */
.L_x_181:
[----:B------:R-:W-:Y:S05]  /*e0e0*/  BSYNC.RECONVERGENT B0 ;  /* 0x0000000000007941 */ /* 0x000fea0003800200 */
.L_x_180:
[----:B------:R-:W-:Y:S01]  /*e0f0*/  @P0 SEL R90, R97, RZ, P1 ;  /* 0x000000ff615a0207 */ /* 0x000fe20000800000 */
[----:B------:R-:W-:Y:S01]  /*e100*/  BSSY.RECONVERGENT B0, `(.L_x_182) ;  /* 0x0000004000007945 */ /* 0x000fe20003800200 */
[----:B------:R-:W-:Y:S03]  /*e110*/  @P0 LOP3.LUT R88, R88, R101, RZ, 0x3c, !PT ;  /* 0x0000006558580212 */ /* 0x000fe600078e3cff */
[----:B------:R-:W-:Y:S05]  /*e120*/  @!P2 BRA `(.L_x_183) ;  /* 0x000000000004a947 */ /* 0x000fea0003800000 */
[----:B------:R-:W-:Y:S04]  /*e130*/  DEPBAR.LE SB0, 0x1 ;  /* 0x000080400000791a */ /* 0x000fe80000000000 */
.L_x_183:
[----:B------:R-:W-:Y:S05]  /*e140*/  BSYNC.RECONVERGENT B0 ;  /* 0x0000000000007941 */ /* 0x000fea0003800200 */
.L_x_182:
[----:B------:R-:W-:Y:S01]  /*e150*/  UISETP.NE.AND UP1, UPT, UR54, -0x4, UPT ;  /* 0xfffffffc3600788c */ /* 0x000fe2000bf25270 */
[----:B------:R-:W-:Y:S01]  /*e160*/  BAR.SYNC.DEFER_BLOCKING 0x1, 0x80 ;  /* 0x0042000000007b1d */ /* 0x000fe20000010000 */
[----:B------:R-:W-:Y:S01]  /*e170*/  UISETP.NE.AND UP0, UPT, UR55, 0x8, UPT ;  /* 0x000000083700788c */ /* 0x000fe2000bf05270 */
[----:B------:R-:W-:Y:S01]  /*e180*/  PLOP3.LUT P2, PT, PT, PT, PT, 0x8, 0x80 ;  /* 0x000000000080781c */ /* 0x000fe20003f4e170 */
[----:B------:R-:W-:Y:S01]  /*e190*/  UIADD3 UR54, UPT, UPT, UR54, 0x4, URZ ;  /* 0x0000000436367890 */ /* 0x000fe2000fffe0ff */
[----:B------:R-:W-:Y:S01]  /*e1a0*/  IMAD.MOV.U32 R15, RZ, RZ, R85 ;  /* 0x000000ffff0f7224 */ /* 0x000fe200078e0055 */
[----:B------:R-:W-:Y:S01]  /*e1b0*/  USEL UR6, URZ, 0x1, UP0 ;  /* 0x00000001ff067887 */ /* 0x000fe20008000000 */
[----:B------:R-:W-:Y:S01]  /*e1c0*/  PLOP3.LUT P0, PT, PT, PT, UP1, 0x80, 0x8 ;  /* 0x000000000008781c */ /* 0x000fe20003f0f018 */
[----:B------:R-:W-:Y:S01]  /*e1d0*/  USEL UR5, UR55, URZ, UP0 ;  /* 0x000000ff37057287 */ /* 0x000fe20008000000 */
[----:B------:R-:W-:Y:S02]  /*e1e0*/  IMAD.MOV.U32 R14, RZ, RZ, R84 ;  /* 0x000000ffff0e7224 */ /* 0x000fe400078e0054 */
[----:B------:R-:W-:Y:S01]  /*e1f0*/  @UP1 ULEA UR4, UR53, UR43, 0x3 ;  /* 0x0000002b35041291 */ /* 0x000fe2000f8e18ff */
[----:B------:R-:W-:Y:S01]  /*e200*/  LOP3.LUT R87, R87, UR6, RZ, 0x3c, !PT ;  /* 0x0000000657577c12 */ /* 0x000fe2000f8e3cff */
[----:B------:R-:W-:Y:S02]  /*e210*/  IMAD.MOV.U32 R17, RZ, RZ, R83 ;  /* 0x000000ffff117224 */ /* 0x000fe400078e0053 */
[----:B------:R-:W-:Y:S04]  /*e220*/  @UP1 UIADD3 UR4, UPT, UPT, UR4, 0x70, URZ ;  /* 0x0000007004041890 */ /* 0x000fe8000fffe0ff */
[----:B------:R-:W-:Y:S09]  /*e230*/  @UP1 UPRMT UR4, UR52, 0x654, UR4 ;  /* 0x0000065434041896 */ /* 0x000ff20008000004 */
[----:B------:R-:W-:Y:S01]  /*e240*/  @P0 SYNCS.ARRIVE.TRANS64.RED.A1T0 RZ, [UR4], RZ ;  /* 0x000000ffffff09a7 */ /* 0x000fe20008100404 */
[----:B------:R-:W-:Y:S01]  /*e250*/  @UP1 UIADD3 UR4, UPT, UPT, UR53, 0x1, URZ ;  /* 0x0000000135041890 */ /* 0x000fe2000fffe0ff */
[----:B------:R-:W-:Y:S03]  /*e260*/  ISETP.NE.AND P0, PT, R82, RZ, PT ;  /* 0x000000ff5200720c */ /* 0x000fe60003f05270 */
[----:B------:R-:W-:Y:S04]  /*e270*/  @UP1 UISETP.NE.AND UP0, UPT, UR4, 0x4, UPT ;  /* 0x000000040400188c */ /* 0x000fe8000bf05270 */
[----:B------:R-:W-:Y:S06]  /*e280*/  @UP1 USEL UR53, UR4, URZ, UP0 ;  /* 0x000000ff04351287 */ /* 0x000fec0008000000 */
[----:B------:R-:W-:Y:S06]  /*e290*/  @P0 BRA `(.L_x_184) ;  /* 0xffffffb400f40947 */ /* 0x000fec000383ffff */
[----:B------:R-:W-:Y:S01]  /*e2a0*/  ULEA UR4, UR53, UR43, 0x3 ;  /* 0x0000002b35047291 */ /* 0x000fe2000f8e18ff */
[----:B------:R-:W-:-:S04]  /*e2b0*/  DEPBAR.LE SB0, 0x0 ;  /* 0x000080000000791a */ /* 0x000fc80000000000 */
[----:B------:R-:W-:-:S04]  /*e2c0*/  UIADD3 UR4, UPT, UPT, UR4, 0x70, URZ ;  /* 0x0000007004047890 */ /* 0x000fc8000fffe0ff */
[----:B------:R-:W-:-:S09]  /*e2d0*/  UPRMT UR4, UR52, 0x654, UR4 ;  /* 0x0000065434047896 */ /* 0x000fd20008000004 */
[----:B------:R-:W-:Y:S01]  /*e2e0*/  SYNCS.ARRIVE.TRANS64.RED.A1T0 RZ, [UR4], RZ ;  /* 0x000000ffffff79a7 */ /* 0x000fe20008100404 */
[----:B------:R-:W-:Y:S05]  /*e2f0*/  EXIT ;  /* 0x000000000000794d */ /* 0x000fea0003800000 */
.L_x_128:
[----:B------:R-:W-:-:S08]  /*e300*/  NOP ;  /* 0x0000000000007918 */ /* 0x000fd00000000000 */
[----:B-12--5:R-:W-:-:S00]  /*e310*/  USETMAXREG.DEALLOC.CTAPOOL 0x88 ;  /* 0x00000088000079c8 */ /* 0x026fc000080e0500 */
[----:B------:R-:W-:Y:S05]  /*e320*/  EXIT ;  /* 0x000000000000794d */ /* 0x000fea0003800000 */
.L_x_290:
[----:B------:R-:W-:-:S08]  /*e330*/  NOP ;  /* 0x0000000000007918 */ /* 0x000fd00000000000 */
[----:B-12--5:R-:W1:-:S00]  /*e340*/  USETMAXREG.DEALLOC.CTAPOOL 0x88 ;  /* 0x00000088000079c8 */ /* 0x026e4000080e0500 */
[----:B-1----:R-:W1:Y:S01]  /*e350*/  SHFL.IDX PT, R80, R80, RZ, 0x1f ;  /* 0x00001fff50507589 */ /* 0x002e6200000e0000 */
[----:B------:R-:W2:Y:S05]  /*e360*/  LDCU UR18, c[0x0][0xc1c] ;  /* 0x00018380ff1277ac */ /* 0x000eaa0008000800 */
[----:B------:R-:W3:Y:S01]  /*e370*/  LDC.64 R8, c[0x0][0x900] ;  /* 0x00024000ff087b82 */ /* 0x000ee20000000a00 */
[----:B------:R-:W-:Y:S01]  /*e380*/  BSSY.RECONVERGENT B0, `(.L_x_185) ;  /* 0x000003f000007945 */ /* 0x000fe20003800200 */
[----:B------:R-:W-:Y:S01]  /*e390*/  ELECT P0, URZ, PT ;  /* 0x0000000000ff782f */ /* 0x000fe20003800000 */
[----:B------:R-:W-:Y:S02]  /*e3a0*/  UMOV UR4, 0x400 ;  /* 0x0000040000047882 */ /* 0x000fe40000000000 */
[----:B------:R-:W-:-:S03]  /*e3b0*/  ULEA UR4, UR5, UR4, 0x18 ;  /* 0x0000000405047291 */ /* 0x000fc6000f8ec0ff */
[----:B------:R-:W4:Y:S08]  /*e3c0*/  LDC.64 R10, c[0x0][0x908] ;  /* 0x00024200ff0a7b82 */ /* 0x000f300000000a00 */
[----:B------:R-:W3:Y:S01]  /*e3d0*/  LDC.64 R4, c[0x0][0x910] ;  /* 0x00024400ff047b82 */ /* 0x000ee20000000a00 */
[----:B--2---:R-:W-:Y:S01]  /*e3e0*/  UIADD3 UR18, UPT, UPT, UR26, UR18, URZ ;  /* 0x000000121a127290 */ /* 0x004fe2000fffe0ff */
[----:B-1----:R-:W-:-:S06]  /*e3f0*/  R2UR UR7, R80 ;  /* 0x00000000500772ca */ /* 0x002fcc00000e0000 */
[----:B------:R-:W1:Y:S08]  /*e400*/  LDC.64 R6, c[0x0][0x918] ;  /* 0x00024600ff067b82 */ /* 0x000e700000000a00 */
[----:B------:R-:W2:Y:S01]  /*e410*/  LDC.64 R64, c[0x0][0x920] ;  /* 0x00024800ff407b82 */ /* 0x000ea20000000a00 */
[----:B------:R-:W-:Y:S02]  /*e420*/  USHF.R.U32.HI UR6, URZ, 0x3, UR7 ;  /* 0x00000003ff067899 */ /* 0x000fe40008011607 */
[----:B------:R-:W-:-:S02]  /*e430*/  ULEA UR20, UR7, UR4, 0x9 ;  /* 0x0000000407147291 */ /* 0x000fc4000f8e48ff */
[----:B------:R-:W-:-:S06]  /*e440*/  ULOP3.LUT UR6, UR6, 0x1, URZ, 0xc0, !UPT ;  /* 0x0000000106067892 */ /* 0x000fcc000f8ec0ff */
[----:B------:R-:W-:Y:S01]  /*e450*/  IMAD.U32 R0, RZ, RZ, UR6 ;  /* 0x00000006ff007e24 */ /* 0x000fe2000f8e00ff */
[----:B------:R-:W-:Y:S06]  /*e460*/  @!P0 BRA `(.L_x_186) ;  /* 0x0000000000c08947 */ /* 0x000fec0003800000 */
[----:B------:R-:W5:Y:S08]  /*e470*/  LDC.64 R20, c[0x0][0x400] ;  /* 0x00010000ff147b82 */ /* 0x000f700000000a00 */
[----:B------:R-:W5:Y:S08]  /*e480*/  LDC.64 R22, c[0x0][0x408] ;  /* 0x00010200ff167b82 */ /* 0x000f700000000a00 */
[----:B------:R-:W4:Y:S08]  /*e490*/  LDC.64 R16, c[0x0][0x410] ;  /* 0x00010400ff107b82 */ /* 0x000f300000000a00 */
[----:B------:R-:W4:Y:S08]  /*e4a0*/  LDC.64 R18, c[0x0][0x418] ;  /* 0x00010600ff127b82 */ /* 0x000f300000000a00 */
[----:B------:R-:W3:Y:S01]  /*e4b0*/  LDC.64 R12, c[0x0][0x420] ;  /* 0x00010800ff0c7b82 */ /* 0x000ee20000000a00 */
[----:B-----5:R5:W-:Y:S07]  /*e4c0*/  STS.128 [UR20+-0x980], R20 ;  /* 0xfff68014ff007988 */ /* 0x020bee0008000c14 */
[----:B------:R-:W3:Y:S01]  /*e4d0*/  LDC.64 R14, c[0x0][0x428] ;  /* 0x00010a00ff0e7b82 */ /* 0x000ee20000000a00 */
[----:B----4-:R4:W-:Y:S07]  /*e4e0*/  STS.128 [UR20+-0x970], R16 ;  /* 0xfff69010ff007988 */ /* 0x0109ee0008000c14 */
[----:B------:R-:W1:Y:S08]  /*e4f0*/  LDC.64 R60, c[0x0][0x430] ;  /* 0x00010c00ff3c7b82 */ /* 0x000e700000000a00 */
[----:B------:R-:W1:Y:S01]  /*e500*/  LDC.64 R62, c[0x0][0x438] ;  /* 0x00010e00ff3e7b82 */ /* 0x000e620000000a00 */
[----:B---3--:R3:W-:Y:S07]  /*e510*/  STS.128 [UR20+-0x960], R12 ;  /* 0xfff6a00cff007988 */ /* 0x0087ee0008000c14 */
[----:B------:R-:W2:Y:S08]  /*e520*/  LDC.64 R56, c[0x0][0x440] ;  /* 0x00011000ff387b82 */ /* 0x000eb00000000a00 */
[----:B------:R-:W2:Y:S08]  /*e530*/  LDC.64 R58, c[0x0][0x448] ;  /* 0x00011200ff3a7b82 */ /* 0x000eb00000000a00 */
[----:B------:R-:W5:Y:S01]  /*e540*/  LDC.64 R52, c[0x0][0x450] ;  /* 0x00011400ff347b82 */ /* 0x000f620000000a00 */
[----:B-1----:R1:W-:Y:S07]  /*e550*/  STS.128 [UR20+-0x950], R60 ;  /* 0xfff6b03cff007988 */ /* 0x0023ee0008000c14 */
[----:B------:R-:W5:Y:S08]  /*e560*/  LDC.64 R54, c[0x0][0x458] ;  /* 0x00011600ff367b82 */ /* 0x000f700000000a00 */
[----:B------:R-:W4:Y:S01]  /*e570*/  LDC.64 R48, c[0x0][0x460] ;  /* 0x00011800ff307b82 */ /* 0x000f220000000a00 */
[----:B--2---:R1:W-:Y:S07]  /*e580*/  STS.128 [UR20+-0x940], R56 ;  /* 0xfff6c038ff007988 */ /* 0x0043ee0008000c14 */
[----:B------:R-:W4:Y:S08]  /*e590*/  LDC.64 R50, c[0x0][0x468] ;  /* 0x00011a00ff327b82 */ /* 0x000f300000000a00 */
[----:B------:R-:W2:Y:S01]  /*e5a0*/  LDC.64 R44, c[0x0][0x470] ;  /* 0x00011c00ff2c7b82 */ /* 0x000ea20000000a00 */
[----:B-----5:R1:W-:Y:S07]  /*e5b0*/  STS.128 [UR20+-0x930], R52 ;  /* 0xfff6d034ff007988 */ /* 0x0203ee0008000c14 */
[----:B------:R-:W2:Y:S08]  /*e5c0*/  LDC.64 R46, c[0x0][0x478] ;  /* 0x00011e00ff2e7b82 */ /* 0x000eb00000000a00 */
[----:B------:R-:W5:Y:S01]  /*e5d0*/  LDC.64 R40, c[0x0][0x500] ;  /* 0x00014000ff287b82 */ /* 0x000f620000000a00 */
[----:B----4-:R1:W-:Y:S07]  /*e5e0*/  STS.128 [UR20+-0x920], R48 ;  /* 0xfff6e030ff007988 */ /* 0x0103ee0008000c14 */
        /* <DEDUP_REMOVED lines=19> */
[----:B---3--:R-:W3:Y:S01]  /*e720*/  LDC.64 R12, c[0x0][0x570] ;  /* 0x00015c00ff0c7b82 */ /* 0x008ee20000000a00 */
[----:B--2---:R1:W-:Y:S07]  /*e730*/  STS.128 [UR20+-0x8b0], R20 ;  /* 0xfff75014ff007988 */ /* 0x0043ee0008000c14 */
[----:B------:R-:W3:Y:S01]  /*e740*/  LDC.64 R14, c[0x0][0x578] ;  /* 0x00015e00ff0e7b82 */ /* 0x000ee20000000a00 */
[----:B-----5:R1:W-:Y:S04]  /*e750*/  STS.128 [UR20+-0x8a0], R16 ;  /* 0xfff76010ff007988 */ /* 0x0203e80008000c14 */
[----:B---3--:R1:W-:Y:S02]  /*e760*/  STS.128 [UR20+-0x890], R12 ;  /* 0xfff7700cff007988 */ /* 0x0083e40008000c14 */
.L_x_186:
[----:B------:R-:W-:Y:S05]  /*e770*/  BSYNC.RECONVERGENT B0 ;  /* 0x0000000000007941 */ /* 0x000fea0003800200 */
.L_x_185:
[----:B-1----:R-:W1:Y:S01]  /*e780*/  LDC.64 R16, c[0x0][0x960] ;  /* 0x00025800ff107b82 */ /* 0x002e620000000a00 */
[----:B------:R-:W-:Y:S01]  /*e790*/  ELECT P1, URZ, PT ;  /* 0x0000000000ff782f */ /* 0x000fe20003820000 */
[----:B------:R-:W-:-:S06]  /*e7a0*/  NOP ;  /* 0x0000000000007918 */ /* 0x000fcc0000000000 */
[----:B------:R-:W1:Y:S01]  /*e7b0*/  LDC.64 R18, c[0x0][0x968] ;  /* 0x00025a00ff127b82 */ /* 0x000e620000000a00 */
[----:B------:R-:W-:Y:S01]  /*e7c0*/  ELECT P0, URZ, PT ;  /* 0x0000000000ff782f */ /* 0x000fe20003800000 */
[----:B------:R-:W-:Y:S02]  /*e7d0*/  ULOP3.LUT UR7, UR7, 0x7, URZ, 0xc0, !UPT ;  /* 0x0000000707077892 */ /* 0x000fe4000f8ec0ff */
[----:B------:R-:W-:Y:S02]  /*e7e0*/  UIMAD UR9, UR26, 0xe, URZ ;  /* 0x0000000e1a0978a4 */ /* 0x000fe4000f8e02ff */
[----:B---34-:R-:W-:Y:S01]  /*e7f0*/  @P1 STS.128 [UR20+-0xa80], R8 ;  /* 0xfff58008ff001988 */ /* 0x018fe20008000c14 */
[----:B------:R-:W-:Y:S01]  /*e800*/  UIMAD UR19, UR18, 0xe, URZ ;  /* 0x0000000e121378a4 */ /* 0x000fe2000f8e02ff */
[----:B------:R-:W3:Y:S01]  /*e810*/  LDC.64 R12, c[0x0][0x970] ;  /* 0x00025c00ff0c7b82 */ /* 0x000ee20000000a00 */
[----:B------:R-:W-:Y:S01]  /*e820*/  UIADD3 UR23, UPT, UPT, UR20, -0x980, URZ ;  /* 0xfffff68014177890 */ /* 0x000fe2000fffe0ff */
[----:B------:R-:W-:Y:S01]  /*e830*/  @P1 STS.128 [UR20+-0xa70], R4 ;  /* 0xfff59004ff001988 */ /* 0x000fe20008000c14 */
[----:B------:R-:W-:-:S02]  /*e840*/  UIADD3 UR22, UPT, UPT, UR20, -0x900, URZ ;  /* 0xfffff70014167890 */ /* 0x000fc4000fffe0ff */
[----:B------:R-:W-:Y:S02]  /*e850*/  UIADD3 UR21, UPT, UPT, UR20, -0xa80, URZ ;  /* 0xfffff58014157890 */ /* 0x000fe4000fffe0ff */
[----:B------:R-:W-:Y:S01]  /*e860*/  UIMAD UR26, UR26, 0xf, URZ ;  /* 0x0000000f1a1a78a4 */ /* 0x000fe2000f8e02ff */
[----:B------:R-:W3:Y:S01]  /*e870*/  LDC.64 R14, c[0x0][0x978] ;  /* 0x00025e00ff0e7b82 */ /* 0x000ee20000000a00 */
[----:B------:R-:W4:Y:S01]  /*e880*/  LDCU.64 UR10, c[0x0][0xb18] ;  /* 0x00016300ff0a77ac */ /* 0x000f220008000a00 */
[----:B------:R-:W1:Y:S06]  /*e890*/  LDCU.64 UR12, c[0x0][0xb20] ;  /* 0x00016400ff0c77ac */ /* 0x000e6c0008000a00 */
[----:B------:R-:W2:Y:S01]  /*e8a0*/  LDC.64 R66, c[0x0][0x928] ;  /* 0x00024a00ff427b82 */ /* 0x000ea20000000a00 */
[----:B-1----:R1:W-:Y:S01]  /*e8b0*/  @P1 STS.128 [UR20+-0xa20], R16 ;  /* 0xfff5e010ff001988 */ /* 0x0023e20008000c14 */
[----:B------:R-:W1:Y:S01]  /*e8c0*/  LDCU.64 UR16, c[0x0][0x820] ;  /* 0x00010400ff1077ac */ /* 0x000e620008000a00 */
[----:B------:R-:W1:Y:S05]  /*e8d0*/  LDCU.64 UR14, c[0x0][0xb00] ;  /* 0x00016000ff0e77ac */ /* 0x000e6a0008000a00 */
[----:B------:R-:W5:Y:S01]  /*e8e0*/  LDC.64 R28, c[0x0][0x930] ;  /* 0x00024c00ff1c7b82 */ /* 0x000f620000000a00 */
[----:B------:R-:W-:Y:S01]  /*e8f0*/  UIMAD UR18, UR18, 0xf, URZ ;  /* 0x0000000f121278a4 */ /* 0x000fe2000f8e02ff */
[----:B------:R-:W-:-:S06]  /*e900*/  UMOV UR8, UR7 ;  /* 0x0000000700087c82 */ /* 0x000fcc0008000000 */
[----:B------:R-:W5:Y:S01]  /*e910*/  LDC.64 R30, c[0x0][0x938] ;  /* 0x00024e00ff1e7b82 */ /* 0x000f620000000a00 */
[----:B---3--:R3:W-:Y:S07]  /*e920*/  @P1 STS.128 [UR20+-0xa10], R12 ;  /* 0xfff5f00cff001988 */ /* 0x0087ee0008000c14 */
[----:B------:R-:W4:Y:S01]  /*e930*/  LDC.64 R24, c[0x0][0x940] ;  /* 0x00025000ff187b82 */ /* 0x000f220000000a00 */
[----:B--2---:R2:W-:Y:S01]  /*e940*/  @P1 STS.128 [UR20+-0xa60], R64 ;  /* 0xfff5a040ff001988 */ /* 0x0045e20008000c14 */
[----:B-1----:R-:W-:-:S06]  /*e950*/  LOP3.LUT R17, R0, 0x1, RZ, 0x3c, !PT ;  /* 0x0000000100117812 */ /* 0x002fcc00078e3cff */
[----:B------:R-:W4:Y:S08]  /*e960*/  LDC.64 R26, c[0x0][0x948] ;  /* 0x00025200ff1a7b82 */ /* 0x000f300000000a00 */
[----:B------:R-:W1:Y:S01]  /*e970*/  LDC.64 R20, c[0x0][0x950] ;  /* 0x00025400ff147b82 */ /* 0x000e620000000a00 */
[----:B-----5:R2:W-:Y:S07]  /*e980*/  @P1 STS.128 [UR20+-0xa50], R28 ;  /* 0xfff5b01cff001988 */ /* 0x0205ee0008000c14 */
[----:B------:R-:W1:Y:S08]  /*e990*/  LDC.64 R22, c[0x0][0x958] ;  /* 0x00025600ff167b82 */ /* 0x000e700000000a00 */
[----:B------:R-:W5:Y:S01]  /*e9a0*/  LDC.64 R52, c[0x0][0xa00] ;  /* 0x00028000ff347b82 */ /* 0x000f620000000a00 */
[----:B----4-:R2:W-:Y:S07]  /*e9b0*/  @P1 STS.128 [UR20+-0xa40], R24 ;  /* 0xfff5c018ff001988 */ /* 0x0105ee0008000c14 */
[----:B------:R-:W5:Y:S08]  /*e9c0*/  LDC.64 R54, c[0x0][0xa08] ;  /* 0x00028200ff367b82 */ /* 0x000f700000000a00 */
[----:B------:R-:W4:Y:S01]  /*e9d0*/  LDC.64 R48, c[0x0][0xa10] ;  /* 0x00028400ff307b82 */ /* 0x000f220000000a00 */
[----:B-1----:R2:W-:Y:S01]  /*e9e0*/  @P1 STS.128 [UR20+-0xa30], R20 ;  /* 0xfff5d014ff001988 */ /* 0x0025e20008000c14 */
[----:B------:R-:W-:-:S06]  /*e9f0*/  NOP ;  /* 0x0000000000007918 */ /* 0x000fcc0000000000 */
        /* <DEDUP_REMOVED lines=8> */
[----:B-1----:R2:W-:Y:S07]  /*ea80*/  @P0 STS.128 [UR20+-0x9e0], R44 ;  /* 0xfff6202cff000988 */ /* 0x0025ee0008000c14 */
        /* <DEDUP_REMOVED lines=12> */
[----:B---3--:R-:W3:Y:S08]  /*eb50*/  LDC.64 R12, c[0x0][0xb08] ;  /* 0x0002c200ff0c7b82 */ /* 0x008ef00000000a00 */
[----:B------:R-:W1:Y:S01]  /*eb60*/  LDC.64 R2, c[0x0][0xb10] ;  /* 0x0002c400ff027b82 */ /* 0x000e620000000a00 */
[----:B----4-:R2:W-:Y:S01]  /*eb70*/  @P0 STS.128 [UR20+-0x990], R4 ;  /* 0xfff67004ff000988 */ /* 0x0105e20008000c14 */
[----:B------:R-:W-:Y:S01]  /*eb80*/  UIADD3 UR20, UPT, UPT, UR20, -0xa00, URZ ;  /* 0xfffff60014147890 */ /* 0x000fe2000fffe0ff */
[----:B------:R-:W-:-:S06]  /*eb90*/  NOP ;  /* 0x0000000000007918 */ /* 0x000fcc0000000000 */
.L_x_200:
[----:B------:R-:W-:Y:S09]  /*eba0*/  UISETP.NE.AND UP0, UPT, UR37, 0x1, UPT ;  /* 0x000000012500788c */ /* 0x000ff2000bf05270 */
[----:B----4-:R-:W-:Y:S05]  /*ebb0*/  BRA.U UP0, `(.L_x_187) ;  /* 0x0000000100047547 */ /* 0x010fea000b800000 */
[----:B------:R-:W-:Y:S05]  /*ebc0*/  BPT.TRAP 0x1 ;  /* 0x000000040000795c */ /* 0x000fea0000300000 */
.L_x_187:
[----:B------:R-:W-:Y:S01]  /*ebd0*/  ULEA UR24, UR7, UR4, 0x3 ;  /* 0x0000000407187291 */ /* 0x000fe2000f8e18ff */
[----:B--2---:R-:W-:Y:S08]  /*ebe0*/  SHF.L.U32 R5, R17, 0x1f, RZ ;  /* 0x0000001f11057819 */ /* 0x004ff000000006ff */
[----:B------:R-:W2:Y:S02]  /*ebf0*/  SYNCS.PHASECHK.TRANS64.TRYWAIT P0, [UR24+0xa0], R5 ;  /* 0x0000a005ff0075a7 */ /* 0x000ea40008001118 */
[----:B--2---:R-:W-:Y:S05]  /*ec00*/  @!P0 BRA `(.L_x_188) ;  /* 0x0000002c00548947 */ /* 0x004fea0003800000 */
.L_x_264:
[----:B------:R-:W-:Y:S09]  /*ec10*/  UIMAD UR6, UR7, 0x14, UR36 ;  /* 0x00000014070678a4 */ /* 0x000ff2000f8e0224 */
[----:B------:R-:W4:Y:S04]  /*ec20*/  LDS R10, [UR6+0x10] ;  /* 0x00001006ff0a7984 */ /* 0x000f280008000800 */
        /* <DEDUP_REMOVED lines=10> */
[----:B----4-:R-:W-:Y:S01]  /*ecd0*/  PRMT R21, R10, 0x7632, R21 ;  /* 0x000076320a157816 */ /* 0x010fe20000000015 */
[----:B------:R-:W-:Y:S06]  /*ece0*/  BRA.U UP0, `(.L_x_189) ;  /* 0x0000000100047547 */ /* 0x000fec000b800000 */
[----:B------:R-:W-:Y:S05]  /*ecf0*/  BPT.TRAP 0x1 ;  /* 0x000000040000795c */ /* 0x000fea0000300000 */
.L_x_189:
[----:B------:R-:W-:Y:S02]  /*ed00*/  UIADD3 UR6, UPT, UPT, UR24, 0xe0, URZ ;  /* 0x000000e018067890 */ /* 0x000fe4000fffe0ff */
[----:B------:R-:W-:Y:S02]  /*ed10*/  UISETP.NE.AND UP0, UPT, UR37, 0x8, UPT ;  /* 0x000000082500788c */ /* 0x000fe4000bf05270 */
[----:B------:R-:W-:Y:S09]  /*ed20*/  UPRMT UR6, UR5, 0x654, UR6 ;  /* 0x0000065405067896 */ /* 0x000ff20008000006 */
[----:B-1----:R-:W-:Y:S01]  /*ed30*/  SYNCS.ARRIVE.TRANS64.RED.A1T0 RZ, [UR6], RZ ;  /* 0x000000ffffff79a7 */ /* 0x002fe20008100406 */
[----:B------:R-:W-:Y:S05]  /*ed40*/  BRA.U !UP0, `(.L_x_190) ;  /* 0x0000000108047547 */ /* 0x000fea000b800000 */
[----:B------:R-:W-:Y:S05]  /*ed50*/  BPT.TRAP 0x1 ;  /* 0x000000040000795c */ /* 0x000fea0000300000 */
.L_x_190:
[----:B------:R-:W-:Y:S01]  /*ed60*/  ULEA UR24, UR8, UR4, 0x3 ;  /* 0x0000000408187291 */ /* 0x000fe2000f8e18ff */
[----:B--2---:R-:W-:Y:S02]  /*ed70*/  SHF.L.U32 R5, R0, 0x1f, RZ ;  /* 0x0000001f00057819 */ /* 0x004fe400000006ff */
[----:B------:R-:W-:Y:S04]  /*ed80*/  PRMT R4, R10, 0x9910, RZ ;  /* 0x000099100a047816 */ /* 0x000fe800000000ff */
[----:B------:R-:W-:Y:S02]  /*ed90*/  ISETP.NE.AND P0, PT, R4, RZ, PT ;  /* 0x000000ff0400720c */ /* 0x000fe40003f05270 */
[----:B------:R-:W1:Y:S02]  /*eda0*/  SYNCS.PHASECHK.TRANS64.TRYWAIT P1, [UR24+0x1c0], R5 ;  /* 0x0001c005ff0075a7 */ /* 0x000e640008021118 */
[----:B------:R-:W-:Y:S01]  /*edb0*/  ISETP.EQ.OR P0, PT, R11, RZ, !P0 ;  /* 0x000000ff0b00720c */ /* 0x000fe20004702670 */
[----:B------:R-:W-:Y:S01]  /*edc0*/  @!UPT UIADD3 URZ, UPT, UPT, URZ, URZ, URZ ;  /* 0x000000fffffff290 */ /* 0x000fe2000fffe0ff */
[----:B-1----:R-:W-:Y:S11]  /*edd0*/  @!P1 BRA `(.L_x_191) ;  /* 0x0000002800f89947 */ /* 0x002ff60003800000 */
.L_x_266:
[----:B------:R-:W-:Y:S05]  /*ede0*/  @P0 BRA `(.L_x_192) ;  /* 0x0000000c00e40947 */ /* 0x000fea0003800000 */
[----:B------:R-:W-:Y:S01]  /*edf0*/  ELECT P0, URZ, PT ;  /* 0x0000000000ff782f */ /* 0x000fe20003800000 */
[----:B------:R-:W2:Y:S01]  /*ee00*/  LDC.64 R8, c[0x0][0x838] ;  /* 0x00020e00ff087b82 */ /* 0x000ea20000000a00 */
[----:B------:R-:W-:Y:S07]  /*ee10*/  BSSY.RECONVERGENT B0, `(.L_x_193) ;  /* 0x00000a1000007945 */ /* 0x000fee0003800200 */
[----:B-1----:R-:W1:Y:S08]  /*ee20*/  LDC.64 R4, c[0x0][0x830] ;  /* 0x00020c00ff047b82 */ /* 0x002e700000000a00 */
[----:B------:R-:W4:Y:S08]  /*ee30*/  @P0 LDC.64 R32, c[0x0][0x828] ;  /* 0x00020a00ff200b82 */ /* 0x000f300000000a00 */
[----:B------:R-:W5:Y:S08]  /*ee40*/  @P0 LDC.64 R28, c[0x0][0x390] ;  /* 0x0000e400ff1c0b82 */ /* 0x000f700000000a00 */
[----:B------:R-:W3:Y:S02]  /*ee50*/  @P0 LDC.64 R6, c[0x0][0x840] ;  /* 0x00021000ff060b82 */ /* 0x000ee40000000a00 */
[C---:B---3--:R-:W-:Y:S04]  /*ee60*/  @P0 IMAD.WIDE R6, R14.reuse, 0x8, R6 ;  /* 0x000000080e060825 */ /* 0x048fe800078e0206 */
[C---:B----4-:R-:W-:Y:S01]  /*ee70*/  @P0 IMAD.WIDE R32, R14.reuse, 0x8, R32 ;  /* 0x000000080e200825 */ /* 0x050fe200078e0220 */
[----:B------:R3:W4:Y:S03]  /*ee80*/  @P0 LDG.E.64 R26, desc[UR50][R6.64] ;  /* 0x00000032061a0981 */ /* 0x000726000c1e1b00 */
[C---:B--2---:R-:W-:Y:S02]  /*ee90*/  @P0 IMAD.WIDE R8, R14.reuse, 0x8, R8 ;  /* 0x000000080e080825 */ /* 0x044fe400078e0208 */
[----:B------:R-:W2:Y:S02]  /*eea0*/  @P0 LDG.E.64 R32, desc[UR50][R32.64] ;  /* 0x0000003220200981 */ /* 0x000ea4000c1e1b00 */
[C---:B-1----:R-:W-:Y:S02]  /*eeb0*/  @P0 IMAD.WIDE R4, R14.reuse, 0x8, R4 ;  /* 0x000000080e040825 */ /* 0x042fe400078e0204 */
[----:B------:R-:W3:Y:S02]  /*eec0*/  @P0 LDG.E.64 R8, desc[UR50][R8.64] ;  /* 0x0000003208080981 */ /* 0x000ee4000c1e1b00 */
[----:B-----5:R-:W-:Y:S02]  /*eed0*/  @P0 IMAD.WIDE R28, R14, 0xc, R28 ;  /* 0x0000000c0e1c0825 */ /* 0x020fe400078e021c */
[----:B------:R-:W5:Y:S04]  /*eee0*/  @P0 LDG.E.64 R24, desc[UR50][R4.64] ;  /* 0x0000003204180981 */ /* 0x000f68000c1e1b00 */
[----:B------:R1:W4:Y:S04]  /*eef0*/  @P0 LDG.E R20, desc[UR50][R28.64+0x4] ;  /* 0x000004321c140981 */ /* 0x000328000c1e1900 */
[----:B------:R-:W4:Y:S04]  /*ef00*/  @P0 LDG.E R5, desc[UR50][R28.64] ;  /* 0x000000321c050981 */ /* 0x000f28000c1e1900 */
[----:B------:R-:W4:Y:S04]  /*ef10*/  @P0 LDG.E R4, desc[UR50][R28.64+0x8] ;  /* 0x000008321c040981 */ /* 0x000f28000c1e1900 */
[----:B--2---:R-:W-:Y:S04]  /*ef20*/  @P0 STS.64 [UR23], R32 ;  /* 0x00000020ff000988 */ /* 0x004fe80008000a17 */
[----:B---3--:R-:W-:Y:S04]  /*ef30*/  @P0 STS.64 [UR22], R8 ;  /* 0x00000008ff000988 */ /* 0x008fe80008000a16 */
[----:B------:R-:W2:Y:S01]  /*ef40*/  @P0 LDS R7, [UR23+0x1c] ;  /* 0x00001c17ff070984 */ /* 0x000ea20008000800 */
[C---:B-----5:R-:W-:Y:S01]  /*ef50*/  @P0 SHF.L.U64.HI R23, R24.reuse, 0x1, R25 ;  /* 0x0000000118170819 */ /* 0x060fe20000010219 */
[----:B------:R-:W-:Y:S02]  /*ef60*/  @P0 IMAD.SHL.U32 R24, R24, 0x2, RZ ;  /* 0x0000000218180824 */ /* 0x000fe400078e00ff */
[----:B------:R-:W-:Y:S01]  /*ef70*/  @P0 STS [UR23+0x30], RZ ;  /* 0x000030ffff000988 */ /* 0x000fe20008000817 */
[----:B------:R-:W-:Y:S02]  /*ef80*/  @P0 LOP3.LUT R23, R23, 0x1fffffff, RZ, 0xc0, !PT ;  /* 0x1fffffff17170812 */ /* 0x000fe400078ec0ff */
[----:B------:R-:W-:Y:S02]  /*ef90*/  @P0 LOP3.LUT R24, R24, 0xfffffffe, RZ, 0xc0, !PT ;  /* 0xfffffffe18180812 */ /* 0x000fe400078ec0ff */
[--C-:B------:R-:W-:Y:S02]  /*efa0*/  @P0 SHF.R.U32.HI R6, RZ, 0x4, R23.reuse ;  /* 0x00000004ff060819 */ /* 0x100fe40000011617 */
[----:B------:R-:W-:Y:S05]  /*efb0*/  @P0 SHF.R.U64 R23, R24, 0x4, R23 ;  /* 0x0000000418170819 */ /* 0x000fea0000001217 */
[----:B------:R3:W-:Y:S01]  /*efc0*/  @P0 STS [UR23+0xc], R23 ;  /* 0x00000c17ff000988 */ /* 0x0007e20008000817 */
[----:B----4-:R-:W-:Y:S02]  /*efd0*/  @P0 VIADD R5, R5, 0xffffffff ;  /* 0xffffffff05050836 */ /* 0x010fe40000000000 */
[----:B------:R-:W-:Y:S01]  /*efe0*/  @P0 VIADD R4, R4, 0xffffffff ;  /* 0xffffffff04040836 */ /* 0x000fe20000000000 */
[----:B---3--:R-:W-:Y:S02]  /*eff0*/  PRMT R23, R10, 0x7732, RZ ;  /* 0x000077320a177816 */ /* 0x008fe400000000ff */
[----:B--2---:R-:W-:Y:S01]  /*f000*/  @P0 LOP3.LUT R25, R7, 0xf, R6, 0xb8, !PT ;  /* 0x0000000f07190812 */ /* 0x004fe200078eb806 */
[----:B------:R-:W-:Y:S04]  /*f010*/  IMAD.U32 R7, RZ, RZ, UR23 ;  /* 0x00000017ff077e24 */ /* 0x000fe8000f8e00ff */
[----:B------:R-:W-:Y:S01]  /*f020*/  @P0 STS [UR23+0x1c], R25 ;  /* 0x00001c19ff000988 */ /* 0x000fe20008000817 */
[----:B------:R-:W-:Y:S03]  /*f030*/  @P0 SHF.R.U64 R8, R7, 0x4, RZ ;  /* 0x0000000407080819 */ /* 0x000fe600000012ff */
[----:B------:R-:W2:Y:S04]  /*f040*/  @P0 LDS R6, [UR23+0x1c] ;  /* 0x00001c17ff060984 */ /* 0x000ea80008000800 */
[----:B------:R-:W-:Y:S04]  /*f050*/  @P0 STS [UR23+0x10], R8 ;  /* 0x00001008ff000988 */ /* 0x000fe80008000817 */
[----:B------:R-:W-:Y:S01]  /*f060*/  @P0 STS [UR23+0x14], R8 ;  /* 0x00001408ff000988 */ /* 0x000fe20008000817 */
[----:B--2---:R-:W-:Y:S05]  /*f070*/  @P0 LOP3.LUT R30, R6, 0xf0, RZ, 0xb8, !PT ;  /* 0x000000f0061e0812 */ /* 0x004fea00078eb8ff */
[----:B------:R-:W-:Y:S04]  /*f080*/  @P0 STS [UR23+0x1c], R30 ;  /* 0x00001c1eff000988 */ /* 0x000fe80008000817 */
[----:B------:R-:W2:Y:S02]  /*f090*/  @P0 LDS R6, [UR23+0x1c] ;  /* 0x00001c17ff060984 */ /* 0x000ea40008000800 */
[----:B--2---:R-:W-:Y:S02]  /*f0a0*/  @P0 LOP3.LUT R9, R6, 0xf00, RZ, 0xb8, !PT ;  /* 0x00000f0006090812 */ /* 0x004fe400078eb8ff */
[----:B------:R-:W-:Y:S03]  /*f0b0*/  CS2R R6, SRZ ;  /* 0x0000000000067805 */ /* 0x000fe6000001ff00 */
[----:B------:R-:W-:Y:S04]  /*f0c0*/  @P0 STS.64 [UR23+0x18], R8 ;  /* 0x00001808ff000988 */ /* 0x000fe80008000a17 */
[----:B------:R-:W2:Y:S04]  /*f0d0*/  @P0 LDS R22, [UR23+0x1c] ;  /* 0x00001c17ff160984 */ /* 0x000ea80008000800 */
[----:B------:R3:W-:Y:S02]  /*f0e0*/  @P0 STS.128 [UR23+0x20], R4 ;  /* 0x00002004ff000988 */ /* 0x0007e40008000c17 */
[----:B---3--:R-:W-:Y:S05]  /*f0f0*/  IMAD.U32 R6, RZ, RZ, UR22 ;  /* 0x00000016ff067e24 */ /* 0x008fea000f8e00ff */
[----:B------:R-:W-:Y:S01]  /*f100*/  @P0 SHF.R.U64 R8, R6, 0x4, RZ ;  /* 0x0000000406080819 */ /* 0x000fe200000012ff */
[----:B------:R-:W-:Y:S01]  /*f110*/  IMAD.MOV.U32 R6, RZ, RZ, RZ ;  /* 0x000000ffff067224 */ /* 0x000fe200078e00ff */
[----:B--2---:R-:W-:Y:S02]  /*f120*/  @P0 LOP3.LUT R24, R22, 0xf000, RZ, 0xb8, !PT ;  /* 0x0000f00016180812 */ /* 0x004fe400078eb8ff */
[C---:B------:R-:W-:Y:S01]  /*f130*/  @P0 SHF.L.U64.HI R22, R26.reuse, 0x1, R27 ;  /* 0x000000011a160819 */ /* 0x040fe2000001021b */
[----:B------:R-:W-:Y:S02]  /*f140*/  @P0 IMAD.SHL.U32 R26, R26, 0x2, RZ ;  /* 0x000000021a1a0824 */ /* 0x000fe400078e00ff */
[----:B------:R2:W-:Y:S01]  /*f150*/  @P0 STS [UR23+0x1c], R24 ;  /* 0x00001c18ff000988 */ /* 0x0005e20008000817 */
[----:B------:R-:W-:Y:S03]  /*f160*/  @P0 LOP3.LUT R22, R22, 0x1fffffff, RZ, 0xc0, !PT ;  /* 0x1fffffff16160812 */ /* 0x000fe600078ec0ff */
[----:B-1----:R-:W1:Y:S01]  /*f170*/  @P0 LDS R28, [UR22+0x1c] ;  /* 0x00001c16ff1c0984 */ /* 0x002e620008000800 */
[--C-:B------:R-:W-:Y:S03]  /*f180*/  @P0 SHF.R.U32.HI R25, RZ, 0x4, R22.reuse ;  /* 0x00000004ff190819 */ /* 0x100fe60000011616 */
[----:B------:R-:W-:Y:S04]  /*f190*/  @P0 STS [UR22+0x10], R8 ;  /* 0x00001008ff000988 */ /* 0x000fe80008000816 */
[----:B------:R-:W-:Y:S04]  /*f1a0*/  @P0 STS [UR22+0x14], R8 ;  /* 0x00001408ff000988 */ /* 0x000fe80008000816 */
[----:B------:R-:W-:Y:S01]  /*f1b0*/  @P0 STS [UR22+0x30], RZ ;  /* 0x000030ffff000988 */ /* 0x000fe20008000816 */
[----:B--2---:R-:W2:Y:S01]  /*f1c0*/  S2R R24, SR_LANEID ;  /* 0x0000000000187919 */ /* 0x004ea20000000000 */
[----:B-1----:R-:W-:Y:S05]  /*f1d0*/  @P0 LOP3.LUT R29, R28, 0xf, R25, 0xb8, !PT ;  /* 0x0000000f1c1d0812 */ /* 0x002fea00078eb819 */
[----:B------:R-:W-:Y:S04]  /*f1e0*/  @P0 STS [UR22+0x1c], R29 ;  /* 0x00001c1dff000988 */ /* 0x000fe80008000816 */
[----:B------:R-:W1:Y:S02]  /*f1f0*/  @P0 LDS R25, [UR22+0x1c] ;  /* 0x00001c16ff190984 */ /* 0x000e640008000800 */
[----:B-1----:R-:W-:Y:S05]  /*f200*/  @P0 LOP3.LUT R27, R25, 0xf0, RZ, 0xb8, !PT ;  /* 0x000000f0191b0812 */ /* 0x002fea00078eb8ff */
[----:B------:R-:W-:Y:S04]  /*f210*/  @P0 STS [UR22+0x1c], R27 ;  /* 0x00001c1bff000988 */ /* 0x000fe80008000816 */
[----:B------:R-:W1:Y:S02]  /*f220*/  @P0 LDS R5, [UR22+0x1c] ;  /* 0x00001c16ff050984 */ /* 0x000e640008000800 */
[----:B-1----:R-:W-:Y:S01]  /*f230*/  @P0 LOP3.LUT R9, R5, 0xf00, RZ, 0xb8, !PT ;  /* 0x00000f0005090812 */ /* 0x002fe200078eb8ff */
[----:B------:R-:W-:Y:S01]  /*f240*/  IMAD R5, R23, 0x8889, RZ ;  /* 0x0000888917057824 */ /* 0x000fe200078e02ff */
[----:B------:R-:W-:Y:S03]  /*f250*/  SHF.R.U32.HI R23, RZ, 0x1, R23 ;  /* 0x00000001ff177819 */ /* 0x000fe60000011617 */
[----:B------:R1:W-:Y:S01]  /*f260*/  @P0 STS.64 [UR22+0x18], R8 ;  /* 0x00001808ff000988 */ /* 0x0003e20008000a16 */
[----:B------:R-:W-:Y:S01]  /*f270*/  SHF.R.U32.HI R27, RZ, 0x13, R5 ;  /* 0x00000013ff1b7819 */ /* 0x000fe20000011605 */
[----:B------:R-:W-:Y:S02]  /*f280*/  @P0 VIADD R5, R20, 0xffffffff ;  /* 0xffffffff14050836 */ /* 0x000fe40000000000 */
[----:B------:R-:W3:Y:S01]  /*f290*/  @P0 LDS R25, [UR22+0x1c] ;  /* 0x00001c16ff190984 */ /* 0x000ee20008000800 */
[----:B------:R-:W-:Y:S01]  /*f2a0*/  PRMT R27, R27, 0x9910, RZ ;  /* 0x000099101b1b7816 */ /* 0x000fe200000000ff */
[----:B--2---:R-:W-:Y:S02]  /*f2b0*/  IMAD.SHL.U32 R20, R24, 0x4, RZ ;  /* 0x0000000418147824 */ /* 0x004fe400078e00ff */
[----:B------:R2:W-:Y:S02]  /*f2c0*/  @P0 STS.128 [UR22+0x20], R4 ;  /* 0x00002004ff000988 */ /* 0x0005e40008000c16 */
[----:B------:R-:W-:Y:S04]  /*f2d0*/  IMAD R27, R27, 0xf, RZ ;  /* 0x0000000f1b1b7824 */ /* 0x000fe800078e02ff */
[----:B------:R-:W-:Y:S01]  /*f2e0*/  IMAD.MOV R27, RZ, RZ, -R27 ;  /* 0x000000ffff1b7224 */ /* 0x000fe200078e0a1b */
[----:B-1----:R-:W-:Y:S04]  /*f2f0*/  @P0 LOP3.LUT R9, R26, 0xfffffffe, RZ, 0xc0, !PT ;  /* 0xfffffffe1a090812 */ /* 0x002fe800078ec0ff */
[----:B------:R-:W-:Y:S02]  /*f300*/  PRMT R26, R27, 0x7710, RZ ;  /* 0x000077101b1a7816 */ /* 0x000fe400000000ff */
[----:B------:R-:W-:Y:S03]  /*f310*/  @P0 SHF.R.U64 R22, R9, 0x4, R22 ;  /* 0x0000000409160819 */ /* 0x000fe60000001216 */
[----:B------:R-:W-:Y:S02]  /*f320*/  IMAD.IADD R26, R21, 0x1, R26 ;  /* 0x00000001151a7824 */ /* 0x000fe400078e021a */
[----:B------:R1:W-:Y:S03]  /*f330*/  @P0 STS [UR22+0xc], R22 ;  /* 0x00000c16ff000988 */ /* 0x0003e60008000816 */
[----:B------:R-:W-:Y:S02]  /*f340*/  R2UR UR6, R26 ;  /* 0x000000001a0672ca */ /* 0x000fe400000e0000 */
[----:B--2---:R-:W-:Y:S02]  /*f350*/  LOP3.LUT R4, R23, 0xffff, RZ, 0xc0, !PT ;  /* 0x0000ffff17047812 */ /* 0x004fe400078ec0ff */
[----:B---3--:R-:W-:Y:S03]  /*f360*/  @P0 LOP3.LUT R25, R25, 0xf000, RZ, 0xb8, !PT ;  /* 0x0000f00019190812 */ /* 0x008fe600078eb8ff */
[----:B------:R-:W-:Y:S02]  /*f370*/  IMAD R4, R4, 0x4925, RZ ;  /* 0x0000492504047824 */ /* 0x000fe400078e02ff */
[----:B------:R-:W-:Y:S04]  /*f380*/  @P0 STS [UR22+0x1c], R25 ;  /* 0x00001c19ff000988 */ /* 0x000fe80008000816 */
[----:B------:R-:W-:Y:S01]  /*f390*/  ULOP3.LUT UR6, UR6, 0xffff, URZ, 0xc0, !UPT ;  /* 0x0000ffff06067892 */ /* 0x000fe2000f8ec0ff */
[----:B------:R-:W-:Y:S03]  /*f3a0*/  NOP ;  /* 0x0000000000007918 */ /* 0x000fe60000000000 */
[----:B------:R-:W-:Y:S01]  /*f3b0*/  UIADD3 UR25, UP1, UPT, UR26, UR6, URZ ;  /* 0x000000061a197290 */ /* 0x000fe2000ff3e0ff */
[----:B------:R-:W2:Y:S01]  /*f3c0*/  LDS R6, [R20+UR23] ;  /* 0x0000001714067984 */ /* 0x000ea20008000800 */
[----:B------:R-:W-:Y:S01]  /*f3d0*/  UIADD3 UR6, UP0, UPT, UR18, UR6, URZ ;  /* 0x0000000612067290 */ /* 0x000fe2000ff1e0ff */
[----:B------:R-:W-:Y:S01]  /*f3e0*/  SHF.R.U32.HI R4, RZ, 0x11, R4 ;  /* 0x00000011ff047819 */ /* 0x000fe20000011604 */
[----:B------:R-:W-:Y:S01]  /*f3f0*/  UIADD3.X UR31, UPT, UPT, URZ, URZ, URZ, UP1, !UPT ;  /* 0x000000ffff1f7290 */ /* 0x000fe20008ffe4ff */
[----:B------:R-:W3:Y:S01]  /*f400*/  LDS R5, [R20+UR23+0x80] ;  /* 0x0000801714057984 */ /* 0x000ee20008000800 */
[----:B------:R-:W-:Y:S01]  /*f410*/  ULEA UR32, UP1, UR25, UR16, 0x7 ;  /* 0x0000001019207291 */ /* 0x000fe2000f8238ff */
[----:B------:R-:W-:Y:S01]  /*f420*/  PRMT R4, R4, 0x9910, RZ ;  /* 0x0000991004047816 */ /* 0x000fe200000000ff */
[----:B------:R-:W-:Y:S02]  /*f430*/  UIADD3.X UR29, UPT, UPT, URZ, URZ, URZ, UP0, !UPT ;  /* 0x000000ffff1d7290 */ /* 0x000fe400087fe4ff */
[----:B------:R-:W-:Y:S02]  /*f440*/  ULEA UR30, UP0, UR6, UR16, 0x7 ;  /* 0x00000010061e7291 */ /* 0x000fe4000f8038ff */
[----:B------:R-:W-:Y:S01]  /*f450*/  IMAD R4, R4, 0xe, RZ ;  /* 0x0000000e04047824 */ /* 0x000fe200078e02ff */
[----:B------:R-:W-:Y:S01]  /*f460*/  ULEA.HI.X UR31, UR25, UR17, UR31, 0x7, UP1 ;  /* 0x00000011191f7291 */ /* 0x000fe200088f3c1f */
[C---:B-1----:R-:W-:Y:S01]  /*f470*/  IADD3 R22, P1, PT, R20.reuse, UR32, RZ ;  /* 0x0000002014167c10 */ /* 0x042fe2000ff3e0ff */
[----:B------:R-:W-:Y:S01]  /*f480*/  ULEA.HI.X UR29, UR6, UR17, UR29, 0x7, UP0 ;  /* 0x00000011061d7291 */ /* 0x000fe200080f3c1d */
[----:B------:R-:W-:Y:S01]  /*f490*/  IADD3 R8, P0, PT, R20, UR30, RZ ;  /* 0x0000001e14087c10 */ /* 0x000fe2000ff1e0ff */
[----:B------:R-:W-:Y:S02]  /*f4a0*/  IMAD.MOV R4, RZ, RZ, -R4 ;  /* 0x000000ffff047224 */ /* 0x000fe400078e0a04 */
[----:B------:R-:W-:Y:S02]  /*f4b0*/  IMAD.X R23, RZ, RZ, UR31, P1 ;  /* 0x0000001fff177e24 */ /* 0x000fe400088e06ff */
[----:B------:R-:W-:Y:S01]  /*f4c0*/  IMAD.X R9, RZ, RZ, UR29, P0 ;  /* 0x0000001dff097e24 */ /* 0x000fe200080e06ff */
[----:B------:R-:W-:Y:S05]  /*f4d0*/  PRMT R4, R4, 0x7710, RZ ;  /* 0x0000771004047816 */ /* 0x000fea00000000ff */
[----:B------:R-:W-:Y:S05]  /*f4e0*/  IMAD.IADD R4, R21, 0x1, R4 ;  /* 0x0000000115047824 */ /* 0x000fea00078e0204 */
[----:B------:R-:W-:Y:S01]  /*f4f0*/  R2UR UR25, R4 ;  /* 0x00000000041972ca */ /* 0x000fe200000e0000 */
[----:B--2---:R1:W2:Y:S04]  /*f500*/  ATOMG.E.EXCH.STRONG.GPU PT, RZ, [R22], R6 ;  /* 0x0000000616ff73a8 */ /* 0x0042a800041ee100 */
[----:B---3--:R1:W2:Y:S02]  /*f510*/  ATOMG.E.EXCH.STRONG.GPU PT, RZ, [R8], R5 ;  /* 0x0000000508ff73a8 */ /* 0x0082a400041ee100 */
[----:B--2---:R-:W-:Y:S11]  /*f520*/  ELECT P0, URZ, PT ;  /* 0x0000000000ff782f */ /* 0x004ff60003800000 */
[----:B------:R-:W-:Y:S02]  /*f530*/  @!UPT UIADD3 URZ, UPT, UPT, URZ, URZ, URZ ;  /* 0x000000fffffff290 */ /* 0x000fe4000fffe0ff */
[----:B------:R-:W-:Y:S05]  /*f540*/  @!P0 BRA `(.L_x_194) ;  /* 0x0000000000b48947 */ /* 0x000fea0003800000 */
[----:B------:R-:W-:Y:S01]  /*f550*/  STS [UR21+0x30], RZ ;  /* 0x000030ffff007988 */ /* 0x000fe20008000815 */
[----:B------:R-:W-:Y:S01]  /*f560*/  ISETP.NE.U32.AND P0, PT, R2, RZ, PT ;  /* 0x000000ff0200720c */ /* 0x000fe20003f05070 */
[----:B-1----:R-:W-:Y:S01]  /*f570*/  IMAD.WIDE R8, R14, 0xc, R18 ;  /* 0x0000000c0e087825 */ /* 0x002fe200078e0212 */
[----:B------:R-:W-:Y:S02]  /*f580*/  ISETP.NE.U32.AND P1, PT, R12, RZ, PT ;  /* 0x000000ff0c00720c */ /* 0x000fe40003f25070 */
[----:B------:R-:W-:Y:S02]  /*f590*/  ISETP.NE.AND.EX P0, PT, R3, RZ, PT, P0 ;  /* 0x000000ff0300720c */ /* 0x000fe40003f05300 */
[----:B------:R-:W2:Y:S01]  /*f5a0*/  LDG.E R28, desc[UR50][R8.64] ;  /* 0x00000032081c7981 */ /* 0x000ea2000c1e1900 */
[----:B------:R-:W-:Y:S10]  /*f5b0*/  ISETP.NE.AND.EX P1, PT, R13, RZ, PT, P1 ;  /* 0x000000ff0d00720c */ /* 0x000ff40003f25310 */
[----:B------:R-:W1:Y:S08]  /*f5c0*/  @P0 LDC.64 R4, c[0x0][0xb10] ;  /* 0x0002c400ff040b82 */ /* 0x000e700000000a00 */
[----:B------:R-:W3:Y:S01]  /*f5d0*/  @P1 LDC.64 R6, c[0x0][0xb08] ;  /* 0x0002c200ff061b82 */ /* 0x000ee20000000a00 */
[----:B--2---:R-:W-:Y:S01]  /*f5e0*/  SHF.R.S32.HI R29, RZ, 0x1f, R28 ;  /* 0x0000001fff1d7819 */ /* 0x004fe2000001141c */
[C---:B-1----:R-:W-:Y:S04]  /*f5f0*/  @P0 IMAD.WIDE R4, R14.reuse, 0x8, R4 ;  /* 0x000000080e040825 */ /* 0x042fe800078e0204 */
[----:B---3--:R-:W-:Y:S01]  /*f600*/  @P1 IMAD.WIDE R6, R14, 0x8, R6 ;  /* 0x000000080e061825 */ /* 0x008fe200078e0206 */
[----:B------:R-:W2:Y:S04]  /*f610*/  @P0 LDG.E.64 R24, desc[UR50][R4.64] ;  /* 0x0000003204180981 */ /* 0x000ea8000c1e1b00 */
[----:B------:R1:W3:Y:S04]  /*f620*/  @P1 LDG.E.64 R26, desc[UR50][R6.64] ;  /* 0x00000032061a1981 */ /* 0x0002e8000c1e1b00 */
[----:B------:R4:W5:Y:S04]  /*f630*/  LDG.E R5, desc[UR50][R8.64+0x4] ;  /* 0x0000043208057981 */ /* 0x000968000c1e1900 */
[----:B-1----:R-:W1:Y:S01]  /*f640*/  LDS R7, [UR21+0x1c] ;  /* 0x00001c15ff077984 */ /* 0x002e620008000800 */
[----:B------:R-:W-:Y:S05]  /*f650*/  IMAD.U32 R6, RZ, RZ, UR21 ;  /* 0x00000015ff067e24 */ /* 0x000fea000f8e00ff */
[----:B----4-:R-:W-:Y:S05]  /*f660*/  SHF.R.U64 R8, R6, 0x4, RZ ;  /* 0x0000000406087819 */ /* 0x010fea00000012ff */
[----:B------:R-:W-:Y:S04]  /*f670*/  STS [UR21+0x10], R8 ;  /* 0x00001008ff007988 */ /* 0x000fe80008000815 */
[----:B------:R-:W-:Y:S01]  /*f680*/  STS [UR21+0x14], R8 ;  /* 0x00001408ff007988 */ /* 0x000fe20008000815 */
[----:B------:R-:W-:Y:S02]  /*f690*/  @!P0 IMAD.MOV.U32 R24, RZ, RZ, R28 ;  /* 0x000000ffff188224 */ /* 0x000fe400078e001c */
[----:B------:R-:W-:Y:S01]  /*f6a0*/  @!P0 IMAD.MOV.U32 R25, RZ, RZ, R29 ;  /* 0x000000ffff198224 */ /* 0x000fe200078e001d */
[----:B---3--:R-:W-:Y:S04]  /*f6b0*/  @P1 STS.64 [UR21], R26 ;  /* 0x0000001aff001988 */ /* 0x008fe80008000a15 */
[C---:B--2---:R-:W-:Y:S01]  /*f6c0*/  SHF.L.U64.HI R21, R24.reuse, 0x1, R25 ;  /* 0x0000000118157819 */ /* 0x044fe20000010219 */
[----:B------:R-:W-:Y:S03]  /*f6d0*/  IMAD.SHL.U32 R24, R24, 0x2, RZ ;  /* 0x0000000218187824 */ /* 0x000fe600078e00ff */
[----:B------:R-:W-:Y:S02]  /*f6e0*/  LOP3.LUT R21, R21, 0x1fffffff, RZ, 0xc0, !PT ;  /* 0x1fffffff15157812 */ /* 0x000fe400078ec0ff */
[----:B------:R-:W-:Y:S02]  /*f6f0*/  LOP3.LUT R24, R24, 0xfffffffe, RZ, 0xc0, !PT ;  /* 0xfffffffe18187812 */ /* 0x000fe400078ec0ff */
[--C-:B------:R-:W-:Y:S02]  /*f700*/  SHF.R.U32.HI R4, RZ, 0x4, R21.reuse ;  /* 0x00000004ff047819 */ /* 0x100fe40000011615 */
[----:B------:R-:W-:Y:S02]  /*f710*/  SHF.R.U64 R21, R24, 0x4, R21 ;  /* 0x0000000418157819 */ /* 0x000fe40000001215 */
[----:B-1----:R-:W-:Y:S02]  /*f720*/  LOP3.LUT R30, R7, 0xf, R4, 0xb8, !PT ;  /* 0x0000000f071e7812 */ /* 0x002fe400078eb804 */
[----:B------:R-:W-:Y:S01]  /*f730*/  CS2R R6, SRZ ;  /* 0x0000000000067805 */ /* 0x000fe2000001ff00 */
[----:B------:R-:W-:Y:S01]  /*f740*/  STS [UR21+0xc], R21 ;  /* 0x00000c15ff007988 */ /* 0x000fe20008000815 */
[----:B-----5:R-:W-:Y:S03]  /*f750*/  VIADD R5, R5, 0xffffffff ;  /* 0xffffffff05057836 */ /* 0x020fe60000000000 */
[----:B------:R-:W-:Y:S04]  /*f760*/  STS [UR21+0x1c], R30 ;  /* 0x00001c1eff007988 */ /* 0x000fe80008000815 */
[----:B------:R-:W1:Y:S02]  /*f770*/  LDS R4, [UR21+0x1c] ;  /* 0x00001c15ff047984 */ /* 0x000e640008000800 */
[----:B-1----:R-:W-:Y:S05]  /*f780*/  LOP3.LUT R23, R4, 0xf0, RZ, 0xb8, !PT ;  /* 0x000000f004177812 */ /* 0x002fea00078eb8ff */
        /* <DEDUP_REMOVED lines=9> */
.L_x_194:
[----:B------:R-:W-:Y:S05]  /*f820*/  BSYNC.RECONVERGENT B0 ;  /* 0x0000000000007941 */ /* 0x000fea0003800200 */
.L_x_193:
[----:B------:R-:W-:Y:S01]  /*f830*/  ULOP3.LUT UR25, UR25, 0xffff, URZ, 0xc0, !UPT ;  /* 0x0000ffff19197892 */ /* 0x000fe2000f8ec0ff */
[----:B------:R-:W-:Y:S03]  /*f840*/  NOP ;  /* 0x0000000000007918 */ /* 0x000fe60000000000 */
[----:B------:R-:W-:Y:S01]  /*f850*/  UIADD3 UR6, UP0, UPT, UR9, UR25, URZ ;  /* 0x0000001909067290 */ /* 0x000fe2000ff1e0ff */
[----:B--2---:R-:W2:Y:S01]  /*f860*/  LDS R4, [R20+UR21] ;  /* 0x0000001514047984 */ /* 0x004ea20008000800 */
[----:B------:R-:W-:Y:S02]  /*f870*/  BSSY.RECONVERGENT B0, `(.L_x_195) ;  /* 0x0000039000007945 */ /* 0x000fe40003800200 */
[----:B------:R-:W-:Y:S02]  /*f880*/  UIADD3.X UR27, UPT, UPT, URZ, URZ, URZ, UP0, !UPT ;  /* 0x000000ffff1b7290 */ /* 0x000fe400087fe4ff */
[----:B------:R-:W-:Y:S04]  /*f890*/  ULEA UR28, UP0, UR6, UR14, 0x7 ;  /* 0x0000000e061c7291 */ /* 0x000fe8000f8038ff */
[----:B------:R-:W-:Y:S02]  /*f8a0*/  ULEA.HI.X UR27, UR6, UR15, UR27, 0x7, UP0 ;  /* 0x0000000f061b7291 */ /* 0x000fe400080f3c1b */
[----:B------:R-:W-:Y:S01]  /*f8b0*/  UIADD3 UR25, UP0, UPT, UR19, UR25, URZ ;  /* 0x0000001913197290 */ /* 0x000fe2000ff1e0ff */
[----:B-1----:R-:W-:Y:S03]  /*f8c0*/  IADD3 R6, P0, PT, R20, UR28, RZ ;  /* 0x0000001c14067c10 */ /* 0x002fe6000ff1e0ff */
[----:B------:R-:W-:Y:S02]  /*f8d0*/  UIADD3.X UR6, UPT, UPT, URZ, URZ, URZ, UP0, !UPT ;  /* 0x000000ffff067290 */ /* 0x000fe400087fe4ff */
[----:B------:R-:W-:Y:S05]  /*f8e0*/  IMAD.X R7, RZ, RZ, UR27, P0 ;  /* 0x0000001bff077e24 */ /* 0x000fea00080e06ff */
[----:B--2---:R1:W2:Y:S02]  /*f8f0*/  ATOMG.E.EXCH.STRONG.GPU PT, RZ, [R6], R4 ;  /* 0x0000000406ff73a8 */ /* 0x0042a400041ee100 */
[----:B--2---:R-:W-:Y:S11]  /*f900*/  ELECT P0, URZ, PT ;  /* 0x0000000000ff782f */ /* 0x004ff60003800000 */
[----:B------:R-:W-:Y:S02]  /*f910*/  @!UPT UIADD3 URZ, UPT, UPT, URZ, URZ, URZ ;  /* 0x000000fffffff290 */ /* 0x000fe4000fffe0ff */
[----:B------:R-:W-:Y:S05]  /*f920*/  @!P0 BRA `(.L_x_196) ;  /* 0x0000000000b48947 */ /* 0x000fea0003800000 */
[----:B------:R-:W-:Y:S01]  /*f930*/  STS [UR20+0x30], RZ ;  /* 0x000030ffff007988 */ /* 0x000fe20008000814 */
[----:B------:R-:W-:Y:S01]  /*f940*/  ISETP.NE.U32.AND P0, PT, RZ, UR12, PT ;  /* 0x0000000cff007c0c */ /* 0x000fe2000bf05070 */
[C---:B------:R-:W-:Y:S03]  /*f950*/  IMAD.WIDE R8, R14.reuse, 0xc, R18 ;  /* 0x0000000c0e087825 */ /* 0x040fe600078e0212 */
[----:B------:R-:W-:Y:S02]  /*f960*/  ISETP.NE.AND.EX P1, PT, RZ, UR13, PT, P0 ;  /* 0x0000000dff007c0c */ /* 0x000fe4000bf25300 */
[----:B------:R-:W2:Y:S01]  /*f970*/  LDG.E R28, desc[UR50][R8.64] ;  /* 0x00000032081c7981 */ /* 0x000ea2000c1e1900 */
[C---:B-1----:R-:W-:Y:S03]  /*f980*/  LEA R6, P0, R14.reuse, RZ, 0x3 ;  /* 0x000000ff0e067211 */ /* 0x042fe600078018ff */
[----:B------:R1:W3:Y:S01]  /*f990*/  LDG.E R5, desc[UR50][R8.64+0x4] ;  /* 0x0000043208057981 */ /* 0x0002e2000c1e1900 */
[----:B------:R-:W-:Y:S06]  /*f9a0*/  LEA.HI.X.SX32 R7, R14, RZ, 0x3, P0 ;  /* 0x000000ff0e077211 */ /* 0x000fec00000f1eff */
[C---:B------:R-:W-:Y:S04]  /*f9b0*/  @P1 IADD3 R22, P0, PT, R6.reuse, UR12, RZ ;  /* 0x0000000c06161c10 */ /* 0x040fe8000ff1e0ff */
[C---:B------:R-:W-:Y:S02]  /*f9c0*/  @P1 IADD3.X R23, PT, PT, R7.reuse, UR13, RZ, P0, !PT ;  /* 0x0000000d07171c10 */ /* 0x040fe400087fe4ff */
[----:B------:R-:W-:Y:S01]  /*f9d0*/  IADD3 R26, P0, PT, R6, UR10, RZ ;  /* 0x0000000a061a7c10 */ /* 0x000fe2000ff1e0ff */
[----:B------:R-:W-:Y:S02]  /*f9e0*/  IMAD.U32 R6, RZ, RZ, UR20 ;  /* 0x00000014ff067e24 */ /* 0x000fe4000f8e00ff */
[----:B------:R-:W4:Y:S01]  /*f9f0*/  @P1 LDG.E.64 R24, desc[UR50][R22.64] ;  /* 0x0000003216181981 */ /* 0x000f22000c1e1b00 */
[----:B------:R-:W-:Y:S03]  /*fa00*/  IADD3.X R27, PT, PT, R7, UR11, RZ, P0, !PT ;  /* 0x0000000b071b7c10 */ /* 0x000fe600087fe4ff */
[----:B------:R-:W5:Y:S04]  /*fa10*/  LDS R7, [UR20+0x1c] ;  /* 0x00001c14ff077984 */ /* 0x000f680008000800 */
[----:B------:R-:W5:Y:S01]  /*fa20*/  LDG.E.64 R26, desc[UR50][R26.64] ;  /* 0x000000321a1a7981 */ /* 0x000f62000c1e1b00 */
[----:B-1----:R-:W-:Y:S05]  /*fa30*/  SHF.R.U64 R8, R6, 0x4, RZ ;  /* 0x0000000406087819 */ /* 0x002fea00000012ff */
[----:B------:R-:W-:Y:S04]  /*fa40*/  STS [UR20+0x10], R8 ;  /* 0x00001008ff007988 */ /* 0x000fe80008000814 */
[----:B------:R-:W-:Y:S04]  /*fa50*/  STS [UR20+0x14], R8 ;  /* 0x00001408ff007988 */ /* 0x000fe80008000814 */
[----:B-----5:R-:W-:Y:S01]  /*fa60*/  STS.64 [UR20], R26 ;  /* 0x0000001aff007988 */ /* 0x020fe20008000a14 */
[--C-:B--2---:R-:W-:Y:S01]  /*fa70*/  SHF.R.S32.HI R29, RZ, 0x1f, R28.reuse ;  /* 0x0000001fff1d7819 */ /* 0x104fe2000001141c */
[----:B------:R-:W-:Y:S02]  /*fa80*/  @!P1 IMAD.MOV.U32 R24, RZ, RZ, R28 ;  /* 0x000000ffff189224 */ /* 0x000fe400078e001c */
[----:B---3--:R-:W-:Y:S02]  /*fa90*/  VIADD R5, R5, 0xffffffff ;  /* 0xffffffff05057836 */ /* 0x008fe40000000000 */
[----:B------:R-:W-:Y:S05]  /*faa0*/  @!P1 IMAD.MOV.U32 R25, RZ, RZ, R29 ;  /* 0x000000ffff199224 */ /* 0x000fea00078e001d */
[C---:B----4-:R-:W-:Y:S01]  /*fab0*/  SHF.L.U64.HI R21, R24.reuse, 0x1, R25 ;  /* 0x0000000118157819 */ /* 0x050fe20000010219 */
[----:B------:R-:W-:Y:S03]  /*fac0*/  IMAD.SHL.U32 R24, R24, 0x2, RZ ;  /* 0x0000000218187824 */ /* 0x000fe600078e00ff */
[----:B------:R-:W-:Y:S02]  /*fad0*/  LOP3.LUT R21, R21, 0x1fffffff, RZ, 0xc0, !PT ;  /* 0x1fffffff15157812 */ /* 0x000fe400078ec0ff */
[----:B------:R-:W-:Y:S02]  /*fae0*/  LOP3.LUT R24, R24, 0xfffffffe, RZ, 0xc0, !PT ;  /* 0xfffffffe18187812 */ /* 0x000fe400078ec0ff */
[--C-:B------:R-:W-:Y:S02]  /*faf0*/  SHF.R.U32.HI R4, RZ, 0x4, R21.reuse ;  /* 0x00000004ff047819 */ /* 0x100fe40000011615 */
[----:B------:R-:W-:Y:S02]  /*fb00*/  SHF.R.U64 R21, R24, 0x4, R21 ;  /* 0x0000000418157819 */ /* 0x000fe40000001215 */
[----:B------:R-:W-:Y:S02]  /*fb10*/  LOP3.LUT R30, R7, 0xf, R4, 0xb8, !PT ;  /* 0x0000000f071e7812 */ /* 0x000fe400078eb804 */
[----:B------:R-:W-:Y:S01]  /*fb20*/  CS2R R6, SRZ ;  /* 0x0000000000067805 */ /* 0x000fe2000001ff00 */
[----:B------:R-:W-:Y:S04]  /*fb30*/  STS [UR20+0xc], R21 ;  /* 0x00000c15ff007988 */ /* 0x000fe80008000814 */
        /* <DEDUP_REMOVED lines=12> */
.L_x_196:
[----:B------:R-:W-:Y:S05]  /*fc00*/  BSYNC.RECONVERGENT B0 ;  /* 0x0000000000007941 */ /* 0x000fea0003800200 */
.L_x_195:
[----:B------:R-:W-:Y:S01]  /*fc10*/  NOP ;  /* 0x0000000000007918 */ /* 0x000fe20000000000 */
[----:B-12---:R-:W1:Y:S01]  /*fc20*/  LDS R4, [R20+UR20] ;  /* 0x0000001414047984 */ /* 0x006e620008000800 */
[----:B------:R-:W-:Y:S01]  /*fc30*/  ULEA UR34, UP0, UR25, UR14, 0x7 ;  /* 0x0000000e19227291 */ /* 0x000fe2000f8038ff */
[----:B------:R-:W-:Y:S01]  /*fc40*/  UMOV UR33, UR31 ;  /* 0x0000001f00217c82 */ /* 0x000fe20008000000 */
[----:B------:R-:W-:Y:S02]  /*fc50*/  UMOV UR31, UR29 ;  /* 0x0000001d001f7c82 */ /* 0x000fe40008000000 */
[----:B------:R-:W-:Y:S02]  /*fc60*/  ULEA.HI.X UR35, UR25, UR15, UR6, 0x7, UP0 ;  /* 0x0000000f19237291 */ /* 0x000fe400080f3c06 */
[----:B------:R-:W-:Y:S01]  /*fc70*/  IADD3 R6, P0, PT, R20, UR34, RZ ;  /* 0x0000002214067c10 */ /* 0x000fe2000ff1e0ff */
[----:B------:R-:W-:Y:S03]  /*fc80*/  UMOV UR29, UR27 ;  /* 0x0000001b001d7c82 */ /* 0x000fe60008000000 */
[----:B------:R-:W-:Y:S05]  /*fc90*/  IADD3.X R7, PT, PT, RZ, UR35, RZ, P0, !PT ;  /* 0x00000023ff077c10 */ /* 0x000fea00087fe4ff */
[----:B-1----:R2:W5:Y:S01]  /*fca0*/  ATOMG.E.EXCH.STRONG.GPU PT, RZ, [R6], R4 ;  /* 0x0000000406ff73a8 */ /* 0x00256200041ee100 */
[----:B------:R-:W-:Y:S04]  /*fcb0*/  DEPBAR {5,4,3,2,1,0} ;  /* 0x0000003f0000791a */ /* 0x000fe80000000000 */
[----:B------:R-:W1:Y:S02]  /*fcc0*/  CCTL.E.C.LDCU.IV.DEEP [UR32] ;  /* 0x0000000020007540 */ /* 0x000e640009c08000 */
[----:B-1----:R2:W-:Y:S01]  /*fcd0*/  UTMACCTL.IV [UR32] ;  /* 0x00000000200079b9 */ /* 0x0025e20008000000 */
        /* <DEDUP_REMOVED lines=9> */
[----:B------:R-:W-:Y:S01]  /*fd70*/  NOP ;  /* 0x0000000000007918 */ /* 0x000fe20000000000 */
.L_x_192:
[----:B-----5:R-:W-:Y:S01]  /*fd80*/  ELECT P0, URZ, PT ;  /* 0x0000000000ff782f */ /* 0x020fe20003800000 */
[----:B------:R-:W-:Y:S11]  /*fd90*/  BSSY.RECONVERGENT B0, `(.L_x_197) ;  /* 0x0000011000007945 */ /* 0x000ff60003800200 */
[----:B------:R-:W-:Y:S01]  /*fda0*/  @!UPT UIADD3 URZ, UPT, UPT, URZ, URZ, URZ ;  /* 0x000000fffffff290 */ /* 0x000fe2000fffe0ff */
[----:B------:R-:W-:Y:S05]  /*fdb0*/  @!P0 BRA `(.L_x_198) ;  /* 0x0000000000388947 */ /* 0x000fea0003800000 */
[----:B------:R0:W-:Y:S01]  /*fdc0*/  UTMACMDFLUSH ;  /* 0x00000000000079b7 */ /* 0x0001e20000000000 */
[----:B------:R-:W-:Y:S09]  /*fdd0*/  UIMAD UR6, UR8, 0x14, UR4 ;  /* 0x00000014080678a4 */ /* 0x000ff2000f8e0204 */
[----:B------:R4:W-:Y:S04]  /*fde0*/  STS [UR6+0x2a0], R16 ;  /* 0x0002a010ff007988 */ /* 0x0009e80008000806 */
        /* <DEDUP_REMOVED lines=9> */
[----:B-----5:R-:W1:Y:S01]  /*fe80*/  FENCE.VIEW.ASYNC.S ;  /* 0x00000000000073c6 */ /* 0x020e620000000000 */
[----:B------:R-:W-:Y:S04]  /*fe90*/  DEPBAR.LE SB0, 0x0 ;  /* 0x000080000000791a */ /* 0x000fe80000000000 */
.L_x_198:
[----:B--2---:R-:W-:Y:S05]  /*fea0*/  BSYNC.RECONVERGENT B0 ;  /* 0x0000000000007941 */ /* 0x004fea0003800200 */
.L_x_197:
[----:B------:R-:W-:Y:S09]  /*feb0*/  UISETP.NE.AND UP0, UPT, UR37, 0x8, UPT ;  /* 0x000000082500788c */ /* 0x000ff2000bf05270 */
[----:B------:R-:W-:Y:S05]  /*fec0*/  BRA.U !UP0, `(.L_x_199) ;  /* 0x0000000108047547 */ /* 0x000fea000b800000 */
[----:B------:R-:W-:Y:S05]  /*fed0*/  BPT.TRAP 0x1 ;  /* 0x000000040000795c */ /* 0x000fea0000300000 */
.L_x_199:
[----:B------:R-:W-:Y:S01]  /*fee0*/  UIADD3 UR6, UPT, UPT, UR8, -0x4, URZ ;  /* 0xfffffffc08067890 */ /* 0x000fe2000fffe0ff */
[----:B-1----:R-:W-:Y:S01]  /*fef0*/  SYNCS.ARRIVE.TRANS64.A1T0 RZ, [UR24+0x180], RZ ;  /* 0x000180ffffff79a7 */ /* 0x002fe20008100018 */
[----:B------:R-:W-:Y:S01]  /*ff00*/  UIADD3 UR24, UPT, UPT, UR7, -0x4, URZ ;  /* 0xfffffffc07187890 */ /* 0x000fe2000fffe0ff */
[----:B------:R-:W-:Y:S01]  /*ff10*/  ISETP.NE.AND P0, PT, R11, RZ, PT ;  /* 0x000000ff0b00720c */ /* 0x000fe20003f05270 */
[----:B------:R-:W-:Y:S02]  /*ff20*/  UISETP.GE.U32.AND UP1, UPT, UR6, -0x8, UPT ;  /* 0xfffffff80600788c */ /* 0x000fe4000bf26070 */
[----:B------:R-:W-:Y:S02]  /*ff30*/  UISETP.GE.U32.AND UP0, UPT, UR24, -0x8, UPT ;  /* 0xfffffff81800788c */ /* 0x000fe4000bf06070 */
[----:B------:R-:W-:Y:S02]  /*ff40*/  USEL UR24, URZ, 0x1, UP1 ;  /* 0x00000001ff187887 */ /* 0x000fe40008800000 */
[----:B------:R-:W-:Y:S02]  /*ff50*/  USEL UR6, URZ, 0x1, UP0 ;  /* 0x00000001ff067887 */ /* 0x000fe40008000000 */
[----:B------:R-:W-:Y:S02]  /*ff60*/  ULOP3.LUT UR27, UR8, 0x7, URZ, 0xc0, !UPT ;  /* 0x00000007081b7892 */ /* 0x000fe4000f8ec0ff */
[----:B------:R-:W-:Y:S01]  /*ff70*/  ULOP3.LUT UR25, UR7, 0x7, URZ, 0xc0, !UPT ;  /* 0x0000000707197892 */ /* 0x000fe2000f8ec0ff */
[----:B------:R-:W-:Y:S01]  /*ff80*/  LOP3.LUT R0, R0, UR24, RZ, 0x3c, !PT ;  /* 0x0000001800007c12 */ /* 0x000fe2000f8e3cff */
[----:B------:R-:W-:Y:S01]  /*ff90*/  ULOP3.LUT UR8, UR27, 0x4, URZ, 0x3c, !UPT ;  /* 0x000000041b087892 */ /* 0x000fe2000f8e3cff */
[----:B------:R-:W-:Y:S01]  /*ffa0*/  LOP3.LUT R17, R17, UR6, RZ, 0x3c, !PT ;  /* 0x0000000611117c12 */ /* 0x000fe2000f8e3cff */
[----:B------:R-:W-:Y:S01]  /*ffb0*/  ULOP3.LUT UR7, UR25, 0x4, URZ, 0x3c, !UPT ;  /* 0x0000000419077892 */ /* 0x000fe2000f8e3cff */
[----:B------:R-:W-:Y:S11]  /*ffc0*/  @!P0 EXIT ;  /* 0x000000000000894d */ /* 0x000ff60003800000 */
[----:B------:R-:W-:Y:S05]  /*ffd0*/  BRA `(.L_x_200) ;  /* 0xffffffe800f07947 */ /* 0x000fea000383ffff */
.L_x_282:
[----:B------:R-:W-:Y:S01]  /*ffe0*/  UMOV UR4, 0x40 ;  /* 0x0000004000047882 */ /* 0x000fe20000000000 */
[----:B------:R-:W-:Y:S01]  /*fff0*/  NOP ;  /* 0x0000000000007918 */ /* 0x000fe20000000000 */
[----:B------:R-:W-:Y:S01]  /*10000*/  ULEA UR4, UR5, UR4, 0x18 ;  /* 0x0000000405047291 */ /* 0x000fe2000f8ec0ff */
[----:B------:R-:W-:Y:S02]  /*10010*/  UMOV UR6, 0x400 ;  /* 0x0000040000067882 */ /* 0x000fe40000000000 */
[----:B------:R-:W-:-:S06]  /*10020*/  ULEA UR6, UR5, UR6, 0x18 ;  /* 0x0000000605067291 */ /* 0x000fcc000f8ec0ff */
[----:B------:R-:W3:Y:S02]  /*10030*/  LDS.U8 R0, [UR4+0x1c] ;  /* 0x00001c04ff007984 */ /* 0x000ee40008000000 */
[----:B---3--:R-:W-:-:S13]  /*10040*/  ISETP.NE.AND P0, PT, R0, RZ, PT ;  /* 0x000000ff0000720c */ /* 0x008fda0003f05270 */
[----:B------:R-:W-:Y:S05]  /*10050*/  @P0 BRA `(.L_x_201) ;  /* 0x0000000000580947 */ /* 0x000fea0003800000 */
[----:B------:R-:W-:-:S13]  /*10060*/  ELECT P0, URZ, PT ;  /* 0x0000000000ff782f */ /* 0x000fda0003800000 */
[----:B------:R-:W-:Y:S05]  /*10070*/  @!P0 BRA `(.L_x_202) ;  /* 0x0000000000608947 */ /* 0x000fea0003800000 */
[----:B------:R-:W-:Y:S01]  /*10080*/  UMOV UR5, 0x10 ;  /* 0x0000001000057882 */ /* 0x000fe20000000000 */
[----:B------:R-:W-:Y:S01]  /*10090*/  HFMA2 R0, -RZ, RZ, 0, 5.9604644775390625e-08 ;  /* 0x00000001ff007431 */ /* 0x000fe200000001ff */
[----:B--2---:R-:W-:-:S03]  /*100a0*/  MOV R2, 0xffff ;  /* 0x0000ffff00027802 */ /* 0x004fc60000000f00 */
[----:B------:R-:W-:Y:S04]  /*100b0*/  DEPBAR.LE SB2, 0x36 ;  /* 0x0000ad800000791a */ /* 0x000fe80000000000 */
[----:B------:R-:W2:Y:S02]  /*100c0*/  UTCATOMSWS.FIND_AND_SET.ALIGN UP0, UR5, UR5 ;  /* 0x00000005000575e3 */ /* 0x000ea40008000800 */
[----:B--2---:R-:W-:Y:S01]  /*100d0*/  MOV R3, UR5 ;  /* 0x0000000500037c02 */ /* 0x004fe20008000f00 */
[----:B------:R-:W-:Y:S06]  /*100e0*/  BRA.U UP0, `(.L_x_203) ;  /* 0x0000000100187547 */ /* 0x000fec000b800000 */
.L_x_204:
[----:B------:R-:W-:Y:S05]  /*100f0*/  NANOSLEEP 0x64 ;  /* 0x000000640000795d */ /* 0x000fea0003800000 */
[----:B------:R-:W-:-:S05]  /*10100*/  UMOV UR5, 0x10 ;  /* 0x0000001000057882 */ /* 0x000fca0000000000 */
[----:B------:R-:W-:Y:S04]  /*10110*/  DEPBAR.LE SB2, 0x36 ;  /* 0x0000ad800000791a */ /* 0x000fe80000000000 */
[----:B------:R-:W2:Y:S02]  /*10120*/  UTCATOMSWS.FIND_AND_SET.ALIGN UP0, UR5, UR5 ;  /* 0x00000005000575e3 */ /* 0x000ea40008000800 */
[----:B--2---:R-:W-:Y:S01]  /*10130*/  MOV R3, UR5 ;  /* 0x0000000500037c02 */ /* 0x004fe20008000f00 */
[----:B------:R-:W-:Y:S05]  /*10140*/  BRA.U !UP0, `(.L_x_204) ;  /* 0xfffffffd08e87547 */ /* 0x000fea000b83ffff */
.L_x_203:
[-C--:B------:R-:W-:Y:S02]  /*10150*/  SHF.L.U32 R2, R2, R3.reuse, RZ ;  /* 0x0000000302027219 */ /* 0x080fe400000006ff */
[----:B------:R-:W-:Y:S01]  /*10160*/  SHF.L.U32 R0, R0, R3, RZ ;  /* 0x0000000300007219 */ /* 0x000fe200000006ff */
[----:B------:R-:W-:Y:S02]  /*10170*/  IMAD.SHL.U32 R3, R3, 0x20, RZ ;  /* 0x0000002003037824 */ /* 0x000fe400078e00ff */
[----:B------:R3:W-:Y:S04]  /*10180*/  ATOMS.OR RZ, [UR4+0x14], R2 ;  /* 0x00001402ffff798c */ /* 0x0007e8000b000004 */
[----:B------:R3:W-:Y:S04]  /*10190*/  ATOMS.OR RZ, [UR4+0x18], R0 ;  /* 0x00001800ffff798c */ /* 0x0007e8000b000004 */
[----:B------:R3:W-:Y:S01]  /*101a0*/  STS [UR6+0x340], R3 ;  /* 0x00034003ff007988 */ /* 0x0007e20008000806 */
[----:B------:R-:W-:Y:S05]  /*101b0*/  BRA `(.L_x_202) ;  /* 0x0000000000107947 */ /* 0x000fea0003800000 */
.L_x_201:
[----:B------:R-:W-:Y:S02]  /*101c0*/  MOV R0, 0xffffffff ;  /* 0xffffffff00007802 */ /* 0x000fe40000000f00 */
[----:B--2---:R-:W-:-:S03]  /*101d0*/  MOV R2, 0x10200 ;  /* 0x0001020000027802 */ /* 0x004fc60000000f00 */
[----:B------:R2:W-:Y:S04]  /*101e0*/  STS [UR6+0x340], R0 ;  /* 0x00034000ff007988 */ /* 0x0005e80008000806 */
[----:B-12--5:R-:W-:Y:S05]  /*101f0*/  CALL.REL.NOINC `($__internal_1_$__cuda_sm10x_tcgen05_guardrail_trap_phase_invalid_during_alloc) ;  /* 0x0000001800bc7944 */ /* 0x026fea0003c00000 */
.L_x_202:
[----:B------:R-:W-:Y:S05]  /*10200*/  WARPSYNC.ALL ;  /* 0x0000000000007948 */ /* 0x000fea0003800000 */
[----:B------:R-:W4:Y:S01]  /*10210*/  S2UR UR5, SR_CgaCtaId ;  /* 0x00000000000579c3 */ /* 0x000f220000008800 */
[----:B------:R-:W-:Y:S01]  /*10220*/  UMOV UR4, 0x400 ;  /* 0x0000040000047882 */ /* 0x000fe20000000000 */
[----:B------:R-:W-:-:S06]  /*10230*/  NOP ;  /* 0x0000000000007918 */ /* 0x000fcc0000000000 */
[----:B------:R-:W-:Y:S06]  /*10240*/  BAR.ARV 0x6, 0xa0 ;  /* 0x0182800000007b1d */ /* 0x000fec0000002000 */
[----:B----4-:R-:W-:-:S04]  /*10250*/  ULEA UR4, UR5, UR4, 0x18 ;  /* 0x0000000405047291 */ /* 0x010fc8000f8ec0ff */
[----:B------:R-:W-:Y:S02]  /*10260*/  UIADD3 UR10, UPT, UPT, UR4, 0x9400, URZ ;  /* 0x00009400040a7890 */ /* 0x000fe4000fffe0ff */
[----:B------:R-:W-:Y:S02]  /*10270*/  UIADD3 UR11, UPT, UPT, UR4, 0x1d400, URZ ;  /* 0x0001d400040b7890 */ /* 0x000fe4000fffe0ff */
[----:B------:R-:W-:Y:S01]  /*10280*/  USHF.R.U32.HI UR10, URZ, 0x4, UR10 ;  /* 0x00000004ff0a7899 */ /* 0x000fe2000801160a */
[----:B---3--:R-:W3:Y:S01]  /*10290*/  LDS R0, [UR4+0x340] ;  /* 0x00034004ff007984 */ /* 0x008ee20008000800 */
[----:B------:R-:W-:Y:S02]  /*102a0*/  USHF.R.U32.HI UR11, URZ, 0x4, UR11 ;  /* 0x00000004ff0b7899 */ /* 0x000fe4000801160b */
[----:B------:R-:W-:Y:S02]  /*102b0*/  ULOP3.LUT UR10, UR10, 0x3fff, URZ, 0xc0, !UPT ;  /* 0x00003fff0a0a7892 */ /* 0x000fe4000f8ec0ff */
[----:B------:R-:W-:-:S02]  /*102c0*/  ULOP3.LUT UR11, UR11, 0x3fff, URZ, 0xc0, !UPT ;  /* 0x00003fff0b0b7892 */ /* 0x000fc4000f8ec0ff */
[----:B------:R-:W-:Y:S02]  /*102d0*/  ULOP3.LUT UR10, UR10, 0x10000, URZ, 0xfc, !UPT ;  /* 0x000100000a0a7892 */ /* 0x000fe4000f8efcff */
[----:B------:R-:W-:Y:S01]  /*102e0*/  ULOP3.LUT UR11, UR11, 0x10000, URZ, 0xfc, !UPT ;  /* 0x000100000b0b7892 */ /* 0x000fe2000f8efcff */
[----:B---3--:R-:W-:Y:S01]  /*102f0*/  R2UR UR16, R0 ;  /* 0x00000000001072ca */ /* 0x008fe200000e0000 */
[----:B-12--5:R-:W1:-:S00]  /*10300*/  USETMAXREG.DEALLOC.CTAPOOL 0x88 ;  /* 0x00000088000079c8 */ /* 0x026e4000080e0500 */
[----:B-1----:R-:W-:Y:S01]  /*10310*/  HFMA2 R3, -RZ, RZ, 0, 5.9604644775390625e-08 ;  /* 0x00000001ff037431 */ /* 0x002fe200000001ff */
[----:B------:R-:W-:Y:S01]  /*10320*/  MOV R2, RZ ;  /* 0x000000ff00027202 */ /* 0x000fe20000000f00 */
[----:B------:R-:W-:Y:S01]  /*10330*/  HFMA2 R0, -RZ, RZ, 0, 0 ;  /* 0x00000000ff007431 */ /* 0x000fe200000001ff */
[----:B------:R-:W-:Y:S01]  /*10340*/  UMOV UR15, URZ ;  /* 0x000000ff000f7c82 */ /* 0x000fe20008000000 */
[----:B------:R-:W-:Y:S01]  /*10350*/  UMOV UR14, URZ ;  /* 0x000000ff000e7c82 */ /* 0x000fe20008000000 */
[----:B------:R-:W-:-:S07]  /*10360*/  UMOV UR17, URZ ;  /* 0x000000ff00117c82 */ /* 0x000fce0008000000 */
.L_x_215:
[----:B-1----:R-:W1:Y:S02]  /*10370*/  LDC.64 R4, c[0x0][0x390] ;  /* 0x0000e400ff047b82 */ /* 0x002e640000000a00 */
[----:B-1-3--:R-:W-:-:S06]  /*10380*/  IMAD.WIDE R4, R17, 0xc, R4 ;  /* 0x0000000c11047825 */ /* 0x00afcc00078e0204 */
[----:B------:R-:W2:Y:S02]  /*10390*/  LDG.E R4, desc[UR50][R4.64+0x8] ;  /* 0x0000083204047981 */ /* 0x000ea4000c1e1900 */
[----:B--2---:R-:W-:-:S13]  /*103a0*/  R2UR UR7, R4 ;  /* 0x00000000040772ca */ /* 0x004fda00000e0000 */
[----:B------:R-:W-:-:S09]  /*103b0*/  UISETP.GE.AND UP0, UPT, UR7, 0x1, UPT ;  /* 0x000000010700788c */ /* 0x000fd2000bf06270 */
[----:B------:R-:W-:Y:S05]  /*103c0*/  BRA.U !UP0, `(.L_x_205) ;  /* 0x0000000508507547 */ /* 0x000fea000b800000 */
[----:B------:R-:W-:Y:S01]  /*103d0*/  UISETP.NE.AND UP0, UPT, UR37, URZ, UPT ;  /* 0x000000ff2500728c */ /* 0x000fe2000bf05270 */
[----:B------:R-:W-:Y:S01]  /*103e0*/  SHF.L.U32 R4, R0, 0x1f, RZ ;  /* 0x0000001f00047819 */ /* 0x000fe200000006ff */
[----:B------:R-:W-:Y:S02]  /*103f0*/  ULEA UR6, UR17, UR4, 0x3 ;  /* 0x0000000411067291 */ /* 0x000fe4000f8e18ff */
[----:B------:R-:W-:Y:S02]  /*10400*/  UISETP.EQ.OR UP0, UPT, UR20, 0x4, UP0 ;  /* 0x000000041400788c */ /* 0x000fe40008702670 */
[----:B------:R-:W-:-:S05]  /*10410*/  ULEA UR9, UR15, UR16, 0x7 ;  /* 0x000000100f097291 */ /* 0x000fca000f8e38ff */
[----:B------:R1:W2:Y:S01]  /*10420*/  SYNCS.PHASECHK.TRANS64.TRYWAIT P1, [UR6], R4 ;  /* 0x00000004ff0075a7 */ /* 0x0002a20008021106 */
[----:B------:R-:W-:Y:S01]  /*10430*/  UIADD3 UR6, UPT, UPT, UR7, 0x3f, URZ ;  /* 0x0000003f07067890 */ /* 0x000fe2000fffe0ff */
[----:B------:R-:W-:Y:S11]  /*10440*/  BRA.U !UP0, `(.L_x_206) ;  /* 0x0000000108047547 */ /* 0x000ff6000b800000 */
[----:B------:R-:W-:Y:S05]  /*10450*/  BPT.TRAP 0x1 ;  /* 0x000000040000795c */ /* 0x000fea0000300000 */
.L_x_206:
[----:B------:R-:W-:Y:S01]  /*10460*/  ULEA UR8, UR15, UR4, 0x3 ;  /* 0x000000040f087291 */ /* 0x000fe2000f8e18ff */
[----:B------:R-:W-:Y:S01]  /*10470*/  SHF.L.U32 R5, R3, 0x1f, RZ ;  /* 0x0000001f03057819 */ /* 0x000fe200000006ff */
[----:B------:R-:W-:-:S04]  /*10480*/  USHF.R.S32.HI UR7, URZ, 0x1f, UR6 ;  /* 0x0000001fff077899 */ /* 0x000fc80008011406 */
[----:B------:R-:W-:-:S03]  /*10490*/  ULEA.HI UR7, UR7, UR6, URZ, 0x6 ;  /* 0x0000000607077291 */ /* 0x000fc6000f8f30ff */
[----:B------:R-:W3:Y:S01]  /*104a0*/  SYNCS.PHASECHK.TRANS64.TRYWAIT P0, [UR8+0x140], R5 ;  /* 0x00014005ff0075a7 */ /* 0x000ee20008001108 */
[----:B------:R-:W-:Y:S01]  /*104b0*/  USHF.R.S32.HI UR12, URZ, 0x6, UR7 ;  /* 0x00000006ff0c7899 */ /* 0x000fe20008011407 */
[----:B---3--:R-:W-:Y:S11]  /*104c0*/  @!P0 BRA `(.L_x_207) ;  /* 0x0000001400548947 */ /* 0x008ff60003800000 */
.L_x_268:
[----:B------:R-:W-:Y:S01]  /*104d0*/  UISETP.LT.AND UP1, UPT, UR12, 0x1, UPT ;  /* 0x000000010c00788c */ /* 0x000fe2000bf21270 */
[----:B--2---:R-:W-:Y:S01]  /*104e0*/  PLOP3.LUT P0, PT, P1, PT, PT, 0x80, 0x8 ;  /* 0x000000000008781c */ /* 0x004fe20000f0f070 */
[----:B------:R-:W-:Y:S02]  /*104f0*/  UIADD3 UR13, UPT, UPT, UR12, 0x1, URZ ;  /* 0x000000010c0d7890 */ /* 0x000fe4000fffe0ff */
[----:B------:R-:W-:Y:S02]  /*10500*/  USEL UR6, UR12, 0x1, UP1 ;  /* 0x000000010c067887 */ /* 0x000fe40008800000 */
[----:B------:R-:W-:Y:S02]  /*10510*/  UPLOP3.LUT UP3, UPT, UPT, UPT, UPT, 0x40, 0x4 ;  /* 0x000000000004789c */ /* 0x000fe40003f6e870 */
[----:B------:R-:W-:Y:S01]  /*10520*/  UIADD3 UR12, UPT, UPT, -UR12, UR6, URZ ;  /* 0x000000060c0c7290 */ /* 0x000fe2000fffe1ff */
[----:B------:R-:W-:Y:S01]  /*10530*/  UMOV UR26, 0x0 ;  /* 0x00000000001a7882 */ /* 0x000fe20000000000 */
[----:B------:R-:W-:Y:S01]  /*10540*/  UMOV UR27, 0x8200490 ;  /* 0x08200490001b7882 */ /* 0x000fe20000000000 */
[----:B------:R-:W-:Y:S01]  /*10550*/  UMOV UR24, 0x0 ;  /* 0x0000000000187882 */ /* 0x000fe20000000000 */
[----:B------:R-:W-:Y:S01]  /*10560*/  UMOV UR25, 0x8200490 ;  /* 0x0820049000197882 */ /* 0x000fe20000000000 */
[----:B------:R-:W-:Y:S01]  /*10570*/  UMOV UR22, 0x0 ;  /* 0x0000000000167882 */ /* 0x000fe20000000000 */
[----:B------:R-:W-:Y:S01]  /*10580*/  UMOV UR23, 0x8200490 ;  /* 0x0820049000177882 */ /* 0x000fe20000000000 */
[----:B------:R-:W-:Y:S01]  /*10590*/  UMOV UR18, 0x0 ;  /* 0x0000000000127882 */ /* 0x000fe20000000000 */
[----:B------:R-:W-:-:S05]  /*105a0*/  UMOV UR19, 0x8200490 ;  /* 0x0820049000137882 */ /* 0x000fca0000000000 */
.L_x_210:
[----:B--2---:R-:W-:Y:S01]  /*105b0*/  ULEA UR7, UR17, UR4, 0x3 ;  /* 0x0000000411077291 */ /* 0x004fe2000f8e18ff */
[----:B---3--:R-:W-:Y:S11]  /*105c0*/  @P0 BRA `(.L_x_208) ;  /* 0x00000000000c0947 */ /* 0x008ff60003800000 */
[----:B-1----:R-:W-:Y:S04]  /*105d0*/  SHF.L.U32 R5, R0, 0x1f, RZ ;  /* 0x0000001f00057819 */ /* 0x002fe800000006ff */
[----:B------:R-:W1:Y:S02]  /*105e0*/  SYNCS.PHASECHK.TRANS64.TRYWAIT P0, [UR7], R5 ;  /* 0x00000005ff0075a7 */ /* 0x000e640008001107 */
[----:B-1----:R-:W-:Y:S05]  /*105f0*/  @!P0 BRA `(.L_x_209) ;  /* 0x0000001400208947 */ /* 0x002fea0003800000 */
.L_x_208:
[----:B------:R-:W-:Y:S01]  /*10600*/  UISETP.NE.AND UP1, UPT, UR13, 0x2, UPT ;  /* 0x000000020d00788c */ /* 0x000fe2000bf25270 */
[----:B------:R-:W-:Y:S01]  /*10610*/  PLOP3.LUT P0, PT, PT, PT, PT, 0x80, 0x8 ;  /* 0x000000000008781c */ /* 0x000fe20003f0f070 */
[----:B------:R-:W-:Y:S02]  /*10620*/  UIADD3 UR6, UPT, UPT, UR17, 0x1, URZ ;  /* 0x0000000111067890 */ /* 0x000fe4000fffe0ff */
[----:B------:R-:W-:Y:S02]  /*10630*/  ULEA UR30, UR17, UR11, 0xa ;  /* 0x0000000b111e7291 */ /* 0x000fe4000f8e50ff */
[----:B------:R-:W-:Y:S01]  /*10640*/  UISETP.NE.AND UP2, UPT, UR6, 0x5, UPT ;  /* 0x000000050600788c */ /* 0x000fe2000bf45270 */
[----:B------:R-:W-:Y:S01]  /*10650*/  PLOP3.LUT P1, PT, PT, PT, UP1, 0x80, 0x8 ;  /* 0x000000000008781c */ /* 0x000fe20003f2f018 */
[----:B------:R-:W-:Y:S02]  /*10660*/  UIADD3 UR44, UPT, UPT, UR30, 0x2, URZ ;  /* 0x000000021e2c7890 */ /* 0x000fe4000fffe0ff */
[----:B------:R-:W-:Y:S02]  /*10670*/  USEL UR28, URZ, 0x1, UP2 ;  /* 0x00000001ff1c7887 */ /* 0x000fe40009000000 */
[----:B------:R-:W-:Y:S02]  /*10680*/  USEL UR6, UR6, URZ, UP2 ;  /* 0x000000ff06067287 */ /* 0x000fe40009000000 */
[----:B------:R-:W-:Y:S02]  /*10690*/  UIADD3 UR40, UPT, UPT, UR30, 0x4, URZ ;  /* 0x000000041e287890 */ /* 0x000fe4000fffe0ff */
[----:B------:R-:W-:Y:S01]  /*106a0*/  @UP1 ULEA UR21, UR6, UR4, 0x3 ;  /* 0x0000000406151291 */ /* 0x000fe2000f8e18ff */
[----:B------:R-:W-:Y:S01]  /*106b0*/  LOP3.LUT R0, R0, UR28, RZ, 0x3c, !PT ;  /* 0x0000001c00007c12 */ /* 0x000fe2000f8e3cff */
[----:B------:R-:W-:Y:S02]  /*106c0*/  ULEA UR28, UR17, UR10, 0xa ;  /* 0x0000000a111c7291 */ /* 0x000fe4000f8e50ff */
[----:B------:R-:W-:Y:S01]  /*106d0*/  UIADD3 UR34, UPT, UPT, UR30, 0x6, URZ ;  /* 0x000000061e227890 */ /* 0x000fe2000fffe0ff */
[----:B-1----:R-:W-:Y:S01]  /*106e0*/  @P1 SHF.L.U32 R4, R0, 0x1f, RZ ;  /* 0x0000001f00041819 */ /* 0x002fe200000006ff */
[----:B------:R-:W-:Y:S02]  /*106f0*/  UIADD3 UR42, UPT, UPT, UR28, 0x2, URZ ;  /* 0x000000021c2a7890 */ /* 0x000fe4000fffe0ff */
[----:B------:R-:W-:Y:S01]  /*10700*/  UIADD3 UR38, UPT, UPT, UR28, 0x4, URZ ;  /* 0x000000041c267890 */ /* 0x000fe2000fffe0ff */
[----:B------:R2:W3:Y:S01]  /*10710*/  @P1 SYNCS.PHASECHK.TRANS64.TRYWAIT P0, [UR21], R4 ;  /* 0x00000004ff0015a7 */ /* 0x0004e20008001115 */
[----:B------:R-:W-:Y:S02]  /*10720*/  UIADD3 UR32, UPT, UPT, UR28, 0x6, URZ ;  /* 0x000000061c207890 */ /* 0x000fe4000fffe0ff */
[----:B------:R-:W-:Y:S02]  /*10730*/  UIADD3 UR7, UPT, UPT, UR7, 0x28, URZ ;  /* 0x0000002807077890 */ /* 0x000fe4000fffe0ff */
[----:B------:R-:W-:Y:S02]  /*10740*/  UIADD3 UR12, UPT, UPT, UR12, 0x1, URZ ;  /* 0x000000010c0c7890 */ /* 0x000fe4000fffe0ff */
[----:B------:R-:W-:Y:S02]  /*10750*/  UIADD3 UR13, UPT, UPT, UR13, -0x1, URZ ;  /* 0xffffffff0d0d7890 */ /* 0x000fe4000fffe0ff */
[----:B------:R-:W-:Y:S01]  /*10760*/  UISETP.NE.AND UP1, UPT, UR12, 0x1, UPT ;  /* 0x000000010c00788c */ /* 0x000fe2000bf25270 */
[----:B------:R-:W-:Y:S01]  /*10770*/  UMOV UR31, 0x40004040 ;  /* 0x40004040001f7882 */ /* 0x000fe20000000000 */
[----:B------:R-:W-:Y:S01]  /*10780*/  UMOV UR29, 0x40004040 ;  /* 0x40004040001d7882 */ /* 0x000fe20000000000 */
[----:B------:R-:W-:Y:S01]  /*10790*/  UMOV UR45, 0x40004040 ;  /* 0x40004040002d7882 */ /* 0x000fe20000000000 */
[----:B------:R2:W-:Y:S01]  /*107a0*/  UTCHMMA gdesc[UR28], gdesc[UR30], tmem[UR9], tmem[UR26], idesc[UR27], UP3 ;  /* 0x00ff1a1e1c0075ea */ /* 0x0005e20009800009 */
[----:B------:R-:W-:Y:S01]  /*107b0*/  UPLOP3.LUT UP3, UPT, UPT, UPT, UPT, 0x80, 0x8 ;  /* 0x000000000008789c */ /* 0x000fe20003f6f070 */
[----:B------:R-:W-:Y:S01]  /*107c0*/  UMOV UR43, 0x40004040 ;  /* 0x40004040002b7882 */ /* 0x000fe20000000000 */
[----:B------:R-:W-:Y:S01]  /*107d0*/  UMOV UR41, 0x40004040 ;  /* 0x4000404000297882 */ /* 0x000fe20000000000 */
[----:B------:R2:W-:Y:S01]  /*107e0*/  UTCHMMA gdesc[UR42], gdesc[UR44], tmem[UR9], tmem[UR24], idesc[UR25], UPT ;  /* 0x00ff182c2a0075ea */ /* 0x0005e2000b800009 */
[----:B------:R-:W-:Y:S01]  /*107f0*/  UMOV UR39, 0x40004040 ;  /* 0x4000404000277882 */ /* 0x000fe20000000000 */
[----:B------:R-:W-:Y:S01]  /*10800*/  UMOV UR35, 0x40004040 ;  /* 0x4000404000237882 */ /* 0x000fe20000000000 */
[----:B------:R-:W-:Y:S01]  /*10810*/  UMOV UR33, 0x40004040 ;  /* 0x4000404000217882 */ /* 0x000fe20000000000 */
[----:B------:R2:W-:Y:S01]  /*10820*/  UTCHMMA gdesc[UR38], gdesc[UR40], tmem[UR9], tmem[UR22], idesc[UR23], UPT ;  /* 0x00ff1628260075ea */ /* 0x0005e2000b800009 */
[----:B------:R2:W-:Y:S01]  /*10830*/  UTCHMMA gdesc[UR32], gdesc[UR34], tmem[UR9], tmem[UR18], idesc[UR19], UPT ;  /* 0x00ff1222200075ea */ /* 0x0005e2000b800009 */
[----:B------:R2:W-:Y:S01]  /*10840*/  UTCBAR [UR7], URZ ;  /* 0x000000ff070073e9 */ /* 0x0005e200080000ff */
[----:B------:R-:W-:Y:S01]  /*10850*/  UMOV UR17, UR6 ;  /* 0x0000000600117c82 */ /* 0x000fe20008000000 */
[----:B------:R-:W-:Y:S05]  /*10860*/  BRA.U UP1, `(.L_x_210) ;  /* 0xfffffffd01507547 */ /* 0x000fea000b83ffff */
[----:B------:R-:W-:Y:S05]  /*10870*/  BRA.U !UP0, `(.L_x_211) ;  /* 0x0000000108047547 */ /* 0x000fea000b800000 */
[----:B--2---:R-:W-:Y:S05]  /*10880*/  BPT.TRAP 0x1 ;  /* 0x000000040000795c */ /* 0x004fea0000300000 */
.L_x_211:
[----:B------:R-:W-:Y:S02]  /*10890*/  UIADD3 UR8, UPT, UPT, UR8, 0x120, URZ ;  /* 0x0000012008087890 */ /* 0x000fe4000fffe0ff */
[----:B------:R-:W-:Y:S01]  /*108a0*/  UIADD3 UR15, UPT, UPT, UR15, 0x1, URZ ;  /* 0x000000010f0f7890 */ /* 0x000fe2000fffe0ff */
[----:B------:R-:W-:-:S03]  /*108b0*/  UMOV UR17, UR6 ;  /* 0x0000000600117c82 */ /* 0x000fc60008000000 */
[----:B------:R-:W-:-:S03]  /*108c0*/  UISETP.NE.AND UP0, UPT, UR15, 0x4, UPT ;  /* 0x000000040f00788c */ /* 0x000fc6000bf05270 */
[----:B------:R1:W-:Y:S01]  /*108d0*/  UTCBAR [UR8], URZ ;  /* 0x000000ff080073e9 */ /* 0x0003e200080000ff */
[----:B--2---:R-:W-:Y:S02]  /*108e0*/  USEL UR7, URZ, 0x1, UP0 ;  /* 0x00000001ff077887 */ /* 0x004fe40008000000 */
[----:B------:R-:W-:-:S04]  /*108f0*/  USEL UR15, UR15, URZ, UP0 ;  /* 0x000000ff0f0f7287 */ /* 0x000fc80008000000 */
[----:B------:R-:W-:-:S08]  /*10900*/  LOP3.LUT R3, R3, UR7, RZ, 0x3c, !PT ;  /* 0x0000000703037c12 */ /* 0x000fd0000f8e3cff */
.L_x_205:
[----:B------:R-:W-:-:S09]  /*10910*/  UISETP.NE.AND UP0, UPT, UR37, 0x8, UPT ;  /* 0x000000082500788c */ /* 0x000fd2000bf05270 */
[----:B------:R-:W-:Y:S05]  /*10920*/  BRA.U UP0, `(.L_x_212) ;  /* 0x0000000100047547 */ /* 0x000fea000b800000 */
[----:B-1----:R-:W-:Y:S05]  /*10930*/  BPT.TRAP 0x1 ;  /* 0x000000040000795c */ /* 0x002fea0000300000 */
.L_x_212:
[----:B------:R-:W-:Y:S01]  /*10940*/  ULEA UR6, UR14, UR4, 0x3 ;  /* 0x000000040e067291 */ /* 0x000fe2000f8e18ff */
[----:B------:R-:W-:-:S08]  /*10950*/  SHF.L.U32 R5, R2, 0x1f, RZ ;  /* 0x0000001f02057819 */ /* 0x000fd000000006ff */
[----:B---3--:R-:W2:Y:S02]  /*10960*/  SYNCS.PHASECHK.TRANS64.TRYWAIT P0, [UR6+0x180], R5 ;  /* 0x00018005ff0075a7 */ /* 0x008ea40008001106 */
[----:B--2---:R-:W-:Y:S05]  /*10970*/  @!P0 BRA `(.L_x_213) ;  /* 0x0000001000588947 */ /* 0x004fea0003800000 */
.L_x_271:
[----:B------:R-:W-:-:S09]  /*10980*/  UIMAD UR7, UR14, 0x14, UR36 ;  /* 0x000000140e0778a4 */ /* 0x000fd2000f8e0224 */
[----:B------:R-:W3:Y:S04]  /*10990*/  LDS R17, [UR7+0x8] ;  /* 0x00000807ff117984 */ /* 0x000ee80008000800 */
[----:B--2---:R-:W2:Y:S01]  /*109a0*/  LDS R4, [UR7+0xc] ;  /* 0x00000c07ff047984 */ /* 0x004ea20008000800 */
[----:B------:R-:W-:Y:S01]  /*109b0*/  @!PT LDS RZ, [RZ] ;  /* 0x00000000fffff984 */ /* 0x000fe20000000800 */
[----:B------:R-:W-:Y:S01]  /*109c0*/  @!PT LDS RZ, [RZ] ;  /* 0x00000000fffff984 */ /* 0x000fe20000000800 */
[----:B------:R-:W-:Y:S01]  /*109d0*/  @!PT LDS RZ, [RZ] ;  /* 0x00000000fffff984 */ /* 0x000fe20000000800 */
[----:B------:R-:W-:Y:S01]  /*109e0*/  @!PT LDS RZ, [RZ] ;  /* 0x00000000fffff984 */ /* 0x000fe20000000800 */
[----:B------:R4:W-:Y:S06]  /*109f0*/  MEMBAR.ALL.CTA ;  /* 0x0000000000007992 */ /* 0x0009ec0000008000 */
[----:B----4-:R-:W4:Y:S01]  /*10a00*/  FENCE.VIEW.ASYNC.S ;  /* 0x00000000000073c6 */ /* 0x010f220000000000 */
[----:B------:R-:W-:Y:S05]  /*10a10*/  BRA.U UP0, `(.L_x_214) ;  /* 0x0000000100047547 */ /* 0x000fea000b800000 */
[----:B-1----:R-:W-:Y:S05]  /*10a20*/  BPT.TRAP 0x1 ;  /* 0x000000040000795c */ /* 0x002fea0000300000 */
.L_x_214:
[----:B------:R-:W-:Y:S01]  /*10a30*/  UIADD3 UR6, UPT, UPT, UR6, 0x1c0, URZ ;  /* 0x000001c006067890 */ /* 0x000fe2000fffe0ff */
[----:B--2---:R-:W-:Y:S01]  /*10a40*/  ISETP.NE.AND P0, PT, R4, RZ, PT ;  /* 0x000000ff0400720c */ /* 0x004fe20003f05270 */
[----:B------:R-:W-:Y:S02]  /*10a50*/  UIADD3 UR14, UPT, UPT, UR14, 0x1, URZ ;  /* 0x000000010e0e7890 */ /* 0x000fe4000fffe0ff */
[----:B------:R-:W-:Y:S02]  /*10a60*/  UPRMT UR6, UR5, 0x654, UR6 ;  /* 0x0000065405067896 */ /* 0x000fe40008000006 */
[----:B------:R-:W-:-:S04]  /*10a70*/  UISETP.NE.AND UP0, UPT, UR14, 0x8, UPT ;  /* 0x000000080e00788c */ /* 0x000fc8000bf05270 */
[----:B------:R-:W-:-:S03]  /*10a80*/  USEL UR14, UR14, URZ, UP0 ;  /* 0x000000ff0e0e7287 */ /* 0x000fc60008000000 */
[----:B----4-:R-:W-:Y:S01]  /*10a90*/  SYNCS.ARRIVE.TRANS64.RED.A1T0 RZ, [UR6], RZ ;  /* 0x000000ffffff79a7 */ /* 0x010fe20008100406 */
[----:B------:R-:W-:-:S06]  /*10aa0*/  USEL UR6, URZ, 0x1, UP0 ;  /* 0x00000001ff067887 */ /* 0x000fcc0008000000 */
[----:B------:R-:W-:Y:S01]  /*10ab0*/  LOP3.LUT R2, R2, UR6, RZ, 0x3c, !PT ;  /* 0x0000000602027c12 */ /* 0x000fe2000f8e3cff */
[----:B------:R-:W-:Y:S06]  /*10ac0*/  @P0 BRA `(.L_x_215) ;  /* 0xfffffff800280947 */ /* 0x000fec000383ffff */
[----:B------:R-:W2:Y:S01]  /*10ad0*/  S2UR UR5, SR_CgaCtaId ;  /* 0x00000000000579c3 */ /* 0x000ea20000008800 */
[----:B------:R-:W-:Y:S01]  /*10ae0*/  ELECT P0, URZ, PT ;  /* 0x0000000000ff782f */ /* 0x000fe20003800000 */
[----:B------:R-:W-:Y:S01]  /*10af0*/  HFMA2 R0, -RZ, RZ, 0, 5.9604644775390625e-08 ;  /* 0x00000001ff007431 */ /* 0x000fe200000001ff */
[----:B------:R-:W-:-:S05]  /*10b00*/  UMOV UR6, 0x40 ;  /* 0x0000004000067882 */ /* 0x000fca0000000000 */
[----:B------:R-:W-:Y:S01]  /*10b10*/  UVIRTCOUNT.DEALLOC.SMPOOL 0x80 ;  /* 0x000000800000784c */ /* 0x000fe20000000000 */
[----:B------:R-:W-:-:S04]  /*10b20*/  UISETP.NE.AND UP0, UPT, UR37, URZ, UPT ;  /* 0x000000ff2500728c */ /* 0x000fc8000bf05270 */
[----:B------:R-:W-:Y:S02]  /*10b30*/  UISETP.EQ.OR UP0, UPT, UR20, 0x4, UP0 ;  /* 0x000000041400788c */ /* 0x000fe40008702670 */
[----:B--2---:R-:W-:-:S09]  /*10b40*/  ULEA UR5, UR5, UR6, 0x18 ;  /* 0x0000000605057291 */ /* 0x004fd2000f8ec0ff */
[----:B------:R2:W-:Y:S01]  /*10b50*/  @P0 STS.U8 [UR5+0x1c], R0 ;  /* 0x00001c00ff000988 */ /* 0x0005e20008000005 */
[----:B------:R-:W-:Y:S05]  /*10b60*/  BRA.U !UP0, `(.L_x_216) ;  /* 0x0000000108047547 */ /* 0x000fea000b800000 */
[----:B-1----:R-:W-:Y:S05]  /*10b70*/  BPT.TRAP 0x1 ;  /* 0x000000040000795c */ /* 0x002fea0000300000 */
.L_x_216:
[----:B------:R-:W-:Y:S01]  /*10b80*/  ULEA UR6, UR15, UR4, 0x3 ;  /* 0x000000040f067291 */ /* 0x000fe2000f8e18ff */
[----:B------:R-:W-:Y:S01]  /*10b90*/  SHF.L.U32 R5, R3, 0x1f, RZ ;  /* 0x0000001f03057819 */ /* 0x000fe200000006ff */
[----:B------:R-:W-:-:S07]  /*10ba0*/  UIADD3 UR15, UPT, UPT, UR15, 0x1, URZ ;  /* 0x000000010f0f7890 */ /* 0x000fce000fffe0ff */
[----:B------:R-:W4:Y:S02]  /*10bb0*/  SYNCS.PHASECHK.TRANS64.TRYWAIT P0, [UR6+0x140], R5 ;  /* 0x00014005ff0075a7 */ /* 0x000f240008001106 */
[----:B----4-:R-:W-:Y:S05]  /*10bc0*/  @!P0 BRA `(.L_x_217) ;  /* 0x0000000c00dc8947 */ /* 0x010fea0003800000 */
.L_x_273:
[----:B------:R-:W-:Y:S05]  /*10bd0*/  BRA.U !UP0, `(.L_x_218) ;  /* 0x0000000108047547 */ /* 0x000fea000b800000 */
[----:B-1----:R-:W-:Y:S05]  /*10be0*/  BPT.TRAP 0x1 ;  /* 0x000000040000795c */ /* 0x002fea0000300000 */
.L_x_218:
[----:B------:R-:W-:-:S04]  /*10bf0*/  UISETP.NE.AND UP1, UPT, UR15, 0x4, UPT ;  /* 0x000000040f00788c */ /* 0x000fc8000bf25270 */
[----:B------:R-:W-:Y:S02]  /*10c00*/  USEL UR7, URZ, 0x1, UP1 ;  /* 0x00000001ff077887 */ /* 0x000fe40008800000 */
[----:B------:R-:W-:-:S04]  /*10c10*/  USEL UR15, UR15, URZ, UP1 ;  /* 0x000000ff0f0f7287 */ /* 0x000fc80008800000 */
[----:B------:R-:W-:Y:S01]  /*10c20*/  ULEA UR6, UR15, UR4, 0x3 ;  /* 0x000000040f067291 */ /* 0x000fe2000f8e18ff */
[----:B------:R-:W-:Y:S01]  /*10c30*/  LOP3.LUT R2, R3, UR7, RZ, 0x3c, !PT ;  /* 0x0000000703027c12 */ /* 0x000fe2000f8e3cff */
[----:B------:R-:W-:-:S03]  /*10c40*/  UIADD3 UR7, UPT, UPT, UR15, 0x1, URZ ;  /* 0x000000010f077890 */ /* 0x000fc6000fffe0ff */
[----:B------:R-:W-:-:S04]  /*10c50*/  SHF.L.U32 R3, R2, 0x1f, RZ ;  /* 0x0000001f02037819 */ /* 0x000fc800000006ff */
[----:B------:R-:W4:Y:S02]  /*10c60*/  SYNCS.PHASECHK.TRANS64.TRYWAIT P0, [UR6+0x140], R3 ;  /* 0x00014003ff0075a7 */ /* 0x000f240008001106 */
[----:B----4-:R-:W-:Y:S05]  /*10c70*/  @!P0 BRA `(.L_x_219) ;  /* 0x0000000c00c88947 */ /* 0x010fea0003800000 */
.L_x_275:
[----:B------:R-:W-:Y:S05]  /*10c80*/  BRA.U !UP0, `(.L_x_220) ;  /* 0x0000000108047547 */ /* 0x000fea000b800000 */
[----:B-1----:R-:W-:Y:S05]  /*10c90*/  BPT.TRAP 0x1 ;  /* 0x000000040000795c */ /* 0x002fea0000300000 */
.L_x_220:
[----:B------:R-:W-:-:S04]  /*10ca0*/  UISETP.NE.AND UP1, UPT, UR7, 0x4, UPT ;  /* 0x000000040700788c */ /* 0x000fc8000bf25270 */
[----:B-1----:R-:W-:Y:S02]  /*10cb0*/  USEL UR8, URZ, 0x1, UP1 ;  /* 0x00000001ff087887 */ /* 0x002fe40008800000 */
[----:B------:R-:W-:-:S04]  /*10cc0*/  USEL UR7, UR7, URZ, UP1 ;  /* 0x000000ff07077287 */ /* 0x000fc80008800000 */
[----:B------:R-:W-:Y:S01]  /*10cd0*/  ULEA UR6, UR7, UR4, 0x3 ;  /* 0x0000000407067291 */ /* 0x000fe2000f8e18ff */
[----:B------:R-:W-:Y:S01]  /*10ce0*/  LOP3.LUT R2, R2, UR8, RZ, 0x3c, !PT ;  /* 0x0000000802027c12 */ /* 0x000fe2000f8e3cff */
[----:B------:R-:W-:-:S03]  /*10cf0*/  UIADD3 UR7, UPT, UPT, UR7, 0x1, URZ ;  /* 0x0000000107077890 */ /* 0x000fc6000fffe0ff */
[----:B--2---:R-:W-:-:S04]  /*10d00*/  SHF.L.U32 R3, R2, 0x1f, RZ ;  /* 0x0000001f02037819 */ /* 0x004fc800000006ff */
[----:B------:R-:W1:Y:S02]  /*10d10*/  SYNCS.PHASECHK.TRANS64.TRYWAIT P0, [UR6+0x140], R3 ;  /* 0x00014003ff0075a7 */ /* 0x000e640008001106 */
[----:B-1----:R-:W-:Y:S05]  /*10d20*/  @!P0 BRA `(.L_x_221) ;  /* 0x0000000c00b48947 */ /* 0x002fea0003800000 */
.L_x_277:
[----:B------:R-:W-:Y:S05]  /*10d30*/  BRA.U !UP0, `(.L_x_222) ;  /* 0x0000000108047547 */ /* 0x000fea000b800000 */
[----:B------:R-:W-:Y:S05]  /*10d40*/  BPT.TRAP 0x1 ;  /* 0x000000040000795c */ /* 0x000fea0000300000 */
.L_x_222:
[----:B------:R-:W-:-:S04]  /*10d50*/  UISETP.NE.AND UP0, UPT, UR7, 0x4, UPT ;  /* 0x000000040700788c */ /* 0x000fc8000bf05270 */
[----:B------:R-:W-:Y:S02]  /*10d60*/  USEL UR6, URZ, 0x1, UP0 ;  /* 0x00000001ff067887 */ /* 0x000fe40008000000 */
[----:B------:R-:W-:-:S04]  /*10d70*/  USEL UR7, UR7, URZ, UP0 ;  /* 0x000000ff07077287 */ /* 0x000fc80008000000 */
[----:B------:R-:W-:Y:S01]  /*10d80*/  ULEA UR7, UR7, UR4, 0x3 ;  /* 0x0000000407077291 */ /* 0x000fe2000f8e18ff */
[----:B-1----:R-:W-:-:S04]  /*10d90*/  LOP3.LUT R3, R2, UR6, RZ, 0x3c, !PT ;  /* 0x0000000602037c12 */ /* 0x002fc8000f8e3cff */
[----:B------:R-:W-:-:S04]  /*10da0*/  SHF.L.U32 R3, R3, 0x1f, RZ ;  /* 0x0000001f03037819 */ /* 0x000fc800000006ff */
[----:B------:R-:W1:Y:S02]  /*10db0*/  SYNCS.PHASECHK.TRANS64.TRYWAIT P0, [UR7+0x140], R3 ;  /* 0x00014003ff0075a7 */ /* 0x000e640008001107 */
[----:B-1----:R-:W-:Y:S05]  /*10dc0*/  @!P0 BRA `(.L_x_223) ;  /* 0x0000000c00a48947 */ /* 0x002fea0003800000 */
.L_x_279:
[----:B------:R-:W-:Y:S01]  /*10dd0*/  NOP ;  /* 0x0000000000007918 */ /* 0x000fe20000000000 */
[----:B-1----:R-:W1:Y:S01]  /*10de0*/  LDS R0, [UR5+0x14] ;  /* 0x00001405ff007984 */ /* 0x002e620008000800 */
[----:B------:R-:W-:Y:S01]  /*10df0*/  ULOP3.LUT UR6, UR16, 0xffff, URZ, 0xc0, !UPT ;  /* 0x0000ffff10067892 */ /* 0x000fe2000f8ec0ff */
[----:B------:R-:W-:Y:S01]  /*10e00*/  UMOV UR8, 0xffff ;  /* 0x0000ffff00087882 */ /* 0x000fe20000000000 */
[----:B------:R-:W-:Y:S02]  /*10e10*/  UMOV UR4, 0x1 ;  /* 0x0000000100047882 */ /* 0x000fe40000000000 */
[----:B------:R-:W-:-:S04]  /*10e20*/  USHF.R.U32.HI UR6, URZ, 0x5, UR6 ;  /* 0x00000005ff067899 */ /* 0x000fc80008011606 */
[----:B------:R-:W-:Y:S02]  /*10e30*/  USHF.L.U32 UR8, UR8, UR6, URZ ;  /* 0x0000000608087299 */ /* 0x000fe400080006ff */
[----:B------:R-:W-:-:S04]  /*10e40*/  USHF.L.U32 UR4, UR4, UR6, URZ ;  /* 0x0000000604047299 */ /* 0x000fc800080006ff */
[----:B-1----:R-:W-:-:S04]  /*10e50*/  LOP3.LUT R0, R0, UR8, RZ, 0xc0, !PT ;  /* 0x0000000800007c12 */ /* 0x002fc8000f8ec0ff */
[----:B------:R-:W-:-:S13]  /*10e60*/  ISETP.NE.AND P0, PT, R0, UR8, PT ;  /* 0x0000000800007c0c */ /* 0x000fda000bf05270 */
[----:B------:R-:W-:Y:S05]  /*10e70*/  @P0 BRA `(.L_x_224) ;  /* 0x0000000000580947 */ /* 0x000fea0003800000 */
[----:B------:R-:W1:Y:S02]  /*10e80*/  LDS R0, [UR5+0x18] ;  /* 0x00001805ff007984 */ /* 0x000e640008000800 */
[----:B-1----:R-:W-:-:S04]  /*10e90*/  LOP3.LUT R0, R0, UR4, RZ, 0xc0, !PT ;  /* 0x0000000400007c12 */ /* 0x002fc8000f8ec0ff */
[----:B------:R-:W-:-:S13]  /*10ea0*/  ISETP.NE.AND P0, PT, R0, UR4, PT ;  /* 0x0000000400007c0c */ /* 0x000fda000bf05270 */
[----:B------:R-:W-:Y:S05]  /*10eb0*/  @P0 BRA `(.L_x_225) ;  /* 0x00000000003c0947 */ /* 0x000fea0003800000 */
[----:B------:R-:W1:Y:S01]  /*10ec0*/  S2R R2, SR_LANEID ;  /* 0x0000000000027919 */ /* 0x000e620000000000 */
[----:B------:R-:W-:Y:S01]  /*10ed0*/  ULOP3.LUT UR8, URZ, UR8, URZ, 0x33, !UPT ;  /* 0x00000008ff087292 */ /* 0x000fe2000f8e33ff */
[----:B------:R-:W-:Y:S01]  /*10ee0*/  LOP3.LUT R4, RZ, UR4, RZ, 0x33, !PT ;  /* 0x00000004ff047c12 */ /* 0x000fe2000f8e33ff */
[----:B------:R-:W-:Y:S02]  /*10ef0*/  VOTEU.ANY UR7, UPT, PT ;  /* 0x0000000000077886 */ /* 0x000fe400038e0100 */
[----:B------:R-:W-:Y:S01]  /*10f00*/  UFLO.U32 UR7, UR7 ;  /* 0x00000007000772bd */ /* 0x000fe200080e0000 */
[----:B------:R-:W2:Y:S01]  /*10f10*/  REDUX UR4, R4 ;  /* 0x00000000040473c4 */ /* 0x000ea20000000000 */
[----:B------:R-:W-:-:S06]  /*10f20*/  IMAD.U32 R0, RZ, RZ, UR8 ;  /* 0x00000008ff007e24 */ /* 0x000fcc000f8e00ff */
[----:B------:R4:W-:Y:S01]  /*10f30*/  UTCATOMSWS.AND URZ, UR8 ;  /* 0x0000000800ff79e3 */ /* 0x0009e20008000000 */
[----:B------:R-:W5:Y:S01]  /*10f40*/  REDUX UR6, R0 ;  /* 0x00000000000673c4 */ /* 0x000f620000000000 */
[----:B-1----:R-:W-:Y:S01]  /*10f50*/  ISETP.EQ.U32.AND P0, PT, R2, UR7, PT ;  /* 0x0000000702007c0c */ /* 0x002fe2000bf02070 */
[----:B--2---:R-:W-:Y:S01]  /*10f60*/  IMAD.U32 R2, RZ, RZ, UR4 ;  /* 0x00000004ff027e24 */ /* 0x004fe2000f8e00ff */
[----:B-----5:R-:W-:-:S11]  /*10f70*/  MOV R3, UR6 ;  /* 0x0000000600037c02 */ /* 0x020fd60008000f00 */
[----:B------:R4:W-:Y:S04]  /*10f80*/  @P0 ATOMS.AND RZ, [UR5+0x14], R3 ;  /* 0x00001403ffff098c */ /* 0x0009e8000a800005 */
[----:B------:R4:W-:Y:S01]  /*10f90*/  @P0 ATOMS.AND RZ, [UR5+0x18], R2 ;  /* 0x00001802ffff098c */ /* 0x0009e2000a800005 */
[----:B------:R-:W-:Y:S05]  /*10fa0*/  BRA `(.L_x_226) ;  /* 0x0000000000147947 */ /* 0x000fea0003800000 */
.L_x_225:
[----:B------:R-:W-:Y:S02]  /*10fb0*/  MOV R2, 0x10fd0 ;  /* 0x00010fd000027802 */ /* 0x000fe40000000f00 */
[----:B---3--:R-:W-:Y:S05]  /*10fc0*/  CALL.REL.NOINC `($__internal_0_$__cuda_sm10x_tcgen05_guardrail_trap_col_being_dealloced_not_returned_by_alloc) ;  /* 0x0000000c003c7944 */ /* 0x008fea0003c00000 */
[----:B------:R-:W-:Y:S05]  /*10fd0*/  BRA `(.L_x_226) ;  /* 0x0000000000087947 */ /* 0x000fea0003800000 */
.L_x_224:
[----:B------:R-:W-:Y:S02]  /*10fe0*/  MOV R2, 0x11000 ;  /* 0x0001100000027802 */ /* 0x000fe40000000f00 */
[----:B---3--:R-:W-:Y:S05]  /*10ff0*/  CALL.REL.NOINC `($__internal_2_$__cuda_sm10x_tcgen05_guardrail_trap_unallocated_columns_being_dealloced) ;  /* 0x0000000c00487944 */ /* 0x008fea0003c00000 */
.L_x_226:
[----:B------:R-:W-:Y:S01]  /*11000*/  NOP ;  /* 0x0000000000007918 */ /* 0x000fe20000000000 */
[----:B----4-:R-:W-:Y:S05]  /*11010*/  EXIT ;  /* 0x000000000000794d */ /* 0x010fea0003800000 */
.L_x_31:
[----:B------:R-:W-:-:S07]  /*11020*/  MOV R0, UR9 ;  /* 0x0000000900007c02 */ /* 0x000fce0008000f00 */
.L_x_227:
[----:B--2---:R2:W3:Y:S02]  /*11030*/  SYNCS.PHASECHK.TRANS64.TRYWAIT P0, [R0+URZ+0x28], R3 ;  /* 0x00002803000075a7 */ /* 0x0044e400080011ff */
[----:B---3--:R-:W-:Y:S05]  /*11040*/  @!P0 NANOSLEEP.SYNCS 0x989680 ;  /* 0x009896800000895d */ /* 0x008fea0003900000 */
[----:B------:R-:W3:Y:S02]  /*11050*/  @!P0 SYNCS.PHASECHK.TRANS64 P0, [R0+URZ+0x28], R3 ;  /* 0x00002803000085a7 */ /* 0x000ee400080010ff */
[----:B---3--:R-:W-:Y:S05]  /*11060*/  @!P0 BRA `(.L_x_227) ;  /* 0xfffffffc00f08947 */ /* 0x008fea000383ffff */
[----:B------:R-:W-:Y:S05]  /*11070*/  BRA `(.L_x_30) ;  /* 0xffffff2c00c87947 */ /* 0x000fea000383ffff */
.L_x_38:
[----:B--2---:R-:W-:-:S07]  /*11080*/  MOV R0, UR9 ;  /* 0x0000000900007c02 */ /* 0x004fce0008000f00 */
.L_x_228:
[----:B--2---:R2:W3:Y:S02]  /*11090*/  SYNCS.PHASECHK.TRANS64.TRYWAIT P0, [R0+URZ+0x28], R3 ;  /* 0x00002803000075a7 */ /* 0x0044e400080011ff */
[----:B---3--:R-:W-:Y:S05]  /*110a0*/  @!P0 NANOSLEEP.SYNCS 0x989680 ;  /* 0x009896800000895d */ /* 0x008fea0003900000 */
[----:B------:R-:W3:Y:S02]  /*110b0*/  @!P0 SYNCS.PHASECHK.TRANS64 P0, [R0+URZ+0x28], R3 ;  /* 0x00002803000085a7 */ /* 0x000ee400080010ff */
[----:B---3--:R-:W-:Y:S05]  /*110c0*/  @!P0 BRA `(.L_x_228) ;  /* 0xfffffffc00f08947 */ /* 0x008fea000383ffff */
[----:B------:R-:W-:Y:S05]  /*110d0*/  BRA `(.L_x_37) ;  /* 0xffffff3000687947 */ /* 0x000fea000383ffff */
.L_x_44:
[----:B--2---:R-:W-:-:S07]  /*110e0*/  MOV R0, UR4 ;  /* 0x0000000400007c02 */ /* 0x004fce0008000f00 */
.L_x_229:
[----:B-1----:R1:W2:Y:S02]  /*110f0*/  SYNCS.PHASECHK.TRANS64.TRYWAIT P0, [R0+URZ+0x180], R3 ;  /* 0x00018003000075a7 */ /* 0x0022a400080011ff */
[----:B--2---:R-:W-:Y:S05]  /*11100*/  @!P0 NANOSLEEP.SYNCS 0x989680 ;  /* 0x009896800000895d */ /* 0x004fea0003900000 */
[----:B------:R-:W2:Y:S02]  /*11110*/  @!P0 SYNCS.PHASECHK.TRANS64 P0, [R0+URZ+0x180], R3 ;  /* 0x00018003000085a7 */ /* 0x000ea400080010ff */
[----:B--2---:R-:W-:Y:S05]  /*11120*/  @!P0 BRA `(.L_x_229) ;  /* 0xfffffffc00f08947 */ /* 0x004fea000383ffff */
[----:B------:R-:W-:Y:S05]  /*11130*/  BRA `(.L_x_230) ;  /* 0xffffff3000ec7947 */ /* 0x000fea000383ffff */
.L_x_47:
[----:B------:R-:W-:-:S07]  /*11140*/  MOV R0, UR4 ;  /* 0x0000000400007c02 */ /* 0x000fce0008000f00 */
.L_x_231:
[----:B-1----:R1:W2:Y:S02]  /*11150*/  SYNCS.PHASECHK.TRANS64.TRYWAIT P0, [R0+URZ], R3 ;  /* 0x00000003000075a7 */ /* 0x0022a400080011ff */
[----:B--2---:R-:W-:Y:S05]  /*11160*/  @!P0 NANOSLEEP.SYNCS 0x989680 ;  /* 0x009896800000895d */ /* 0x004fea0003900000 */
[----:B------:R-:W2:Y:S02]  /*11170*/  @!P0 SYNCS.PHASECHK.TRANS64 P0, [R0+URZ], R3 ;  /* 0x00000003000085a7 */ /* 0x000ea400080010ff */
[----:B--2---:R-:W-:Y:S05]  /*11180*/  @!P0 BRA `(.L_x_231) ;  /* 0xfffffffc00f08947 */ /* 0x004fea000383ffff */
[----:B------:R-:W-:Y:S05]  /*11190*/  BRA `(.L_x_232) ;  /* 0xffffff34004c7947 */ /* 0x000fea000383ffff */
.L_x_48:
[----:B------:R-:W-:-:S07]  /*111a0*/  MOV R0, UR4 ;  /* 0x0000000400007c02 */ /* 0x000fce0008000f00 */
.L_x_233:
[----:B-1----:R1:W2:Y:S02]  /*111b0*/  SYNCS.PHASECHK.TRANS64.TRYWAIT P0, [R0+URZ], R3 ;  /* 0x00000003000075a7 */ /* 0x0022a400080011ff */
[----:B--2---:R-:W-:Y:S05]  /*111c0*/  @!P0 NANOSLEEP.SYNCS 0x989680 ;  /* 0x009896800000895d */ /* 0x004fea0003900000 */
[----:B------:R-:W2:Y:S02]  /*111d0*/  @!P0 SYNCS.PHASECHK.TRANS64 P0, [R0+URZ], R3 ;  /* 0x00000003000085a7 */ /* 0x000ea400080010ff */
[----:B--2---:R-:W-:Y:S05]  /*111e0*/  @!P0 BRA `(.L_x_233) ;  /* 0xfffffffc00f08947 */ /* 0x004fea000383ffff */
[----:B------:R-:W-:Y:S05]  /*111f0*/  BRA `(.L_x_234) ;  /* 0xffffff3400587947 */ /* 0x000fea000383ffff */
.L_x_49:
[----:B------:R-:W-:-:S07]  /*11200*/  MOV R0, UR4 ;  /* 0x0000000400007c02 */ /* 0x000fce0008000f00 */
.L_x_235:
[----:B-1----:R1:W2:Y:S02]  /*11210*/  SYNCS.PHASECHK.TRANS64.TRYWAIT P0, [R0+URZ], R3 ;  /* 0x00000003000075a7 */ /* 0x0022a400080011ff */
[----:B--2---:R-:W-:Y:S05]  /*11220*/  @!P0 NANOSLEEP.SYNCS 0x989680 ;  /* 0x009896800000895d */ /* 0x004fea0003900000 */
[----:B------:R-:W2:Y:S02]  /*11230*/  @!P0 SYNCS.PHASECHK.TRANS64 P0, [R0+URZ], R3 ;  /* 0x00000003000085a7 */ /* 0x000ea400080010ff */
[----:B--2---:R-:W-:Y:S05]  /*11240*/  @!P0 BRA `(.L_x_235) ;  /* 0xfffffffc00f08947 */ /* 0x004fea000383ffff */
[----:B------:R-:W-:Y:S05]  /*11250*/  BRA `(.L_x_236) ;  /* 0xffffff3400647947 */ /* 0x000fea000383ffff */
.L_x_50:
[----:B------:R-:W-:-:S07]  /*11260*/  MOV R0, UR4 ;  /* 0x0000000400007c02 */ /* 0x000fce0008000f00 */
.L_x_237:
[----:B-1----:R1:W2:Y:S02]  /*11270*/  SYNCS.PHASECHK.TRANS64.TRYWAIT P0, [R0+URZ], R3 ;  /* 0x00000003000075a7 */ /* 0x0022a400080011ff */
[----:B--2---:R-:W-:Y:S05]  /*11280*/  @!P0 NANOSLEEP.SYNCS 0x989680 ;  /* 0x009896800000895d */ /* 0x004fea0003900000 */
[----:B------:R-:W2:Y:S02]  /*11290*/  @!P0 SYNCS.PHASECHK.TRANS64 P0, [R0+URZ], R3 ;  /* 0x00000003000085a7 */ /* 0x000ea400080010ff */
[----:B--2---:R-:W-:Y:S05]  /*112a0*/  @!P0 BRA `(.L_x_237) ;  /* 0xfffffffc00f08947 */ /* 0x004fea000383ffff */
[----:B------:R-:W-:Y:S05]  /*112b0*/  BRA `(.L_x_238) ;  /* 0xffffff3400707947 */ /* 0x000fea000383ffff */
.L_x_65:
[----:B------:R-:W-:-:S07]  /*112c0*/  MOV R17, UR4 ;  /* 0x0000000400117c02 */ /* 0x000fce0008000f00 */
.L_x_239:
[----:B-1----:R1:W2:Y:S02]  /*112d0*/  SYNCS.PHASECHK.TRANS64.TRYWAIT P0, [R17+URZ+0xe0], R20 ;  /* 0x0000e014110075a7 */ /* 0x0022a400080011ff */
[----:B--2---:R-:W-:Y:S05]  /*112e0*/  @!P0 NANOSLEEP.SYNCS 0x989680 ;  /* 0x009896800000895d */ /* 0x004fea0003900000 */
[----:B------:R-:W2:Y:S02]  /*112f0*/  @!P0 SYNCS.PHASECHK.TRANS64 P0, [R17+URZ+0xe0], R20 ;  /* 0x0000e014110085a7 */ /* 0x000ea400080010ff */
[----:B--2---:R-:W-:Y:S05]  /*11300*/  @!P0 BRA `(.L_x_239) ;  /* 0xfffffffc00f08947 */ /* 0x004fea000383ffff */
[----:B------:R-:W-:Y:S05]  /*11310*/  BRA `(.L_x_240) ;  /* 0xffffff5000507947 */ /* 0x000fea000383ffff */
.L_x_81:
[----:B------:R-:W-:-:S07]  /*11320*/  MOV R23, UR4 ;  /* 0x0000000400177c02 */ /* 0x000fce0008000f00 */
.L_x_241:
[----:B--2---:R2:W3:Y:S02]  /*11330*/  SYNCS.PHASECHK.TRANS64.TRYWAIT P0, [R23+URZ+0xe0], R20 ;  /* 0x0000e014170075a7 */ /* 0x0044e400080011ff */
[----:B---3--:R-:W-:Y:S05]  /*11340*/  @!P0 NANOSLEEP.SYNCS 0x989680 ;  /* 0x009896800000895d */ /* 0x008fea0003900000 */
[----:B------:R-:W3:Y:S02]  /*11350*/  @!P0 SYNCS.PHASECHK.TRANS64 P0, [R23+URZ+0xe0], R20 ;  /* 0x0000e014170085a7 */ /* 0x000ee400080010ff */
[----:B---3--:R-:W-:Y:S05]  /*11360*/  @!P0 BRA `(.L_x_241) ;  /* 0xfffffffc00f08947 */ /* 0x008fea000383ffff */
[----:B------:R-:W-:Y:S05]  /*11370*/  BRA `(.L_x_242) ;  /* 0xffffff6c00247947 */ /* 0x000fea000383ffff */
.L_x_90:
[----:B--2---:R2:W4:Y:S02]  /*11380*/  SYNCS.PHASECHK.TRANS64.TRYWAIT P0, [R19+URZ+0x98], R6 ;  /* 0x00009806130075a7 */ /* 0x00452400080011ff */
[----:B----4-:R-:W-:Y:S05]  /*11390*/  @!P0 NANOSLEEP.SYNCS 0x989680 ;  /* 0x009896800000895d */ /* 0x010fea0003900000 */
[----:B------:R-:W4:Y:S02]  /*113a0*/  @!P0 SYNCS.PHASECHK.TRANS64 P0, [R19+URZ+0x98], R6 ;  /* 0x00009806130085a7 */ /* 0x000f2400080010ff */
[----:B----4-:R-:W-:Y:S05]  /*113b0*/  @!P0 BRA `(.L_x_90) ;  /* 0xfffffffc00f08947 */ /* 0x010fea000383ffff */
[----:B------:R-:W-:Y:S05]  /*113c0*/  BRA `(.L_x_87) ;  /* 0xffffff74003c7947 */ /* 0x000fea000383ffff */
.L_x_94:
[----:B------:R-:W-:Y:S07]  /*113d0*/  MOV R0, UR21 ;  /* 0x0000001500007c02 */ /* 0x000fee0008000f00 */
.L_x_243:
[----:B------:R1:W1:Y:S02]  /*113e0*/  SYNCS.PHASECHK.TRANS64.TRYWAIT P0, [R0+URZ+0x70], R5 ;  /* 0x00007005000075a7 */ /* 0x00026400080011ff */
[----:B-1----:R-:W-:Y:S05]  /*113f0*/  @!P0 NANOSLEEP.SYNCS 0x989680 ;  /* 0x009896800000895d */ /* 0x002fea0003900000 */
[----:B------:R-:W1:Y:S02]  /*11400*/  @!P0 SYNCS.PHASECHK.TRANS64 P0, [R0+URZ+0x70], R5 ;  /* 0x00007005000085a7 */ /* 0x000e6400080010ff */
[----:B-1----:R-:W-:Y:S05]  /*11410*/  @!P0 BRA `(.L_x_243) ;  /* 0xfffffffc00f08947 */ /* 0x002fea000383ffff */
[----:B------:R-:W-:Y:S05]  /*11420*/  BRA `(.L_x_244) ;  /* 0xffffff7400c87947 */ /* 0x000fea000383ffff */
.L_x_100:
[----:B------:R-:W-:Y:S07]  /*11430*/  MOV R0, UR21 ;  /* 0x0000001500007c02 */ /* 0x000fee0008000f00 */
.L_x_245:
[----:B-1----:R1:W4:Y:S02]  /*11440*/  SYNCS.PHASECHK.TRANS64.TRYWAIT P0, [R0+URZ+0x78], R5 ;  /* 0x00007805000075a7 */ /* 0x00232400080011ff */
[----:B----4-:R-:W-:Y:S05]  /*11450*/  @!P0 NANOSLEEP.SYNCS 0x989680 ;  /* 0x009896800000895d */ /* 0x010fea0003900000 */
[----:B------:R-:W4:Y:S02]  /*11460*/  @!P0 SYNCS.PHASECHK.TRANS64 P0, [R0+URZ+0x78], R5 ;  /* 0x00007805000085a7 */ /* 0x000f2400080010ff */
[----:B----4-:R-:W-:Y:S05]  /*11470*/  @!P0 BRA `(.L_x_245) ;  /* 0xfffffffc00f08947 */ /* 0x010fea000383ffff */
[----:B------:R-:W-:Y:S05]  /*11480*/  BRA `(.L_x_246) ;  /* 0xffffff7800207947 */ /* 0x000fea000383ffff */
.L_x_106:
[----:B-1--4-:R-:W-:Y:S07]  /*11490*/  MOV R0, UR21 ;  /* 0x0000001500007c02 */ /* 0x012fee0008000f00 */
.L_x_247:
[----:B-1----:R1:W4:Y:S02]  /*114a0*/  SYNCS.PHASECHK.TRANS64.TRYWAIT P0, [R0+URZ+0x80], R5 ;  /* 0x00008005000075a7 */ /* 0x00232400080011ff */
[----:B----4-:R-:W-:Y:S05]  /*114b0*/  @!P0 NANOSLEEP.SYNCS 0x989680 ;  /* 0x009896800000895d */ /* 0x010fea0003900000 */
[----:B------:R-:W4:Y:S02]  /*114c0*/  @!P0 SYNCS.PHASECHK.TRANS64 P0, [R0+URZ+0x80], R5 ;  /* 0x00008005000085a7 */ /* 0x000f2400080010ff */
[----:B----4-:R-:W-:Y:S05]  /*114d0*/  @!P0 BRA `(.L_x_247) ;  /* 0xfffffffc00f08947 */ /* 0x010fea000383ffff */
[----:B------:R-:W-:Y:S05]  /*114e0*/  BRA `(.L_x_248) ;  /* 0xffffff7800787947 */ /* 0x000fea000383ffff */
.L_x_112:
[----:B-1--4-:R-:W-:Y:S07]  /*114f0*/  MOV R0, UR21 ;  /* 0x0000001500007c02 */ /* 0x012fee0008000f00 */
.L_x_249:
[----:B-1----:R1:W4:Y:S02]  /*11500*/  SYNCS.PHASECHK.TRANS64.TRYWAIT P0, [R0+URZ+0x88], R5 ;  /* 0x00008805000075a7 */ /* 0x00232400080011ff */
[----:B----4-:R-:W-:Y:S05]  /*11510*/  @!P0 NANOSLEEP.SYNCS 0x989680 ;  /* 0x009896800000895d */ /* 0x010fea0003900000 */
[----:B------:R-:W4:Y:S02]  /*11520*/  @!P0 SYNCS.PHASECHK.TRANS64 P0, [R0+URZ+0x88], R5 ;  /* 0x00008805000085a7 */ /* 0x000f2400080010ff */
[----:B----4-:R-:W-:Y:S05]  /*11530*/  @!P0 BRA `(.L_x_249) ;  /* 0xfffffffc00f08947 */ /* 0x010fea000383ffff */
[----:B------:R-:W-:Y:S05]  /*11540*/  BRA `(.L_x_250) ;  /* 0xffffff7800d07947 */ /* 0x000fea000383ffff */
.L_x_118:
[----:B----4-:R-:W-:Y:S07]  /*11550*/  MOV R0, UR8 ;  /* 0x0000000800007c02 */ /* 0x010fee0008000f00 */
.L_x_251:
[----:B-1----:R1:W4:Y:S02]  /*11560*/  SYNCS.PHASECHK.TRANS64.TRYWAIT P0, [R0+URZ+0x180], R5 ;  /* 0x00018005000075a7 */ /* 0x00232400080011ff */
[----:B----4-:R-:W-:Y:S05]  /*11570*/  @!P0 NANOSLEEP.SYNCS 0x989680 ;  /* 0x009896800000895d */ /* 0x010fea0003900000 */
[----:B------:R-:W4:Y:S02]  /*11580*/  @!P0 SYNCS.PHASECHK.TRANS64 P0, [R0+URZ+0x180], R5 ;  /* 0x00018005000085a7 */ /* 0x000f2400080010ff */
[----:B----4-:R-:W-:Y:S05]  /*11590*/  @!P0 BRA `(.L_x_251) ;  /* 0xfffffffc00f08947 */ /* 0x010fea000383ffff */
[----:B------:R-:W-:Y:S05]  /*115a0*/  BRA `(.L_x_252) ;  /* 0xffffff7c00387947 */ /* 0x000fea000383ffff */
.L_x_122:
[----:B------:R-:W-:-:S07]  /*115b0*/  MOV R0, UR21 ;  /* 0x0000001500007c02 */ /* 0x000fce0008000f00 */
.L_x_253:
[----:B-1----:R1:W4:Y:S02]  /*115c0*/  SYNCS.PHASECHK.TRANS64.TRYWAIT P0, [R0+URZ+0x70], R3 ;  /* 0x00007003000075a7 */ /* 0x00232400080011ff */
[----:B----4-:R-:W-:Y:S05]  /*115d0*/  @!P0 NANOSLEEP.SYNCS 0x989680 ;  /* 0x009896800000895d */ /* 0x010fea0003900000 */
[----:B------:R-:W4:Y:S02]  /*115e0*/  @!P0 SYNCS.PHASECHK.TRANS64 P0, [R0+URZ+0x70], R3 ;  /* 0x00007003000085a7 */ /* 0x000f2400080010ff */
[----:B----4-:R-:W-:Y:S05]  /*115f0*/  @!P0 BRA `(.L_x_253) ;  /* 0xfffffffc00f08947 */ /* 0x010fea000383ffff */
[----:B------:R-:W-:Y:S05]  /*11600*/  BRA `(.L_x_254) ;  /* 0xffffff7c00987947 */ /* 0x000fea000383ffff */
.L_x_124:
[----:B-1----:R-:W-:-:S07]  /*11610*/  MOV R0, UR21 ;  /* 0x0000001500007c02 */ /* 0x002fce0008000f00 */
.L_x_255:
[----:B-1----:R1:W4:Y:S02]  /*11620*/  SYNCS.PHASECHK.TRANS64.TRYWAIT P0, [R0+URZ+0x78], R3 ;  /* 0x00007803000075a7 */ /* 0x00232400080011ff */
[----:B----4-:R-:W-:Y:S05]  /*11630*/  @!P0 NANOSLEEP.SYNCS 0x989680 ;  /* 0x009896800000895d */ /* 0x010fea0003900000 */
[----:B------:R-:W4:Y:S02]  /*11640*/  @!P0 SYNCS.PHASECHK.TRANS64 P0, [R0+URZ+0x78], R3 ;  /* 0x00007803000085a7 */ /* 0x000f2400080010ff */
[----:B----4-:R-:W-:Y:S05]  /*11650*/  @!P0 BRA `(.L_x_255) ;  /* 0xfffffffc00f08947 */ /* 0x010fea000383ffff */
[----:B------:R-:W-:Y:S05]  /*11660*/  BRA `(.L_x_256) ;  /* 0xffffff7c00907947 */ /* 0x000fea000383ffff */
.L_x_126:
[----:B-1----:R-:W-:-:S07]  /*11670*/  MOV R0, UR21 ;  /* 0x0000001500007c02 */ /* 0x002fce0008000f00 */
.L_x_257:
[----:B-1----:R1:W4:Y:S02]  /*11680*/  SYNCS.PHASECHK.TRANS64.TRYWAIT P0, [R0+URZ+0x80], R3 ;  /* 0x00008003000075a7 */ /* 0x00232400080011ff */
[----:B----4-:R-:W-:Y:S05]  /*11690*/  @!P0 NANOSLEEP.SYNCS 0x989680 ;  /* 0x009896800000895d */ /* 0x010fea0003900000 */
[----:B------:R-:W4:Y:S02]  /*116a0*/  @!P0 SYNCS.PHASECHK.TRANS64 P0, [R0+URZ+0x80], R3 ;  /* 0x00008003000085a7 */ /* 0x000f2400080010ff */
[----:B----4-:R-:W-:Y:S05]  /*116b0*/  @!P0 BRA `(.L_x_257) ;  /* 0xfffffffc00f08947 */ /* 0x010fea000383ffff */
[----:B------:R-:W-:Y:S05]  /*116c0*/  BRA `(.L_x_258) ;  /* 0xffffff7c00887947 */ /* 0x000fea000383ffff */
.L_x_135:
[----:B------:R-:W-:Y:S07]  /*116d0*/  MOV R0, UR6 ;  /* 0x0000000600007c02 */ /* 0x000fee0008000f00 */
.L_x_259:
[----:B---3--:R3:W4:Y:S02]  /*116e0*/  SYNCS.PHASECHK.TRANS64.TRYWAIT P0, [R0+URZ+0x180], R3 ;  /* 0x00018003000075a7 */ /* 0x00872400080011ff */
[----:B----4-:R-:W-:Y:S05]  /*116f0*/  @!P0 NANOSLEEP.SYNCS 0x989680 ;  /* 0x009896800000895d */ /* 0x010fea0003900000 */
[----:B------:R-:W4:Y:S02]  /*11700*/  @!P0 SYNCS.PHASECHK.TRANS64 P0, [R0+URZ+0x180], R3 ;  /* 0x00018003000085a7 */ /* 0x000f2400080010ff */
[----:B----4-:R-:W-:Y:S05]  /*11710*/  @!P0 BRA `(.L_x_259) ;  /* 0xfffffffc00f08947 */ /* 0x010fea000383ffff */
[----:B------:R-:W-:Y:S05]  /*11720*/  BRA `(.L_x_260) ;  /* 0xffffff88002c7947 */ /* 0x000fea000383ffff */
.L_x_144:
[----:B------:R-:W-:Y:S07]  /*11730*/  MOV R15, 0xffffffff ;  /* 0xffffffff000f7802 */ /* 0x000fee0000000f00 */
[----:B---345:R-:W-:Y:S05]  /*11740*/  WARPSYNC.COLLECTIVE R15, `(.L_x_261) ;  /* 0x000000000f0c7348 */ /* 0x038fea0003c00000 */
[----:B------:R-:W-:Y:S02]  /*11750*/  ELECT P6, UR79, PT ;  /* 0x00000000004f782f */ /* 0x000fe400038c0000 */
[----:B------:R-:W-:Y:S01]  /*11760*/  MOV R14, UR79 ;  /* 0x0000004f000e7c02 */ /* 0x000fe20008000f00 */
[----:B---345:R-:W-:Y:S10]  /*11770*/  ENDCOLLECTIVE ;  /* 0x000000000000791b */ /* 0x038ff40003800000 */
.L_x_261:
[----:B------:R-:W-:Y:S05]  /*11780*/  BRA `(.L_x_262) ;  /* 0xffffff8c00447947 */ /* 0x000fea000383ffff */
.L_x_149:
[----:B--2---:R-:W-:Y:S04]  /*11790*/  MOV R3, UR43 ;  /* 0x0000002b00037c02 */ /* 0x004fe80008000f00 */
[----:B------:R2:W1:Y:S03]  /*117a0*/  SYNCS.PHASECHK.TRANS64.TRYWAIT P0, [R3+URZ+0x50], R2 ;  /* 0x00005002030075a7 */ /* 0x00046600080011ff */
[----:B-1----:R-:W-:Y:S05]  /*117b0*/  @!P0 NANOSLEEP.SYNCS 0x989680 ;  /* 0x009896800000895d */ /* 0x002fea0003900000 */
[----:B------:R-:W1:Y:S02]  /*117c0*/  @!P0 SYNCS.PHASECHK.TRANS64 P0, [R3+URZ+0x50], R2 ;  /* 0x00005002030085a7 */ /* 0x000e6400080010ff */
[----:B-1----:R-:W-:Y:S05]  /*117d0*/  @!P0 BRA `(.L_x_149) ;  /* 0xfffffffc00ec8947 */ /* 0x002fea000383ffff */
[----:B------:R-:W-:Y:S05]  /*117e0*/  BRA `(.L_x_148) ;  /* 0xffffff8c00e47947 */ /* 0x000fea000383ffff */
.L_x_153:
[----:B------:R1:W1:Y:S02]  /*117f0*/  SYNCS.PHASECHK.TRANS64.TRYWAIT P1, [R97+URZ+0x120], R0 ;  /* 0x00012000610075a7 */ /* 0x00026400080211ff */
[----:B-1----:R-:W-:Y:S05]  /*11800*/  @!P1 NANOSLEEP.SYNCS 0x989680 ;  /* 0x009896800000995d */ /* 0x002fea0003900000 */
[----:B------:R-:W1:Y:S02]  /*11810*/  @!P1 SYNCS.PHASECHK.TRANS64 P1, [R97+URZ+0x120], R0 ;  /* 0x00012000610095a7 */ /* 0x000e6400080210ff */
[----:B-1----:R-:W-:Y:S05]  /*11820*/  @!P1 BRA `(.L_x_153) ;  /* 0xfffffffc00f09947 */ /* 0x002fea000383ffff */
[----:B------:R-:W-:Y:S05]  /*11830*/  BRA `(.L_x_152) ;  /* 0xffffff90007c7947 */ /* 0x000fea000383ffff */
.L_x_160:
[----:B--2---:R-:W-:Y:S04]  /*11840*/  MOV R3, UR43 ;  /* 0x0000002b00037c02 */ /* 0x004fe80008000f00 */
[----:B------:R2:W3:Y:S03]  /*11850*/  SYNCS.PHASECHK.TRANS64.TRYWAIT P1, [R3+URZ+0x58], R0 ;  /* 0x00005800030075a7 */ /* 0x0004e600080211ff */
[----:B---3--:R-:W-:Y:S05]  /*11860*/  @!P1 NANOSLEEP.SYNCS 0x989680 ;  /* 0x009896800000995d */ /* 0x008fea0003900000 */
[----:B------:R-:W3:Y:S02]  /*11870*/  @!P1 SYNCS.PHASECHK.TRANS64 P1, [R3+URZ+0x58], R0 ;  /* 0x00005800030095a7 */ /* 0x000ee400080210ff */
[----:B---3--:R-:W-:Y:S05]  /*11880*/  @!P1 BRA `(.L_x_160) ;  /* 0xfffffffc00ec9947 */ /* 0x008fea000383ffff */
[----:B------:R-:W-:Y:S05]  /*11890*/  BRA `(.L_x_159) ;  /* 0xffffff9c00947947 */ /* 0x000fea000383ffff */
.L_x_168:
[----:B--2---:R-:W-:Y:S04]  /*118a0*/  MOV R0, UR43 ;  /* 0x0000002b00007c02 */ /* 0x004fe80008000f00 */
[----:B------:R2:W1:Y:S03]  /*118b0*/  SYNCS.PHASECHK.TRANS64.TRYWAIT P1, [R0+URZ+0x60], R3 ;  /* 0x00006003000075a7 */ /* 0x00046600080211ff */
[----:B-1----:R-:W-:Y:S05]  /*118c0*/  @!P1 NANOSLEEP.SYNCS 0x989680 ;  /* 0x009896800000995d */ /* 0x002fea0003900000 */
[----:B------:R-:W1:Y:S02]  /*118d0*/  @!P1 SYNCS.PHASECHK.TRANS64 P1, [R0+URZ+0x60], R3 ;  /* 0x00006003000095a7 */ /* 0x000e6400080210ff */
[----:B-1----:R-:W-:Y:S05]  /*118e0*/  @!P1 BRA `(.L_x_168) ;  /* 0xfffffffc00ec9947 */ /* 0x002fea000383ffff */
[----:B------:R-:W-:Y:S05]  /*118f0*/  BRA `(.L_x_167) ;  /* 0xffffffa800fc7947 */ /* 0x000fea000383ffff */
.L_x_176:
[----:B--2---:R-:W-:Y:S04]  /*11900*/  MOV R0, UR43 ;  /* 0x0000002b00007c02 */ /* 0x004fe80008000f00 */
[----:B------:R2:W1:Y:S03]  /*11910*/  SYNCS.PHASECHK.TRANS64.TRYWAIT P1, [R0+URZ+0x68], R3 ;  /* 0x00006803000075a7 */ /* 0x00046600080211ff */
[----:B-1----:R-:W-:Y:S05]  /*11920*/  @!P1 NANOSLEEP.SYNCS 0x989680 ;  /* 0x009896800000995d */ /* 0x002fea0003900000 */
[----:B------:R-:W1:Y:S02]  /*11930*/  @!P1 SYNCS.PHASECHK.TRANS64 P1, [R0+URZ+0x68], R3 ;  /* 0x00006803000095a7 */ /* 0x000e6400080210ff */
[----:B-1----:R-:W-:Y:S05]  /*11940*/  @!P1 BRA `(.L_x_176) ;  /* 0xfffffffc00ec9947 */ /* 0x002fea000383ffff */
[----:B------:R-:W-:Y:S05]  /*11950*/  BRA `(.L_x_175) ;  /* 0xffffffb800747947 */ /* 0x000fea000383ffff */
.L_x_188:
[----:B------:R-:W-:Y:S07]  /*11960*/  MOV R4, UR24 ;  /* 0x0000001800047c02 */ /* 0x000fee0008000f00 */
.L_x_263:
[----:B--2---:R2:W4:Y:S02]  /*11970*/  SYNCS.PHASECHK.TRANS64.TRYWAIT P0, [R4+URZ+0xa0], R5 ;  /* 0x0000a005040075a7 */ /* 0x00452400080011ff */
[----:B----4-:R-:W-:Y:S05]  /*11980*/  @!P0 NANOSLEEP.SYNCS 0x989680 ;  /* 0x009896800000895d */ /* 0x010fea0003900000 */
[----:B------:R-:W4:Y:S02]  /*11990*/  @!P0 SYNCS.PHASECHK.TRANS64 P0, [R4+URZ+0xa0], R5 ;  /* 0x0000a005040085a7 */ /* 0x000f2400080010ff */
[----:B----4-:R-:W-:Y:S05]  /*119a0*/  @!P0 BRA `(.L_x_263) ;  /* 0xfffffffc00f08947 */ /* 0x010fea000383ffff */
[----:B------:R-:W-:Y:S05]  /*119b0*/  BRA `(.L_x_264) ;  /* 0xffffffd000947947 */ /* 0x000fea000383ffff */
.L_x_191:
[----:B------:R-:W-:Y:S07]  /*119c0*/  MOV R4, UR24 ;  /* 0x0000001800047c02 */ /* 0x000fee0008000f00 */
.L_x_265:
[----:B-1----:R1:W2:Y:S02]  /*119d0*/  SYNCS.PHASECHK.TRANS64.TRYWAIT P1, [R4+URZ+0x1c0], R5 ;  /* 0x0001c005040075a7 */ /* 0x0022a400080211ff */
[----:B--2---:R-:W-:Y:S05]  /*119e0*/  @!P1 NANOSLEEP.SYNCS 0x989680 ;  /* 0x009896800000995d */ /* 0x004fea0003900000 */
[----:B------:R-:W2:Y:S02]  /*119f0*/  @!P1 SYNCS.PHASECHK.TRANS64 P1, [R4+URZ+0x1c0], R5 ;  /* 0x0001c005040095a7 */ /* 0x000ea400080210ff */
[----:B--2---:R-:W-:Y:S05]  /*11a00*/  @!P1 BRA `(.L_x_265) ;  /* 0xfffffffc00f09947 */ /* 0x004fea000383ffff */
[----:B------:R-:W-:Y:S05]  /*11a10*/  BRA `(.L_x_266) ;  /* 0xffffffd000f07947 */ /* 0x000fea000383ffff */
.L_x_207:
[----:B-1----:R-:W-:-:S07]  /*11a20*/  MOV R4, UR8 ;  /* 0x0000000800047c02 */ /* 0x002fce0008000f00 */
.L_x_267:
[----:B-1----:R1:W3:Y:S02]  /*11a30*/  SYNCS.PHASECHK.TRANS64.TRYWAIT P0, [R4+URZ+0x140], R5 ;  /* 0x00014005040075a7 */ /* 0x0022e400080011ff */
[----:B---3--:R-:W-:Y:S05]  /*11a40*/  @!P0 NANOSLEEP.SYNCS 0x989680 ;  /* 0x009896800000895d */ /* 0x008fea0003900000 */
[----:B------:R-:W3:Y:S02]  /*11a50*/  @!P0 SYNCS.PHASECHK.TRANS64 P0, [R4+URZ+0x140], R5 ;  /* 0x00014005040085a7 */ /* 0x000ee400080010ff */
[----:B---3--:R-:W-:Y:S05]  /*11a60*/  @!P0 BRA `(.L_x_267) ;  /* 0xfffffffc00f08947 */ /* 0x008fea000383ffff */
[----:B------:R-:W-:Y:S05]  /*11a70*/  BRA `(.L_x_268) ;  /* 0xffffffe800947947 */ /* 0x000fea000383ffff */
.L_x_209:
[----:B------:R-:W-:Y:S07]  /*11a80*/  MOV R4, UR7 ;  /* 0x0000000700047c02 */ /* 0x000fee0008000f00 */
.L_x_269:
[----:B-1----:R1:W2:Y:S02]  /*11a90*/  SYNCS.PHASECHK.TRANS64.TRYWAIT P0, [R4+URZ], R5 ;  /* 0x00000005040075a7 */ /* 0x0022a400080011ff */
[----:B--2---:R-:W-:Y:S05]  /*11aa0*/  @!P0 NANOSLEEP.SYNCS 0x989680 ;  /* 0x009896800000895d */ /* 0x004fea0003900000 */
[----:B------:R-:W2:Y:S02]  /*11ab0*/  @!P0 SYNCS.PHASECHK.TRANS64 P0, [R4+URZ], R5 ;  /* 0x00000005040085a7 */ /* 0x000ea400080010ff */
[----:B--2---:R-:W-:Y:S05]  /*11ac0*/  @!P0 BRA `(.L_x_269) ;  /* 0xfffffffc00f08947 */ /* 0x004fea000383ffff */
[----:B------:R-:W-:Y:S05]  /*11ad0*/  BRA `(.L_x_208) ;  /* 0xffffffe800c87947 */ /* 0x000fea000383ffff */
.L_x_213:
[----:B------:R-:W-:-:S07]  /*11ae0*/  MOV R4, UR6 ;  /* 0x0000000600047c02 */ /* 0x000fce0008000f00 */
.L_x_270:
[----:B--2---:R2:W3:Y:S02]  /*11af0*/  SYNCS.PHASECHK.TRANS64.TRYWAIT P0, [R4+URZ+0x180], R5 ;  /* 0x00018005040075a7 */ /* 0x0044e400080011ff */
[----:B---3--:R-:W-:Y:S05]  /*11b00*/  @!P0 NANOSLEEP.SYNCS 0x989680 ;  /* 0x009896800000895d */ /* 0x008fea0003900000 */
[----:B------:R-:W3:Y:S02]  /*11b10*/  @!P0 SYNCS.PHASECHK.TRANS64 P0, [R4+URZ+0x180], R5 ;  /* 0x00018005040085a7 */ /* 0x000ee400080010ff */
[----:B---3--:R-:W-:Y:S05]  /*11b20*/  @!P0 BRA `(.L_x_270) ;  /* 0xfffffffc00f08947 */ /* 0x008fea000383ffff */
[----:B------:R-:W-:Y:S05]  /*11b30*/  BRA `(.L_x_271) ;  /* 0xffffffec00907947 */ /* 0x000fea000383ffff */
.L_x_217:
[----:B--2---:R-:W-:-:S07]  /*11b40*/  MOV R0, UR6 ;  /* 0x0000000600007c02 */ /* 0x004fce0008000f00 */
.L_x_272:
[----:B--2---:R2:W4:Y:S02]  /*11b50*/  SYNCS.PHASECHK.TRANS64.TRYWAIT P0, [R0+URZ+0x140], R5 ;  /* 0x00014005000075a7 */ /* 0x00452400080011ff */
[----:B----4-:R-:W-:Y:S05]  /*11b60*/  @!P0 NANOSLEEP.SYNCS 0x989680 ;  /* 0x009896800000895d */ /* 0x010fea0003900000 */
[----:B------:R-:W4:Y:S02]  /*11b70*/  @!P0 SYNCS.PHASECHK.TRANS64 P0, [R0+URZ+0x140], R5 ;  /* 0x00014005000085a7 */ /* 0x000f2400080010ff */
[----:B----4-:R-:W-:Y:S05]  /*11b80*/  @!P0 BRA `(.L_x_272) ;  /* 0xfffffffc00f08947 */ /* 0x010fea000383ffff */
[----:B------:R-:W-:Y:S05]  /*11b90*/  BRA `(.L_x_273) ;  /* 0xfffffff0000c7947 */ /* 0x000fea000383ffff */
.L_x_219:
[----:B--2---:R-:W-:-:S07]  /*11ba0*/  MOV R0, UR6 ;  /* 0x0000000600007c02 */ /* 0x004fce0008000f00 */
.L_x_274:
[----:B--2---:R2:W4:Y:S02]  /*11bb0*/  SYNCS.PHASECHK.TRANS64.TRYWAIT P0, [R0+URZ+0x140], R3 ;  /* 0x00014003000075a7 */ /* 0x00452400080011ff */
[----:B----4-:R-:W-:Y:S05]  /*11bc0*/  @!P0 NANOSLEEP.SYNCS 0x989680 ;  /* 0x009896800000895d */ /* 0x010fea0003900000 */
[----:B------:R-:W4:Y:S02]  /*11bd0*/  @!P0 SYNCS.PHASECHK.TRANS64 P0, [R0+URZ+0x140], R3 ;  /* 0x00014003000085a7 */ /* 0x000f2400080010ff */
[----:B----4-:R-:W-:Y:S05]  /*11be0*/  @!P0 BRA `(.L_x_274) ;  /* 0xfffffffc00f08947 */ /* 0x010fea000383ffff */
[----:B------:R-:W-:Y:S05]  /*11bf0*/  BRA `(.L_x_275) ;  /* 0xfffffff000207947 */ /* 0x000fea000383ffff */
.L_x_221:
[----:B------:R-:W-:-:S07]  /*11c00*/  MOV R0, UR6 ;  /* 0x0000000600007c02 */ /* 0x000fce0008000f00 */
.L_x_276:
[----:B-1----:R1:W2:Y:S02]  /*11c10*/  SYNCS.PHASECHK.TRANS64.TRYWAIT P0, [R0+URZ+0x140], R3 ;  /* 0x00014003000075a7 */ /* 0x0022a400080011ff */
[----:B--2---:R-:W-:Y:S05]  /*11c20*/  @!P0 NANOSLEEP.SYNCS 0x989680 ;  /* 0x009896800000895d */ /* 0x004fea0003900000 */
[----:B------:R-:W2:Y:S02]  /*11c30*/  @!P0 SYNCS.PHASECHK.TRANS64 P0, [R0+URZ+0x140], R3 ;  /* 0x00014003000085a7 */ /* 0x000ea400080010ff */
[----:B--2---:R-:W-:Y:S05]  /*11c40*/  @!P0 BRA `(.L_x_276) ;  /* 0xfffffffc00f08947 */ /* 0x004fea000383ffff */
[----:B------:R-:W-:Y:S05]  /*11c50*/  BRA `(.L_x_277) ;  /* 0xfffffff000347947 */ /* 0x000fea000383ffff */
.L_x_223:
[----:B------:R-:W-:-:S07]  /*11c60*/  MOV R0, UR7 ;  /* 0x0000000700007c02 */ /* 0x000fce0008000f00 */
.L_x_278:
[----:B-1----:R1:W2:Y:S02]  /*11c70*/  SYNCS.PHASECHK.TRANS64.TRYWAIT P0, [R0+URZ+0x140], R3 ;  /* 0x00014003000075a7 */ /* 0x0022a400080011ff */
[----:B--2---:R-:W-:Y:S05]  /*11c80*/  @!P0 NANOSLEEP.SYNCS 0x989680 ;  /* 0x009896800000895d */ /* 0x004fea0003900000 */
[----:B------:R-:W2:Y:S02]  /*11c90*/  @!P0 SYNCS.PHASECHK.TRANS64 P0, [R0+URZ+0x140], R3 ;  /* 0x00014003000085a7 */ /* 0x000ea400080010ff */
[----:B--2---:R-:W-:Y:S05]  /*11ca0*/  @!P0 BRA `(.L_x_278) ;  /* 0xfffffffc00f08947 */ /* 0x004fea000383ffff */
[----:B------:R-:W-:Y:S05]  /*11cb0*/  BRA `(.L_x_279) ;  /* 0xfffffff000447947 */ /* 0x000fea000383ffff */
        .weak           $__internal_0_$__cuda_sm10x_tcgen05_guardrail_trap_col_being_dealloced_not_returned_by_alloc
        .type           $__internal_0_$__cuda_sm10x_tcgen05_guardrail_trap_col_being_dealloced_not_returned_by_alloc,@function
        .size           $__internal_0_$__cuda_sm10x_tcgen05_guardrail_trap_col_being_dealloced_not_returned_by_alloc,($__internal_1_$__cuda_sm10x_tcgen05_guardrail_trap_phase_invalid_during_alloc - $__internal_0_$__cuda_sm10x_tcgen05_guardrail_trap_col_being_dealloced_not_returned_by_alloc)
$__internal_0_$__cuda_sm10x_tcgen05_guardrail_trap_col_being_dealloced_not_returned_by_alloc:
[----:B------:R-:W-:Y:S05]  /*11cc0*/  BPT.TRAP 0x1 ;  /* 0x000000040000795c */ /* 0x000fea0000300000 */
[----:B------:R-:W-:-:S04]  /*11cd0*/  HFMA2 R3, -RZ, RZ, 0, 0 ;  /* 0x00000000ff037431 */ /* 0x000fc800000001ff */
[----:B------:R-:W-:Y:S05]  /*11ce0*/  RET.REL.NODEC R2 `(_ZN7cutlass13device_kernelINS_4gemm6kernel13GemmUniversalINS1_17GroupProblemShapeIN4cute5tupleIJiiiEEEEENS1_10collective13CollectiveMmaINS1_40MainloopSm100ArrayTmaUmmaWarpSpecializedILi5ELi8ELi4ENS6_IJNS5_1CILi1EEESD_SD_EEEEENS6_IJNSC_ILi128EEESG_NSC_ILi64EEEEEENS_10bfloat16_tEPNS6_IJlSD_NSC_ILi0EEEEEESJ_SM_NS5_8TiledMMAINS5_8MMA_AtomIJNS5_20SM100_MMA_F16BF16_SSISJ_SJ_fLi128ELi128ELNS5_4UMMA5MajorE0ELSR_0ELNSQ_7ScaleInE0ELSS_0EEEEEENS5_6LayoutISE_NS6_IJSK_SK_SK_EEEEENS6_IJNS5_10UnderscoreESY_SY_EEEEENS5_13SM90_TMA_LOADENS5_14ComposedLayoutINS5_7SwizzleILi3ELi4ELi3EEENS5_18smem_ptr_flag_bitsILi16EEENSV_INS6_IJNSC_ILi8EEESH_EEENS6_IJSH_SD_EEEEEEEvNS5_8identityES11_S1B_vS1C_EENS_8epilogue10collective18CollectiveEpilogueINS1E_31Sm100PtrArrayTmaWarpSpecializedILi4ELi2ELi32ELb1ELb0EEEJSI_NS6_IJNSV_ISG_SD_EENSV_INSC_ILi32EEESD_EEEEENS_6half_tEPNS6_IJSD_lSK_EEES1N_S1P_NS1E_6fusion15FusionCallbacksIS1I_NS1Q_17LinearCombinationIS1N_fS1N_fLNS_15FloatRoundStyleE2EEESI_S1M_JEEENS5_5SM1004TMEM4LOAD26SM100_TMEM_LOAD_16dp256b4xES11_NS12_IS14_S16_NSV_INS6_IJSH_S17_EEENS6_IJSD_SH_EEEEEEENS5_17SM75_U16x8_LDSM_TENS5_14SM90_TMA_STOREES23_NS5_17SM90_U16x8_STSM_TENS5_39AutoVectorizingCopyWithAssumedAlignmentILi128EEEEEEvvEEEEvNT_6ParamsE) ;  /* 0xfffffee002c47950 */ /* 0x000fea0003c3ffff */
        .weak           $__internal_1_$__cuda_sm10x_tcgen05_guardrail_trap_phase_invalid_during_alloc
        .type           $__internal_1_$__cuda_sm10x_tcgen05_guardrail_trap_phase_invalid_during_alloc,@function
        .size           $__internal_1_$__cuda_sm10x_tcgen05_guardrail_trap_phase_invalid_during_alloc,($__internal_2_$__cuda_sm10x_tcgen05_guardrail_trap_unallocated_columns_being_dealloced - $__internal_1_$__cuda_sm10x_tcgen05_guardrail_trap_phase_invalid_during_alloc)
$__internal_1_$__cuda_sm10x_tcgen05_guardrail_trap_phase_invalid_during_alloc:
[----:B------:R-:W-:Y:S05]  /*11cf0*/  BPT.TRAP 0x1 ;  /* 0x000000040000795c */ /* 0x000fea0000300000 */
[----:B------:R-:W-:-:S04]  /*11d00*/  MOV R3, 0x0 ;  /* 0x0000000000037802 */ /* 0x000fc80000000f00 */
[----:B------:R-:W-:Y:S05]  /*11d10*/  RET.REL.NODEC R2 `(_ZN7cutlass13device_kernelINS_4gemm6kernel13GemmUniversalINS1_17GroupProblemShapeIN4cute5tupleIJiiiEEEEENS1_10collective13CollectiveMmaINS1_40MainloopSm100ArrayTmaUmmaWarpSpecializedILi5ELi8ELi4ENS6_IJNS5_1CILi1EEESD_SD_EEEEENS6_IJNSC_ILi128EEESG_NSC_ILi64EEEEEENS_10bfloat16_tEPNS6_IJlSD_NSC_ILi0EEEEEESJ_SM_NS5_8TiledMMAINS5_8MMA_AtomIJNS5_20SM100_MMA_F16BF16_SSISJ_SJ_fLi128ELi128ELNS5_4UMMA5MajorE0ELSR_0ELNSQ_7ScaleInE0ELSS_0EEEEEENS5_6LayoutISE_NS6_IJSK_SK_SK_EEEEENS6_IJNS5_10UnderscoreESY_SY_EEEEENS5_13SM90_TMA_LOADENS5_14ComposedLayoutINS5_7SwizzleILi3ELi4ELi3EEENS5_18smem_ptr_flag_bitsILi16EEENSV_INS6_IJNSC_ILi8EEESH_EEENS6_IJSH_SD_EEEEEEEvNS5_8identityES11_S1B_vS1C_EENS_8epilogue10collective18CollectiveEpilogueINS1E_31Sm100PtrArrayTmaWarpSpecializedILi4ELi2ELi32ELb1ELb0EEEJSI_NS6_IJNSV_ISG_SD_EENSV_INSC_ILi32EEESD_EEEEENS_6half_tEPNS6_IJSD_lSK_EEES1N_S1P_NS1E_6fusion15FusionCallbacksIS1I_NS1Q_17LinearCombinationIS1N_fS1N_fLNS_15FloatRoundStyleE2EEESI_S1M_JEEENS5_5SM1004TMEM4LOAD26SM100_TMEM_LOAD_16dp256b4xES11_NS12_IS14_S16_NSV_INS6_IJSH_S17_EEENS6_IJSD_SH_EEEEEEENS5_17SM75_U16x8_LDSM_TENS5_14SM90_TMA_STOREES23_NS5_17SM90_U16x8_STSM_TENS5_39AutoVectorizingCopyWithAssumedAlignmentILi128EEEEEEvvEEEEvNT_6ParamsE) ;  /* 0xfffffee002b87950 */ /* 0x000fea0003c3ffff */
        .weak           $__internal_2_$__cuda_sm10x_tcgen05_guardrail_trap_unallocated_columns_being_dealloced
        .type           $__internal_2_$__cuda_sm10x_tcgen05_guardrail_trap_unallocated_columns_being_dealloced,@function
        .size           $__internal_2_$__cuda_sm10x_tcgen05_guardrail_trap_unallocated_columns_being_dealloced,($__internal_3_$__cuda_sm20_div_u64 - $__internal_2_$__cuda_sm10x_tcgen05_guardrail_trap_unallocated_columns_being_dealloced)
$__internal_2_$__cuda_sm10x_tcgen05_guardrail_trap_unallocated_columns_being_dealloced:
[----:B------:R-:W-:Y:S05]  /*11d20*/  BPT.TRAP 0x1 ;  /* 0x000000040000795c */ /* 0x000fea0000300000 */
[----:B------:R-:W-:-:S04]  /*11d30*/  HFMA2 R3, -RZ, RZ, 0, 0 ;  /* 0x00000000ff037431 */ /* 0x000fc800000001ff */
[----:B------:R-:W-:Y:S05]  /*11d40*/  RET.REL.NODEC R2 `(_ZN7cutlass13device_kernelINS_4gemm6kernel13GemmUniversalINS1_17GroupProblemShapeIN4cute5tupleIJiiiEEEEENS1_10collective13CollectiveMmaINS1_40MainloopSm100ArrayTmaUmmaWarpSpecializedILi5ELi8ELi4ENS6_IJNS5_1CILi1EEESD_SD_EEEEENS6_IJNSC_ILi128EEESG_NSC_ILi64EEEEEENS_10bfloat16_tEPNS6_IJlSD_NSC_ILi0EEEEEESJ_SM_NS5_8TiledMMAINS5_8MMA_AtomIJNS5_20SM100_MMA_F16BF16_SSISJ_SJ_fLi128ELi128ELNS5_4UMMA5MajorE0ELSR_0ELNSQ_7ScaleInE0ELSS_0EEEEEENS5_6LayoutISE_NS6_IJSK_SK_SK_EEEEENS6_IJNS5_10UnderscoreESY_SY_EEEEENS5_13SM90_TMA_LOADENS5_14ComposedLayoutINS5_7SwizzleILi3ELi4ELi3EEENS5_18smem_ptr_flag_bitsILi16EEENSV_INS6_IJNSC_ILi8EEESH_EEENS6_IJSH_SD_EEEEEEEvNS5_8identityES11_S1B_vS1C_EENS_8epilogue10collective18CollectiveEpilogueINS1E_31Sm100PtrArrayTmaWarpSpecializedILi4ELi2ELi32ELb1ELb0EEEJSI_NS6_IJNSV_ISG_SD_EENSV_INSC_ILi32EEESD_EEEEENS_6half_tEPNS6_IJSD_lSK_EEES1N_S1P_NS1E_6fusion15FusionCallbacksIS1I_NS1Q_17LinearCombinationIS1N_fS1N_fLNS_15FloatRoundStyleE2EEESI_S1M_JEEENS5_5SM1004TMEM4LOAD26SM100_TMEM_LOAD_16dp256b4xES11_NS12_IS14_S16_NSV_INS6_IJSH_S17_EEENS6_IJSD_SH_EEEEEEENS5_17SM75_U16x8_LDSM_TENS5_14SM90_TMA_STOREES23_NS5_17SM90_U16x8_STSM_TENS5_39AutoVectorizingCopyWithAssumedAlignmentILi128EEEEEEvvEEEEvNT_6ParamsE) ;  /* 0xfffffee002ac7950 */ /* 0x000fea0003c3ffff */
        .weak           $__internal_3_$__cuda_sm20_div_u64
        .type           $__internal_3_$__cuda_sm20_div_u64,@function
        .size           $__internal_3_$__cuda_sm20_div_u64,(.L_x_63 - $__internal_3_$__cuda_sm20_div_u64)
$__internal_3_$__cuda_sm20_div_u64:
[----:B------:R-:W-:Y:S01]  /*11d50*/  MOV R30, R14 ;  /* 0x0000000e001e7202 */ /* 0x000fe20000000f00 */
[----:B------:R-:W-:-:S04]  /*11d60*/  IMAD.MOV.U32 R31, RZ, RZ, R3 ;  /* 0x000000ffff1f7224 */ /* 0x000fc800078e0003 */
[----:B------:R-:W1:Y:S08]  /*11d70*/  I2F.U64.RP R23, R30 ;  /* 0x0000001e00177312 */ /* 0x000e700000309000 */
[----:B-1----:R-:W1:Y:S02]  /*11d80*/  MUFU.RCP R24, R23 ;  /* 0x0000001700187308 */ /* 0x002e640000001000 */
[----:B-1----:R-:W-:-:S06]  /*11d90*/  IADD3 R24, PT, PT, R24, 0x1ffffffe, RZ ;  /* 0x1ffffffe18187810 */ /* 0x002fcc0007ffe0ff */
[----:B------:R-:W1:Y:S02]  /*11da0*/  F2I.U64.TRUNC R24, R24 ;  /* 0x0000001800187311 */ /* 0x000e64000020d800 */
[----:B-1----:R-:W-:Y:S01]  /*11db0*/  IMAD.WIDE.U32 R26, R24, R14, RZ ;  /* 0x0000000e181a7225 */ /* 0x002fe200078e00ff */
[----:B------:R-:W-:-:S03]  /*11dc0*/  MOV R29, R24 ;  /* 0x00000018001d7202 */ /* 0x000fc60000000f00 */
[----:B------:R-:W-:Y:S01]  /*11dd0*/  IMAD R21, R24, R3, R27 ;  /* 0x0000000318157224 */ /* 0x000fe200078e021b */
[----:B------:R-:W-:-:S03]  /*11de0*/  IADD3 R27, P0, PT, RZ, -R26, RZ ;  /* 0x8000001aff1b7210 */ /* 0x000fc60007f1e0ff */
[----:B------:R-:W-:Y:S02]  /*11df0*/  IMAD R21, R25, R14, R21 ;  /* 0x0000000e19157224 */ /* 0x000fe400078e0215 */
[----:B------:R-:W-:-:S04]  /*11e00*/  IMAD.HI.U32 R28, R24, R27, RZ ;  /* 0x0000001b181c7227 */ /* 0x000fc800078e00ff */
[----:B------:R-:W-:-:S04]  /*11e10*/  IMAD.X R21, RZ, RZ, ~R21, P0 ;  /* 0x000000ffff157224 */ /* 0x000fc800000e0e15 */
[----:B------:R-:W-:-:S04]  /*11e20*/  IMAD.WIDE.U32 R28, P3, R24, R21, R28 ;  /* 0x00000015181c7225 */ /* 0x000fc8000786001c */
[C---:B------:R-:W-:Y:S02]  /*11e30*/  IMAD R26, R25.reuse, R21, RZ ;  /* 0x00000015191a7224 */ /* 0x040fe400078e02ff */
[----:B------:R-:W-:-:S04]  /*11e40*/  IMAD.HI.U32 R27, P1, R25, R27, R28 ;  /* 0x0000001b191b7227 */ /* 0x000fc8000782001c */
[----:B------:R-:W-:Y:S01]  /*11e50*/  IMAD.HI.U32 R21, R25, R21, RZ ;  /* 0x0000001519157227 */ /* 0x000fe200078e00ff */
[----:B------:R-:W-:-:S03]  /*11e60*/  IADD3 R27, P0, PT, R26, R27, RZ ;  /* 0x0000001b1a1b7210 */ /* 0x000fc60007f1e0ff */
[----:B------:R-:W-:Y:S02]  /*11e70*/  IMAD.X R24, R21, 0x1, R25, P3 ;  /* 0x0000000115187824 */ /* 0x000fe400018e0619 */
[----:B------:R-:W-:-:S03]  /*11e80*/  IMAD.WIDE.U32 R28, R27, R14, RZ ;  /* 0x0000000e1b1c7225 */ /* 0x000fc600078e00ff */
[----:B------:R-:W-:Y:S01]  /*11e90*/  IADD3.X R24, PT, PT, RZ, RZ, R24, P0, P1 ;  /* 0x000000ffff187210 */ /* 0x000fe200007e2418 */
[----:B------:R-:W-:Y:S01]  /*11ea0*/  IMAD R21, R27, R3, R29 ;  /* 0x000000031b157224 */ /* 0x000fe200078e021d */
[----:B------:R-:W-:-:S03]  /*11eb0*/  IADD3 R23, P0, PT, RZ, -R28, RZ ;  /* 0x8000001cff177210 */ /* 0x000fc60007f1e0ff */
[----:B------:R-:W-:Y:S02]  /*11ec0*/  IMAD R21, R24, R14, R21 ;  /* 0x0000000e18157224 */ /* 0x000fe400078e0215 */
[----:B------:R-:W-:-:S03]  /*11ed0*/  IMAD.HI.U32 R26, R27, R23, RZ ;  /* 0x000000171b1a7227 */ /* 0x000fc600078e00ff */
[----:B------:R-:W-:-:S05]  /*11ee0*/  IADD3.X R21, PT, PT, RZ, ~R21, RZ, P0, !PT ;  /* 0x80000015ff157210 */ /* 0x000fca00007fe4ff */
[----:B------:R-:W-:-:S04]  /*11ef0*/  IMAD.WIDE.U32 R26, P3, R27, R21, R26 ;  /* 0x000000151b1a7225 */ /* 0x000fc8000786001a */
[C---:B------:R-:W-:Y:S02]  /*11f00*/  IMAD R25, R24.reuse, R21, RZ ;  /* 0x0000001518197224 */ /* 0x040fe400078e02ff */
[----:B------:R-:W-:-:S04]  /*11f10*/  IMAD.HI.U32 R26, P1, R24, R23, R26 ;  /* 0x00000017181a7227 */ /* 0x000fc8000782001a */
[----:B------:R-:W-:Y:S01]  /*11f20*/  IMAD.HI.U32 R21, R24, R21, RZ ;  /* 0x0000001518157227 */ /* 0x000fe200078e00ff */
[----:B------:R-:W-:-:S03]  /*11f30*/  IADD3 R25, P0, PT, R25, R26, RZ ;  /* 0x0000001a19197210 */ /* 0x000fc60007f1e0ff */
[----:B------:R-:W-:Y:S01]  /*11f40*/  IMAD.MOV.U32 R27, RZ, RZ, RZ ;  /* 0x000000ffff1b7224 */ /* 0x000fe200078e00ff */
[----:B------:R-:W-:Y:S01]  /*11f50*/  IADD3.X R21, PT, PT, R21, R24, RZ, P3, !PT ;  /* 0x0000001815157210 */ /* 0x000fe20001ffe4ff */
[----:B------:R-:W-:-:S03]  /*11f60*/  IMAD.HI.U32 R26, R25, R15, RZ ;  /* 0x0000000f191a7227 */ /* 0x000fc600078e00ff */
[----:B------:R-:W-:Y:S01]  /*11f70*/  IADD3.X R21, PT, PT, RZ, RZ, R21, P0, P1 ;  /* 0x000000ffff157210 */ /* 0x000fe200007e2415 */
[----:B------:R-:W-:-:S04]  /*11f80*/  IMAD.WIDE.U32 R24, R25, R22, R26 ;  /* 0x0000001619187225 */ /* 0x000fc800078e001a */
[C---:B------:R-:W-:Y:S02]  /*11f90*/  IMAD R26, R21.reuse, R22, RZ ;  /* 0x00000016151a7224 */ /* 0x040fe400078e02ff */
[----:B------:R-:W-:-:S04]  /*11fa0*/  IMAD.HI.U32 R23, P1, R21, R15, R24 ;  /* 0x0000000f15177227 */ /* 0x000fc80007820018 */
[----:B------:R-:W-:Y:S01]  /*11fb0*/  IMAD.HI.U32 R21, R21, R22, RZ ;  /* 0x0000001615157227 */ /* 0x000fe200078e00ff */
[----:B------:R-:W-:-:S04]  /*11fc0*/  IADD3 R26, P0, PT, R26, R23, RZ ;  /* 0x000000171a1a7210 */ /* 0x000fc80007f1e0ff */
[----:B------:R-:W-:Y:S01]  /*11fd0*/  IADD3.X R21, PT, PT, R21, RZ, RZ, P1, !PT ;  /* 0x000000ff15157210 */ /* 0x000fe20000ffe4ff */
[C---:B------:R-:W-:Y:S01]  /*11fe0*/  IMAD.WIDE.U32 R28, R26.reuse, R14, RZ ;  /* 0x0000000e1a1c7225 */ /* 0x040fe200078e00ff */
[C---:B------:R-:W-:Y:S02]  /*11ff0*/  IADD3 R25, PT, PT, R26.reuse, 0x1, RZ ;  /* 0x000000011a197810 */ /* 0x040fe40007ffe0ff */
[----:B------:R-:W-:Y:S01]  /*12000*/  IADD3.X R24, PT, PT, RZ, R21, RZ, P0, !PT ;  /* 0x00000015ff187210 */ /* 0x000fe200007fe4ff */
[----:B------:R-:W-:Y:S01]  /*12010*/  IMAD R23, R26, R3, R29 ;  /* 0x000000031a177224 */ /* 0x000fe200078e021d */
[----:B------:R-:W-:-:S03]  /*12020*/  IADD3 R21, P0, PT, -R28, R15, RZ ;  /* 0x0000000f1c157210 */ /* 0x000fc60007f1e1ff */
[-C--:B------:R-:W-:Y:S01]  /*12030*/  IMAD R23, R24, R14.reuse, R23 ;  /* 0x0000000e18177224 */ /* 0x080fe200078e0217 */
[----:B------:R-:W-:Y:S02]  /*12040*/  ISETP.GE.U32.AND P3, PT, R21, R14, PT ;  /* 0x0000000e1500720c */ /* 0x000fe40003f66070 */
[----:B------:R-:W-:Y:S01]  /*12050*/  IADD3 R24, P1, PT, -R14, R21, RZ ;  /* 0x000000150e187210 */ /* 0x000fe20007f3e1ff */
[----:B------:R-:W-:-:S05]  /*12060*/  IMAD.X R22, R22, 0x1, ~R23, P0 ;  /* 0x0000000116167824 */ /* 0x000fca00000e0e17 */
[----:B------:R-:W-:Y:S02]  /*12070*/  ISETP.GE.U32.AND.EX P0, PT, R22, R3, PT, P3 ;  /* 0x000000031600720c */ /* 0x000fe40003f06130 */
[----:B------:R-:W-:Y:S02]  /*12080*/  IADD3.X R23, PT, PT, ~R3, R22, RZ, P1, !PT ;  /* 0x0000001603177210 */ /* 0x000fe40000ffe5ff */
[----:B------:R-:W-:Y:S02]  /*12090*/  SEL R21, R24, R21, P0 ;  /* 0x0000001518157207 */ /* 0x000fe40000000000 */
[----:B------:R-:W-:Y:S02]  /*120a0*/  SEL R25, R25, R26, P0 ;  /* 0x0000001a19197207 */ /* 0x000fe40000000000 */
[----:B------:R-:W-:Y:S01]  /*120b0*/  SEL R22, R23, R22, P0 ;  /* 0x0000001617167207 */ /* 0x000fe20000000000 */
[----:B------:R-:W-:Y:S01]  /*120c0*/  HFMA2 R23, -RZ, RZ, 0, 0 ;  /* 0x00000000ff177431 */ /* 0x000fe200000001ff */
[----:B------:R-:W-:Y:S01]  /*120d0*/  ISETP.GE.U32.AND P1, PT, R21, R14, PT ;  /* 0x0000000e1500720c */ /* 0x000fe20003f26070 */
[----:B------:R-:W-:Y:S01]  /*120e0*/  VIADD R24, R25, 0x1 ;  /* 0x0000000119187836 */ /* 0x000fe20000000000 */
[----:B------:R-:W-:-:S02]  /*120f0*/  ISETP.NE.U32.AND P0, PT, R14, RZ, PT ;  /* 0x000000ff0e00720c */ /* 0x000fc40003f05070 */
[----:B------:R-:W-:Y:S02]  /*12100*/  ISETP.GE.U32.AND.EX P1, PT, R22, R3, PT, P1 ;  /* 0x000000031600720c */ /* 0x000fe40003f26110 */
[----:B------:R-:W-:Y:S02]  /*12110*/  MOV R22, R2 ;  /* 0x0000000200167202 */ /* 0x000fe40000000f00 */
[----:B------:R-:W-:Y:S02]  /*12120*/  ISETP.NE.AND.EX P0, PT, R3, RZ, PT, P0 ;  /* 0x000000ff0300720c */ /* 0x000fe40003f05300 */
[----:B------:R-:W-:-:S04]  /*12130*/  SEL R3, R24, R25, P1 ;  /* 0x0000001918037207 */ /* 0x000fc80000800000 */
[----:B------:R-:W-:Y:S01]  /*12140*/  SEL R3, R3, 0xffffffff, P0 ;  /* 0xffffffff03037807 */ /* 0x000fe20000000000 */
[----:B------:R-:W-:Y:S06]  /*12150*/  RET.REL.NODEC R22 `(_ZN7cutlass13device_kernelINS_4gemm6kernel13GemmUniversalINS1_17GroupProblemShapeIN4cute5tupleIJiiiEEEEENS1_10collective13CollectiveMmaINS1_40MainloopSm100ArrayTmaUmmaWarpSpecializedILi5ELi8ELi4ENS6_IJNS5_1CILi1EEESD_SD_EEEEENS6_IJNSC_ILi128EEESG_NSC_ILi64EEEEEENS_10bfloat16_tEPNS6_IJlSD_NSC_ILi0EEEEEESJ_SM_NS5_8TiledMMAINS5_8MMA_AtomIJNS5_20SM100_MMA_F16BF16_SSISJ_SJ_fLi128ELi128ELNS5_4UMMA5MajorE0ELSR_0ELNSQ_7ScaleInE0ELSS_0EEEEEENS5_6LayoutISE_NS6_IJSK_SK_SK_EEEEENS6_IJNS5_10UnderscoreESY_SY_EEEEENS5_13SM90_TMA_LOADENS5_14ComposedLayoutINS5_7SwizzleILi3ELi4ELi3EEENS5_18smem_ptr_flag_bitsILi16EEENSV_INS6_IJNSC_ILi8EEESH_EEENS6_IJSH_SD_EEEEEEEvNS5_8identityES11_S1B_vS1C_EENS_8epilogue10collective18CollectiveEpilogueINS1E_31Sm100PtrArrayTmaWarpSpecializedILi4ELi2ELi32ELb1ELb0EEEJSI_NS6_IJNSV_ISG_SD_EENSV_INSC_ILi32EEESD_EEEEENS_6half_tEPNS6_IJSD_lSK_EEES1N_S1P_NS1E_6fusion15FusionCallbacksIS1I_NS1Q_17LinearCombinationIS1N_fS1N_fLNS_15FloatRoundStyleE2EEESI_S1M_JEEENS5_5SM1004TMEM4LOAD26SM100_TMEM_LOAD_16dp256b4xES11_NS12_IS14_S16_NSV_INS6_IJSH_S17_EEENS6_IJSD_SH_EEEEEEENS5_17SM75_U16x8_LDSM_TENS5_14SM90_TMA_STOREES23_NS5_17SM90_U16x8_STSM_TENS5_39AutoVectorizingCopyWithAssumedAlignmentILi128EEEEEEvvEEEEvNT_6ParamsE) ;  /* 0xfffffedc16a87950 */ /* 0x000fec0003c3ffff */
.L_x_63:
        /* <DEDUP_REMOVED lines=29> */
[----:B------:R-:W-:Y:S02]  /*12330*/  HFMA2 R29, -RZ, RZ, 0, 0 ;  /* 0x00000000ff1d7431 */ /* 0x000fe400000001ff */
[----:B------:R-:W-:Y:S01]  /*12340*/  IMAD.HI.U32 R28, R25, R23, RZ ;  /* 0x00000017191c7227 */ /* 0x000fe200078e00ff */
[----:B------:R-:W-:-:S03]  /*12350*/  IADD3 R27, P0, PT, R27, R24, RZ ;  /* 0x000000181b1b7210 */ /* 0x000fc60007f1e0ff */
[----:B------:R-:W-:Y:S02]  /*12360*/  IMAD.X R24, R28, 0x1, R25, P2 ;  /* 0x000000011c187824 */ /* 0x000fe400010e0619 */
        /* <DEDUP_REMOVED lines=8> */
[----:B------:R-:W-:-:S04]  /*123f0*/  IMAD.WIDE.U32 R28, R23, R20, RZ ;  /* 0x00000014171c7225 */ /* 0x000fc800078e00ff */
[----:B------:R-:W-:Y:S01]  /*12400*/  IMAD.X R24, RZ, RZ, R24, P0 ;  /* 0x000000ffff187224 */ /* 0x000fe200000e0618 */
[----:B------:R-:W-:Y:S01]  /*12410*/  IADD3 R25, P0, PT, -R28, R22, RZ ;  /* 0x000000161c197210 */ /* 0x000fe20007f1e1ff */
[C---:B------:R-:W-:Y:S02]  /*12420*/  IMAD R27, R23.reuse, R3, R29 ;  /* 0x00000003171b7224 */ /* 0x040fe400078e021d */
[----:B------:R-:W-:Y:S01]  /*12430*/  VIADD R30, R23, 0x1 ;  /* 0x00000001171e7836 */ /* 0x000fe20000000000 */
[-C--:B------:R-:W-:Y:S01]  /*12440*/  ISETP.GE.U32.AND P2, PT, R25, R20.reuse, PT ;  /* 0x000000141900720c */ /* 0x080fe20003f46070 */
[----:B------:R-:W-:Y:S01]  /*12450*/  IMAD R24, R24, R20, R27 ;  /* 0x0000001418187224 */ /* 0x000fe200078e021b */
[----:B------:R-:W-:-:S04]  /*12460*/  IADD3 R28, P1, PT, -R20, R25, RZ ;  /* 0x00000019141c7210 */ /* 0x000fc80007f3e1ff */
[----:B------:R-:W-:-:S04]  /*12470*/  IADD3.X R24, PT, PT, ~R24, R21, RZ, P0, !PT ;  /* 0x0000001518187210 */ /* 0x000fc800007fe5ff */
[----:B------:R-:W-:Y:S02]  /*12480*/  ISETP.GE.U32.AND.EX P0, PT, R24, R3, PT, P2 ;  /* 0x000000031800720c */ /* 0x000fe40003f06120 */
[-C--:B------:R-:W-:Y:S02]  /*12490*/  IADD3.X R21, PT, PT, ~R3, R24.reuse, RZ, P1, !PT ;  /* 0x0000001803157210 */ /* 0x080fe40000ffe5ff */
[----:B------:R-:W-:Y:S02]  /*124a0*/  SEL R25, R28, R25, P0 ;  /* 0x000000191c197207 */ /* 0x000fe40000000000 */
[----:B------:R-:W-:Y:S02]  /*124b0*/  SEL R24, R21, R24, P0 ;  /* 0x0000001815187207 */ /* 0x000fe40000000000 */
[----:B------:R-:W-:Y:S02]  /*124c0*/  SEL R30, R30, R23, P0 ;  /* 0x000000171e1e7207 */ /* 0x000fe40000000000 */
[----:B------:R-:W-:-:S02]  /*124d0*/  ISETP.GE.U32.AND P1, PT, R25, R20, PT ;  /* 0x000000141900720c */ /* 0x000fc40003f26070 */
[----:B------:R-:W-:Y:S02]  /*124e0*/  ISETP.NE.U32.AND P0, PT, R20, RZ, PT ;  /* 0x000000ff1400720c */ /* 0x000fe40003f05070 */
[----:B------:R-:W-:Y:S02]  /*124f0*/  IADD3 R21, PT, PT, R30, 0x1, RZ ;  /* 0x000000011e157810 */ /* 0x000fe40007ffe0ff */
[----:B------:R-:W-:Y:S02]  /*12500*/  ISETP.GE.U32.AND.EX P1, PT, R24, R3, PT, P1 ;  /* 0x000000031800720c */ /* 0x000fe40003f26110 */
[----:B------:R-:W-:Y:S02]  /*12510*/  ISETP.NE.AND.EX P0, PT, R3, RZ, PT, P0 ;  /* 0x000000ff0300720c */ /* 0x000fe40003f05300 */
[----:B------:R-:W-:Y:S02]  /*12520*/  MOV R3, 0x0 ;  /* 0x0000000000037802 */ /* 0x000fe40000000f00 */
[----:B------:R-:W-:-:S04]  /*12530*/  SEL R21, R21, R30, P1 ;  /* 0x0000001e15157207 */ /* 0x000fc80000800000 */
[----:B------:R-:W-:Y:S01]  /*12540*/  SEL R21, R21, 0xffffffff, P0 ;  /* 0xffffffff15157807 */ /* 0x000fe20000000000 */
[----:B------:R-:W-:Y:S06]  /*12550*/  RET.REL.NODEC R2 `(_ZN7cutlass13device_kernelINS_4gemm6kernel13GemmUniversalINS1_17GroupProblemShapeIN4cute5tupleIJiiiEEEEENS1_10collective13CollectiveMmaINS1_40MainloopSm100ArrayTmaUmmaWarpSpecializedILi5ELi8ELi4ENS6_IJNS5_1CILi1EEESD_SD_EEEEENS6_IJNSC_ILi128EEESG_NSC_ILi64EEEEEENS_10bfloat16_tEPNS6_IJlSD_NSC_ILi0EEEEEESJ_SM_NS5_8TiledMMAINS5_8MMA_AtomIJNS5_20SM100_MMA_F16BF16_SSISJ_SJ_fLi128ELi128ELNS5_4UMMA5MajorE0ELSR_0ELNSQ_7ScaleInE0ELSS_0EEEEEENS5_6LayoutISE_NS6_IJSK_SK_SK_EEEEENS6_IJNS5_10UnderscoreESY_SY_EEEEENS5_13SM90_TMA_LOADENS5_14ComposedLayoutINS5_7SwizzleILi3ELi4ELi3EEENS5_18smem_ptr_flag_bitsILi16EEENSV_INS6_IJNSC_ILi8EEESH_EEENS6_IJSH_SD_EEEEEEEvNS5_8identityES11_S1B_vS1C_EENS_8epilogue10collective18CollectiveEpilogueINS1E_31Sm100PtrArrayTmaWarpSpecializedILi4ELi2ELi32ELb1ELb0EEEJSI_NS6_IJNSV_ISG_SD_EENSV_INSC_ILi32EEESD_EEEEENS_6half_tEPNS6_IJSD_lSK_EEES1N_S1P_NS1E_6fusion15FusionCallbacksIS1I_NS1Q_17LinearCombinationIS1N_fS1N_fLNS_15FloatRoundStyleE2EEESI_S1M_JEEENS5_5SM1004TMEM4LOAD26SM100_TMEM_LOAD_16dp256b4xES11_NS12_IS14_S16_NSV_INS6_IJSH_S17_EEENS6_IJSD_SH_EEEEEEENS5_17SM75_U16x8_LDSM_TENS5_14SM90_TMA_STOREES23_NS5_17SM90_U16x8_STSM_TENS5_39AutoVectorizingCopyWithAssumedAlignmentILi128EEEEEEvvEEEEvNT_6ParamsE) ;  /* 0xfffffed802a87950 */ /* 0x000fec0003c3ffff */
.L_x_280:
[----:B------:R-:W-:-:S00]  /*12560*/  BRA `(.L_x_280) ;  /* 0xfffffffc00fc7947 */ /* 0x000fc0000383ffff */
[----:B------:R-:W-:-:S00]  /*12570*/  NOP ;  /* 0x0000000000007918 */ /* 0x000fc00000000000 */
        /* <DEDUP_REMOVED lines=8> */
.L_x_292:


//--------------------- .nv.global.init           --------------------------
	.section	.nv.global.init,"aw",@progbits
.nv.global.init:
	.type		$str$26,@object
	.size		$str$26,($str$27 - $str$26)
$str$26:
        /*0000*/ 	.byte	0x28, 0x61, 0x64, 0x64, 0x72, 0x65, 0x73, 0x73, 0x20, 0x26, 0x20, 0x6d, 0x61, 0x73, 0x6b, 0x29
        /*0010*/ 	.byte	0x20, 0x3d, 0x3d, 0x20, 0x30, 0x00
	.type		$str$27,@object
	.size		$str$27,($str$25 - $str$27)
$str$27:
        /*0016*/ 	.byte	0x2f, 0x74, 0x6d, 0x70, 0x2f, 0x63, 0x75, 0x74, 0x6c, 0x61, 0x73, 0x73, 0x5f, 0x73, 0x77, 0x65
        /*0026*/ 	.byte	0x65, 0x70, 0x5f, 0x73, 0x72, 0x63, 0x2f, 0x69, 0x6e, 0x63, 0x6c, 0x75, 0x64, 0x65, 0x2f, 0x63
        /*0036*/ 	.byte	0x75, 0x74, 0x65, 0x2f, 0x70, 0x6f, 0x69, 0x6e, 0x74, 0x65, 0x72, 0x5f, 0x66, 0x6c, 0x61, 0x67
        /*0046*/ 	.byte	0x67, 0x65, 0x64, 0x2e, 0x68, 0x70, 0x70, 0x00
	.type		$str$25,@object
	.size		$str$25,($str$24 - $str$25)
$str$25:
        /*004e*/ 	.byte	0x2f, 0x74, 0x6d, 0x70, 0x2f, 0x63, 0x75, 0x74, 0x6c, 0x61, 0x73, 0x73, 0x5f, 0x73, 0x77, 0x65
        /*005e*/ 	.byte	0x65, 0x70, 0x5f, 0x73, 0x72, 0x63, 0x2f, 0x69, 0x6e, 0x63, 0x6c, 0x75, 0x64, 0x65, 0x2f, 0x63
        /*006e*/ 	.byte	0x75, 0x74, 0x65, 0x2f, 0x61, 0x74, 0x6f, 0x6d, 0x2f, 0x63, 0x6f, 0x70, 0x79, 0x5f, 0x74, 0x72
        /*007e*/ 	.byte	0x61, 0x69, 0x74, 0x73, 0x5f, 0x73, 0x6d, 0x31, 0x30, 0x30, 0x2e, 0x68, 0x70, 0x70, 0x00
	.type		$str$24,@object
	.size		$str$24,(__unnamed_1 - $str$24)
$str$24:
        /*008d*/ 	.byte	0x28, 0x28, 0x75, 0x69, 0x6e, 0x74, 0x33, 0x32, 0x5f, 0x74, 0x28, 0x74, 0x68, 0x72, 0x65, 0x61
        /*009d*/ 	.byte	0x64, 0x49, 0x64, 0x78, 0x2e, 0x78, 0x29, 0x20, 0x2f, 0x20, 0x33, 0x32, 0x29, 0x20, 0x25, 0x20
        /*00ad*/ 	.byte	0x34, 0x29, 0x20, 0x3d, 0x3d, 0x20, 0x28, 0x28, 0x28, 0x74, 0x6d, 0x65, 0x6d, 0x5f, 0x61, 0x64
        /*00bd*/ 	.byte	0x64, 0x72, 0x20, 0x3e, 0x3e, 0x20, 0x31, 0x36, 0x29, 0x20, 0x2f, 0x20, 0x33, 0x32, 0x29, 0x20
        /*00cd*/ 	.byte	0x25, 0x20, 0x34, 0x29, 0x00
	.type		__unnamed_1,@object
	.size		__unnamed_1,(__unnamed_2 - __unnamed_1)
__unnamed_1:
        /*00d2*/ 	.byte	0x61, 0x75, 0x74, 0x6f, 0x20, 0x63, 0x75, 0x74, 0x65, 0x3a, 0x3a, 0x61, 0x73, 0x5f, 0x70, 0x6f
        /* <DEDUP_REMOVED lines=24> */
        /*0262*/ 	.byte	0x39, 0x36, 0x3e, 0x3e, 0x3e, 0x3e, 0x5d, 0x00
	.type		__unnamed_2,@object
	.size		__unnamed_2,(.L_2 - __unnamed_2)
__unnamed_2:
        /* <DEDUP_REMOVED lines=42> */
        /*050a*/ 	.byte	0x3e, 0x5d, 0x00
.L_2:


//--------------------- .nv.shared._ZN7cutlass13device_kernelINS_4gemm6kernel13GemmUniversalINS1_17GroupProblemShapeIN4cute5tupleIJiiiEEEEENS1_10collective13CollectiveMmaINS1_40MainloopSm100ArrayTmaUmmaWarpSpecializedILi5ELi8ELi4ENS6_IJNS5_1CILi1EEESD_SD_EEEEENS6_IJNSC_ILi128EEESG_NSC_ILi64EEEEEENS_10bfloat16_tEPNS6_IJlSD_NSC_ILi0EEEEEESJ_SM_NS5_8TiledMMAINS5_8MMA_AtomIJNS5_20SM100_MMA_F16BF16_SSISJ_SJ_fLi128ELi128ELNS5_4UMMA5MajorE0ELSR_0ELNSQ_7ScaleInE0ELSS_0EEEEEENS5_6LayoutISE_NS6_IJSK_SK_SK_EEEEENS6_IJNS5_10UnderscoreESY_SY_EEEEENS5_13SM90_TMA_LOADENS5_14ComposedLayoutINS5_7SwizzleILi3ELi4ELi3EEENS5_18smem_ptr_flag_bitsILi16EEENSV_INS6_IJNSC_ILi8EEESH_EEENS6_IJSH_SD_EEEEEEEvNS5_8identityES11_S1B_vS1C_EENS_8epilogue10collective18CollectiveEpilogueINS1E_31Sm100PtrArrayTmaWarpSpecializedILi4ELi2ELi32ELb1ELb0EEEJSI_NS6_IJNSV_ISG_SD_EENSV_INSC_ILi32EEESD_EEEEENS_6half_tEPNS6_IJSD_lSK_EEES1N_S1P_NS1E_6fusion15FusionCallbacksIS1I_NS1Q_17LinearCombinationIS1N_fS1N_fLNS_15FloatRoundStyleE2EEESI_S1M_JEEENS5_5SM1004TMEM4LOAD26SM100_TMEM_LOAD_16dp256b4xES11_NS12_IS14_S16_NSV_INS6_IJSH_S17_EEENS6_IJSD_SH_EEEEEEENS5_17SM75_U16x8_LDSM_TENS5_14SM90_TMA_STOREES23_NS5_17SM90_U16x8_STSM_TENS5_39AutoVectorizingCopyWithAssumedAlignmentILi128EEEEEEvvEEEEvNT_6ParamsE --------------------------
	.section	.nv.shared._ZN7cutlass13device_kernelINS_4gemm6kernel13GemmUniversalINS1_17GroupProblemShapeIN4cute5tupleIJiiiEEEEENS1_10collective13CollectiveMmaINS1_40MainloopSm100ArrayTmaUmmaWarpSpecializedILi5ELi8ELi4ENS6_IJNS5_1CILi1EEESD_SD_EEEEENS6_IJNSC_ILi128EEESG_NSC_ILi64EEEEEENS_10bfloat16_tEPNS6_IJlSD_NSC_ILi0EEEEEESJ_SM_NS5_8TiledMMAINS5_8MMA_AtomIJNS5_20SM100_MMA_F16BF16_SSISJ_SJ_fLi128ELi128ELNS5_4UMMA5MajorE0ELSR_0ELNSQ_7ScaleInE0ELSS_0EEEEEENS5_6LayoutISE_NS6_IJSK_SK_SK_EEEEENS6_IJNS5_10UnderscoreESY_SY_EEEEENS5_13SM90_TMA_LOADENS5_14ComposedLayoutINS5_7SwizzleILi3ELi4ELi3EEENS5_18smem_ptr_flag_bitsILi16EEENSV_INS6_IJNSC_ILi8EEESH_EEENS6_IJSH_SD_EEEEEEEvNS5_8identityES11_S1B_vS1C_EENS_8epilogue10collective18CollectiveEpilogueINS1E_31Sm100PtrArrayTmaWarpSpecializedILi4ELi2ELi32ELb1ELb0EEEJSI_NS6_IJNSV_ISG_SD_EENSV_INSC_ILi32EEESD_EEEEENS_6half_tEPNS6_IJSD_lSK_EEES1N_S1P_NS1E_6fusion15FusionCallbacksIS1I_NS1Q_17LinearCombinationIS1N_fS1N_fLNS_15FloatRoundStyleE2EEESI_S1M_JEEENS5_5SM1004TMEM4LOAD26SM100_TMEM_LOAD_16dp256b4xES11_NS12_IS14_S16_NSV_INS6_IJSH_S17_EEENS6_IJSD_SH_EEEEEEENS5_17SM75_U16x8_LDSM_TENS5_14SM90_TMA_STOREES23_NS5_17SM90_U16x8_STSM_TENS5_39AutoVectorizingCopyWithAssumedAlignmentILi128EEEEEEvvEEEEvNT_6ParamsE,"aw",@nobits
	.sectionflags	@""
	.align	16
	.zero		1024


//--------------------- .nv.shared.reserved.0     --------------------------
	.section	.nv.shared.reserved.0,"aw",@nobits
	.weak		__nv_reservedSMEM_offset_0_alias
	.size		__nv_reservedSMEM_offset_0_alias, 0, 64
	.other		__nv_reservedSMEM_offset_0_alias,@"STO_CUDA_RESERVED_SHARED STV_DEFAULT"
__nv_reservedSMEM_offset_0_alias:
	.zero		0
.nv.shared.reserved.0:
	.zero		64
	.weak		__nv_reservedSMEM_tcgen05_partition
	.type		__nv_reservedSMEM_tcgen05_partition,@object
	.size		__nv_reservedSMEM_tcgen05_partition,(.L_0 - __nv_reservedSMEM_tcgen05_partition)
__nv_reservedSMEM_tcgen05_partition:
	.zero		32
.L_0:


//--------------------- .nv.global                --------------------------
	.section	.nv.global,"aw",@nobits
.nv.global:
	.type		_ZN39_INTERNAL_709445db_4_k_cu_cb2a45a5_27854cute1_E,@object
	.size		_ZN39_INTERNAL_709445db_4_k_cu_cb2a45a5_27854cute1_E,(_ZN39_INTERNAL_709445db_4_k_cu_cb2a45a5_27854cuda3std3__45__cpo6cbeginE - _ZN39_INTERNAL_709445db_4_k_cu_cb2a45a5_27854cute1_E)
_ZN39_INTERNAL_709445db_4_k_cu_cb2a45a5_27854cute1_E:
	.zero		1
	.type		_ZN39_INTERNAL_709445db_4_k_cu_cb2a45a5_27854cuda3std3__45__cpo6cbeginE,@object
	.size		_ZN39_INTERNAL_709445db_4_k_cu_cb2a45a5_27854cuda3std3__45__cpo6cbeginE,(_ZN39_INTERNAL_709445db_4_k_cu_cb2a45a5_27854cuda3std3__48in_placeE - _ZN39_INTERNAL_709445db_4_k_cu_cb2a45a5_27854cuda3std3__45__cpo6cbeginE)
_ZN39_INTERNAL_709445db_4_k_cu_cb2a45a5_27854cuda3std3__45__cpo6cbeginE:
	.zero		1
	.type		_ZN39_INTERNAL_709445db_4_k_cu_cb2a45a5_27854cuda3std3__48in_placeE,@object
	.size		_ZN39_INTERNAL_709445db_4_k_cu_cb2a45a5_27854cuda3std3__48in_placeE,(_ZN39_INTERNAL_709445db_4_k_cu_cb2a45a5_27854cuda3std6ranges3__45__cpo9iter_moveE - _ZN39_INTERNAL_709445db_4_k_cu_cb2a45a5_27854cuda3std3__48in_placeE)
_ZN39_INTERNAL_709445db_4_k_cu_cb2a45a5_27854cuda3std3__48in_placeE:
	.zero		1
	.type		_ZN39_INTERNAL_709445db_4_k_cu_cb2a45a5_27854cuda3std6ranges3__45__cpo9iter_moveE,@object
	.size		_ZN39_INTERNAL_709445db_4_k_cu_cb2a45a5_27854cuda3std6ranges3__45__cpo9iter_moveE,(_ZN39_INTERNAL_709445db_4_k_cu_cb2a45a5_27854cuda3std3__45__cpo5beginE - _ZN39_INTERNAL_709445db_4_k_cu_cb2a45a5_27854cuda3std6ranges3__45__cpo9iter_moveE)
_ZN39_INTERNAL_709445db_4_k_cu_cb2a45a5_27854cuda3std6ranges3__45__cpo9iter_moveE:
	.zero		1
	.type		_ZN39_INTERNAL_709445db_4_k_cu_cb2a45a5_27854cuda3std3__45__cpo5beginE,@object
	.size		_ZN39_INTERNAL_709445db_4_k_cu_cb2a45a5_27854cuda3std3__45__cpo5beginE,(_ZN39_INTERNAL_709445db_4_k_cu_cb2a45a5_27854cuda3std3__441_GLOBAL__N__709445db_4_k_cu_cb2a45a5_27856ignoreE - _ZN39_INTERNAL_709445db_4_k_cu_cb2a45a5_27854cuda3std3__45__cpo5beginE)
_ZN39_INTERNAL_709445db_4_k_cu_cb2a45a5_27854cuda3std3__45__cpo5beginE:
	.zero		1
	.type		_ZN39_INTERNAL_709445db_4_k_cu_cb2a45a5_27854cuda3std3__441_GLOBAL__N__709445db_4_k_cu_cb2a45a5_27856ignoreE,@object
	.size		_ZN39_INTERNAL_709445db_4_k_cu_cb2a45a5_27854cuda3std3__441_GLOBAL__N__709445db_4_k_cu_cb2a45a5_27856ignoreE,(_ZN39_INTERNAL_709445db_4_k_cu_cb2a45a5_27854cute7productE - _ZN39_INTERNAL_709445db_4_k_cu_cb2a45a5_27854cuda3std3__441_GLOBAL__N__709445db_4_k_cu_cb2a45a5_27856ignoreE)
_ZN39_INTERNAL_709445db_4_k_cu_cb2a45a5_27854cuda3std3__441_GLOBAL__N__709445db_4_k_cu_cb2a45a5_27856ignoreE:
	.zero		1
	.type		_ZN39_INTERNAL_709445db_4_k_cu_cb2a45a5_27854cute7productE,@object
	.size		_ZN39_INTERNAL_709445db_4_k_cu_cb2a45a5_27854cute7productE,(_ZN39_INTERNAL_709445db_4_k_cu_cb2a45a5_27854cuda3std3__45__cpo3endE - _ZN39_INTERNAL_709445db_4_k_cu_cb2a45a5_27854cute7productE)
_ZN39_INTERNAL_709445db_4_k_cu_cb2a45a5_27854cute7productE:
	.zero		1
	.type		_ZN39_INTERNAL_709445db_4_k_cu_cb2a45a5_27854cuda3std3__45__cpo3endE,@object
	.size		_ZN39_INTERNAL_709445db_4_k_cu_cb2a45a5_27854cuda3std3__45__cpo3endE,(_ZN39_INTERNAL_709445db_4_k_cu_cb2a45a5_27854cuda3std3__419piecewise_constructE - _ZN39_INTERNAL_709445db_4_k_cu_cb2a45a5_27854cuda3std3__45__cpo3endE)
_ZN39_INTERNAL_709445db_4_k_cu_cb2a45a5_27854cuda3std3__45__cpo3endE:
	.zero		1
	.type		_ZN39_INTERNAL_709445db_4_k_cu_cb2a45a5_27854cuda3std3__419piecewise_constructE,@object
	.size		_ZN39_INTERNAL_709445db_4_k_cu_cb2a45a5_27854cuda3std3__419piecewise_constructE,(_ZN39_INTERNAL_709445db_4_k_cu_cb2a45a5_27854cuda3std3__45__cpo4cendE - _ZN39_INTERNAL_709445db_4_k_cu_cb2a45a5_27854cuda3std3__419piecewise_constructE)
_ZN39_INTERNAL_709445db_4_k_cu_cb2a45a5_27854cuda3std3__419piecewise_constructE:
	.zero		1
	.type		_ZN39_INTERNAL_709445db_4_k_cu_cb2a45a5_27854cuda3std3__45__cpo4cendE,@object
	.size		_ZN39_INTERNAL_709445db_4_k_cu_cb2a45a5_27854cuda3std3__45__cpo4cendE,(_ZN39_INTERNAL_709445db_4_k_cu_cb2a45a5_27854cuda3std6ranges3__45__cpo4swapE - _ZN39_INTERNAL_709445db_4_k_cu_cb2a45a5_27854cuda3std3__45__cpo4cendE)
_ZN39_INTERNAL_709445db_4_k_cu_cb2a45a5_27854cuda3std3__45__cpo4cendE:
	.zero		1
	.type		_ZN39_INTERNAL_709445db_4_k_cu_cb2a45a5_27854cuda3std6ranges3__45__cpo4swapE,@object
	.size		_ZN39_INTERNAL_709445db_4_k_cu_cb2a45a5_27854cuda3std6ranges3__45__cpo4swapE,(.L_10 - _ZN39_INTERNAL_709445db_4_k_cu_cb2a45a5_27854cuda3std6ranges3__45__cpo4swapE)
_ZN39_INTERNAL_709445db_4_k_cu_cb2a45a5_27854cuda3std6ranges3__45__cpo4swapE:
	.zero		1
.L_10:


//--------------------- .nv.constant0._ZN7cutlass13device_kernelINS_4gemm6kernel13GemmUniversalINS1_17GroupProblemShapeIN4cute5tupleIJiiiEEEEENS1_10collective13CollectiveMmaINS1_40MainloopSm100ArrayTmaUmmaWarpSpecializedILi5ELi8ELi4ENS6_IJNS5_1CILi1EEESD_SD_EEEEENS6_IJNSC_ILi128EEESG_NSC_ILi64EEEEEENS_10bfloat16_tEPNS6_IJlSD_NSC_ILi0EEEEEESJ_SM_NS5_8TiledMMAINS5_8MMA_AtomIJNS5_20SM100_MMA_F16BF16_SSISJ_SJ_fLi128ELi128ELNS5_4UMMA5MajorE0ELSR_0ELNSQ_7ScaleInE0ELSS_0EEEEEENS5_6LayoutISE_NS6_IJSK_SK_SK_EEEEENS6_IJNS5_10UnderscoreESY_SY_EEEEENS5_13SM90_TMA_LOADENS5_14ComposedLayoutINS5_7SwizzleILi3ELi4ELi3EEENS5_18smem_ptr_flag_bitsILi16EEENSV_INS6_IJNSC_ILi8EEESH_EEENS6_IJSH_SD_EEEEEEEvNS5_8identityES11_S1B_vS1C_EENS_8epilogue10collective18CollectiveEpilogueINS1E_31Sm100PtrArrayTmaWarpSpecializedILi4ELi2ELi32ELb1ELb0EEEJSI_NS6_IJNSV_ISG_SD_EENSV_INSC_ILi32EEESD_EEEEENS_6half_tEPNS6_IJSD_lSK_EEES1N_S1P_NS1E_6fusion15FusionCallbacksIS1I_NS1Q_17LinearCombinationIS1N_fS1N_fLNS_15FloatRoundStyleE2EEESI_S1M_JEEENS5_5SM1004TMEM4LOAD26SM100_TMEM_LOAD_16dp256b4xES11_NS12_IS14_S16_NSV_INS6_IJSH_S17_EEENS6_IJSD_SH_EEEEEEENS5_17SM75_U16x8_LDSM_TENS5_14SM90_TMA_STOREES23_NS5_17SM90_U16x8_STSM_TENS5_39AutoVectorizingCopyWithAssumedAlignmentILi128EEEEEEvvEEEEvNT_6ParamsE --------------------------
	.section	.nv.constant0._ZN7cutlass13device_kernelINS_4gemm6kernel13GemmUniversalINS1_17GroupProblemShapeIN4cute5tupleIJiiiEEEEENS1_10collective13CollectiveMmaINS1_40MainloopSm100ArrayTmaUmmaWarpSpecializedILi5ELi8ELi4ENS6_IJNS5_1CILi1EEESD_SD_EEEEENS6_IJNSC_ILi128EEESG_NSC_ILi64EEEEEENS_10bfloat16_tEPNS6_IJlSD_NSC_ILi0EEEEEESJ_SM_NS5_8TiledMMAINS5_8MMA_AtomIJNS5_20SM100_MMA_F16BF16_SSISJ_SJ_fLi128ELi128ELNS5_4UMMA5MajorE0ELSR_0ELNSQ_7ScaleInE0ELSS_0EEEEEENS5_6LayoutISE_NS6_IJSK_SK_SK_EEEEENS6_IJNS5_10UnderscoreESY_SY_EEEEENS5_13SM90_TMA_LOADENS5_14ComposedLayoutINS5_7SwizzleILi3ELi4ELi3EEENS5_18smem_ptr_flag_bitsILi16EEENSV_INS6_IJNSC_ILi8EEESH_EEENS6_IJSH_SD_EEEEEEEvNS5_8identityES11_S1B_vS1C_EENS_8epilogue10collective18CollectiveEpilogueINS1E_31Sm100PtrArrayTmaWarpSpecializedILi4ELi2ELi32ELb1ELb0EEEJSI_NS6_IJNSV_ISG_SD_EENSV_INSC_ILi32EEESD_EEEEENS_6half_tEPNS6_IJSD_lSK_EEES1N_S1P_NS1E_6fusion15FusionCallbacksIS1I_NS1Q_17LinearCombinationIS1N_fS1N_fLNS_15FloatRoundStyleE2EEESI_S1M_JEEENS5_5SM1004TMEM4LOAD26SM100_TMEM_LOAD_16dp256b4xES11_NS12_IS14_S16_NSV_INS6_IJSH_S17_EEENS6_IJSD_SH_EEEEEEENS5_17SM75_U16x8_LDSM_TENS5_14SM90_TMA_STOREES23_NS5_17SM90_U16x8_STSM_TENS5_39AutoVectorizingCopyWithAssumedAlignmentILi128EEEEEEvvEEEEvNT_6ParamsE,"a",@progbits
	.sectionflags	@""
	.align	4
.nv.constant0._ZN7cutlass13device_kernelINS_4gemm6kernel13GemmUniversalINS1_17GroupProblemShapeIN4cute5tupleIJiiiEEEEENS1_10collective13CollectiveMmaINS1_40MainloopSm100ArrayTmaUmmaWarpSpecializedILi5ELi8ELi4ENS6_IJNS5_1CILi1EEESD_SD_EEEEENS6_IJNSC_ILi128EEESG_NSC_ILi64EEEEEENS_10bfloat16_tEPNS6_IJlSD_NSC_ILi0EEEEEESJ_SM_NS5_8TiledMMAINS5_8MMA_AtomIJNS5_20SM100_MMA_F16BF16_SSISJ_SJ_fLi128ELi128ELNS5_4UMMA5MajorE0ELSR_0ELNSQ_7ScaleInE0ELSS_0EEEEEENS5_6LayoutISE_NS6_IJSK_SK_SK_EEEEENS6_IJNS5_10UnderscoreESY_SY_EEEEENS5_13SM90_TMA_LOADENS5_14ComposedLayoutINS5_7SwizzleILi3ELi4ELi3EEENS5_18smem_ptr_flag_bitsILi16EEENSV_INS6_IJNSC_ILi8EEESH_EEENS6_IJSH_SD_EEEEEEEvNS5_8identityES11_S1B_vS1C_EENS_8epilogue10collective18CollectiveEpilogueINS1E_31Sm100PtrArrayTmaWarpSpecializedILi4ELi2ELi32ELb1ELb0EEEJSI_NS6_IJNSV_ISG_SD_EENSV_INSC_ILi32EEESD_EEEEENS_6half_tEPNS6_IJSD_lSK_EEES1N_S1P_NS1E_6fusion15FusionCallbacksIS1I_NS1Q_17LinearCombinationIS1N_fS1N_fLNS_15FloatRoundStyleE2EEESI_S1M_JEEENS5_5SM1004TMEM4LOAD26SM100_TMEM_LOAD_16dp256b4xES11_NS12_IS14_S16_NSV_INS6_IJSH_S17_EEENS6_IJSD_SH_EEEEEEENS5_17SM75_U16x8_LDSM_TENS5_14SM90_TMA_STOREES23_NS5_17SM90_U16x8_STSM_TENS5_39AutoVectorizingCopyWithAssumedAlignmentILi128EEEEEEvvEEEEvNT_6ParamsE:
	.zero		3200


//--------------------- SYMBOLS --------------------------

	.type		.nv.reservedSmem.offset0,@object
	.size		.nv.reservedSmem.offset0,0x4
	.type		.nv.reservedSmem.cap,@object
	.size		.nv.reservedSmem.cap,0x4
	.type		__assertfail,@function
